def matmul_kernel(
    a_ptr,
    b_ptr,
    c_ptr,
    M,
    N,
    K,
    stride_am,
    stride_ak,
    stride_bk,
    stride_bn,
    stride_cm,
    stride_cn,
    BLOCK_M: tl.constexpr,
    BLOCK_N: tl.constexpr,
    BLOCK_K: tl.constexpr,
    GROUP_M: tl.constexpr,
):
    pid = tl.program_id(axis=0)
    num_pid_m = tl.cdiv(M, BLOCK_M)
    num_pid_n = tl.cdiv(N, BLOCK_N)
    num_pid_in_group = GROUP_M * num_pid_n
    group_id = pid // num_pid_in_group
    first_pid_m = group_id * GROUP_M
    group_size_m = min(num_pid_m - first_pid_m, GROUP_M)
    pid_m = first_pid_m + ((pid % num_pid_in_group) % group_size_m)
    pid_n = (pid % num_pid_in_group) // group_size_m

    offs_am = (pid_m * BLOCK_M + tl.arange(0, BLOCK_M)) % M
    offs_bn = (pid_n * BLOCK_N + tl.arange(0, BLOCK_N)) % N
    offs_k = tl.arange(0, BLOCK_K)
    a_ptrs = a_ptr + offs_am[:, None] * stride_am + offs_k[None, :] * stride_ak
    b_ptrs = b_ptr + offs_k[:, None] * stride_bk + offs_bn[None, :] * stride_bn

    acc = tl.zeros((BLOCK_M, BLOCK_N), dtype=tl.float32)
    for kk in range(0, tl.cdiv(K, BLOCK_K)):
        a = tl.load(a_ptrs, mask=offs_k[None, :] < K - kk * BLOCK_K, other=0.0)
        b = tl.load(b_ptrs, mask=offs_k[:, None] < K - kk * BLOCK_K, other=0.0)
        acc = tl.dot(a, b, acc)
        a_ptrs += BLOCK_K * stride_ak
        b_ptrs += BLOCK_K * stride_bk

    c = acc.to(c_ptr.dtype.element_ty)
    offs_cm = pid_m * BLOCK_M + tl.arange(0, BLOCK_M)
    offs_cn = pid_n * BLOCK_N + tl.arange(0, BLOCK_N)
    c_ptrs = c_ptr + offs_cm[:, None] * stride_cm + offs_cn[None, :] * stride_cn
    mask = (offs_cm[:, None] < M) & (offs_cn[None, :] < N)
    tl.store(c_ptrs, c, mask=mask)

# config = {"BLOCK_K": 32, "BLOCK_M": 512, "BLOCK_N": 128, "GROUP_M": 8, "arch": "sm_100", "dtype": "fp32", "num_ctas": 1, "num_stages": 3, "num_warps": 2}
# arch = sm_100


// ===== COMPILED SASS (sm_100a) =====

	.target	sm_100a

	.elftype	@"ET_EXEC"


//--------------------- .note.nv.tkinfo           --------------------------
	.section	.note.nv.tkinfo,"",@"SHT_NOTE"
	.sectionflags	@"SHF_NOTE_NV_TKINFO"
	.tkinfo
        /*0018*/ 	.word	0x00000081
        /*0030*/ 	.string	""
        /*0030*/ 	.string	"ptxas-blackwell"
        /*0030*/ 	.string	"Cuda compilation tools, release 12.9, V12.9.86"
        /*0030*/ 	.string	"Build cuda_12.9.r12.9/compiler.36037853_0"
        /*0030*/ 	.string	"-v  -suppress-debug-info  -lineinfo  -arch sm_100a "



//--------------------- .note.nv.cuver            --------------------------
	.section	.note.nv.cuver,"",@"SHT_NOTE"
	.sectionflags	@"SHF_NOTE_NV_CUVER"
        /*0018*/ 	.short	0x0001
        /*001a*/ 	.short	0x0064
        /*001c*/ 	.short	0x0001
        /*001e*/ 	.short	0x0000
        /*0020*/ 	.short	0x0001
        /*0022*/ 	.short	0x0000


//--------------------- .nv.info                  --------------------------
	.section	.nv.info,"",@"SHT_CUDA_INFO"
	.align	4


	//----- nvinfo : EIATTR_REGCOUNT
	.align		4
        /*0000*/ 	.byte	0x04, 0x2f
        /*0002*/ 	.short	(.L_1 - .L_0)
	.align		4
.L_0:
        /*0004*/ 	.word	index@(matmul_kernel)
        /*0008*/ 	.word	0x000000ff


	//----- nvinfo : EIATTR_FRAME_SIZE
	.align		4
.L_1:
        /*000c*/ 	.byte	0x04, 0x11
        /*000e*/ 	.short	(.L_3 - .L_2)
	.align		4
.L_2:
        /*0010*/ 	.word	index@(matmul_kernel)
        /*0014*/ 	.word	0x00002708


	//----- nvinfo : EIATTR_MIN_STACK_SIZE
	.align		4
.L_3:
        /*0018*/ 	.byte	0x04, 0x12
        /*001a*/ 	.short	(.L_5 - .L_4)
	.align		4
.L_4:
        /*001c*/ 	.word	index@(matmul_kernel)
        /*0020*/ 	.word	0x00002708
.L_5:


//--------------------- .nv.info.matmul_kernel    --------------------------
	.section	.nv.info.matmul_kernel,"",@"SHT_CUDA_INFO"
	.sectionflags	@""
	.align	4


	//----- nvinfo : EIATTR_CUDA_API_VERSION
	.align		4
        /*0000*/ 	.byte	0x04, 0x37
        /*0002*/ 	.short	(.L_7 - .L_6)
.L_6:
        /*0004*/ 	.word	0x00000081


	//----- nvinfo : EIATTR_KPARAM_INFO
	.align		4
.L_7:
        /*0008*/ 	.byte	0x04, 0x17
        /*000a*/ 	.short	(.L_9 - .L_8)
.L_8:
        /*000c*/ 	.word	0x00000000
        /*0010*/ 	.short	0x000d
        /*0012*/ 	.short	0x0048
        /*0014*/ 	.byte	0x00, 0xf4, 0x21, 0x00


	//----- nvinfo : EIATTR_KPARAM_INFO
	.align		4
.L_9:
        /*0018*/ 	.byte	0x04, 0x17
        /*001a*/ 	.short	(.L_11 - .L_10)
.L_10:
        /*001c*/ 	.word	0x00000000
        /*0020*/ 	.short	0x000c
        /*0022*/ 	.short	0x0040
        /*0024*/ 	.byte	0x00, 0xf4, 0x21, 0x00


	//----- nvinfo : EIATTR_KPARAM_INFO
	.align		4
.L_11:
        /*0028*/ 	.byte	0x04, 0x17
        /*002a*/ 	.short	(.L_13 - .L_12)
.L_12:
        /*002c*/ 	.word	0x00000000
        /*0030*/ 	.short	0x000b
        /*0032*/ 	.short	0x0038
        /*0034*/ 	.byte	0x00, 0xf0, 0x11, 0x00


	//----- nvinfo : EIATTR_KPARAM_INFO
	.align		4
.L_13:
        /*0038*/ 	.byte	0x04, 0x17
        /*003a*/ 	.short	(.L_15 - .L_14)
.L_14:
        /*003c*/ 	.word	0x00000000
        /*0040*/ 	.short	0x000a
        /*0042*/ 	.short	0x0034
        /*0044*/ 	.byte	0x00, 0xf0, 0x11, 0x00


	//----- nvinfo : EIATTR_KPARAM_INFO
	.align		4
.L_15:
        /*0048*/ 	.byte	0x04, 0x17
        /*004a*/ 	.short	(.L_17 - .L_16)
.L_16:
        /*004c*/ 	.word	0x00000000
        /*0050*/ 	.short	0x0009
        /*0052*/ 	.short	0x0030
        /*0054*/ 	.byte	0x00, 0xf0, 0x11, 0x00


	//----- nvinfo : EIATTR_KPARAM_INFO
	.align		4
.L_17:
        /*0058*/ 	.byte	0x04, 0x17
        /*005a*/ 	.short	(.L_19 - .L_18)
.L_18:
        /*005c*/ 	.word	0x00000000
        /*0060*/ 	.short	0x0008
        /*0062*/ 	.short	0x002c
        /*0064*/ 	.byte	0x00, 0xf0, 0x11, 0x00


	//----- nvinfo : EIATTR_KPARAM_INFO
	.align		4
.L_19:
        /*0068*/ 	.byte	0x04, 0x17
        /*006a*/ 	.short	(.L_21 - .L_20)
.L_20:
        /*006c*/ 	.word	0x00000000
        /*0070*/ 	.short	0x0007
        /*0072*/ 	.short	0x0028
        /*0074*/ 	.byte	0x00, 0xf0, 0x11, 0x00


	//----- nvinfo : EIATTR_KPARAM_INFO
	.align		4
.L_21:
        /*0078*/ 	.byte	0x04, 0x17
        /*007a*/ 	.short	(.L_23 - .L_22)
.L_22:
        /*007c*/ 	.word	0x00000000
        /*0080*/ 	.short	0x0006
        /*0082*/ 	.short	0x0024
        /*0084*/ 	.byte	0x00, 0xf0, 0x11, 0x00


	//----- nvinfo : EIATTR_KPARAM_INFO
	.align		4
.L_23:
        /*0088*/ 	.byte	0x04, 0x17
        /*008a*/ 	.short	(.L_25 - .L_24)
.L_24:
        /*008c*/ 	.word	0x00000000
        /*0090*/ 	.short	0x0005
        /*0092*/ 	.short	0x0020
        /*0094*/ 	.byte	0x00, 0xf0, 0x11, 0x00


	//----- nvinfo : EIATTR_KPARAM_INFO
	.align		4
.L_25:
        /*0098*/ 	.byte	0x04, 0x17
        /*009a*/ 	.short	(.L_27 - .L_26)
.L_26:
        /*009c*/ 	.word	0x00000000
        /*00a0*/ 	.short	0x0004
        /*00a2*/ 	.short	0x001c
        /*00a4*/ 	.byte	0x00, 0xf0, 0x11, 0x00


	//----- nvinfo : EIATTR_KPARAM_INFO
	.align		4
.L_27:
        /*00a8*/ 	.byte	0x04, 0x17
        /*00aa*/ 	.short	(.L_29 - .L_28)
.L_28:
        /*00ac*/ 	.word	0x00000000
        /*00b0*/ 	.short	0x0003
        /*00b2*/ 	.short	0x0018
        /*00b4*/ 	.byte	0x00, 0xf0, 0x11, 0x00


	//----- nvinfo : EIATTR_KPARAM_INFO
	.align		4
.L_29:
        /*00b8*/ 	.byte	0x04, 0x17
        /*00ba*/ 	.short	(.L_31 - .L_30)
.L_30:
        /*00bc*/ 	.word	0x00000000
        /*00c0*/ 	.short	0x0002
        /*00c2*/ 	.short	0x0010
        /*00c4*/ 	.byte	0x00, 0xf4, 0x21, 0x00


	//----- nvinfo : EIATTR_KPARAM_INFO
	.align		4
.L_31:
        /*00c8*/ 	.byte	0x04, 0x17
        /*00ca*/ 	.short	(.L_33 - .L_32)
.L_32:
        /*00cc*/ 	.word	0x00000000
        /*00d0*/ 	.short	0x0001
        /*00d2*/ 	.short	0x0008
        /*00d4*/ 	.byte	0x00, 0xf4, 0x21, 0x00


	//----- nvinfo : EIATTR_KPARAM_INFO
	.align		4
.L_33:
        /*00d8*/ 	.byte	0x04, 0x17
        /*00da*/ 	.short	(.L_35 - .L_34)
.L_34:
        /*00dc*/ 	.word	0x00000000
        /*00e0*/ 	.short	0x0000
        /*00e2*/ 	.short	0x0000
        /*00e4*/ 	.byte	0x00, 0xf4, 0x21, 0x00


	//----- nvinfo : EIATTR_SPARSE_MMA_MASK
	.align		4
.L_35:
        /*00e8*/ 	.byte	0x03, 0x50
        /*00ea*/ 	.short	0x0000


	//----- nvinfo : EIATTR_MAXREG_COUNT
	.align		4
        /*00ec*/ 	.byte	0x03, 0x1b
        /*00ee*/ 	.short	0x00ff


	//----- nvinfo : EIATTR_NUM_BARRIERS
	.align		4
        /*00f0*/ 	.byte	0x02, 0x4c
        /*00f2*/ 	.byte	0x01
	.zero		1


	//----- nvinfo : EIATTR_ANNOTATIONS
	.align		4
        /*00f4*/ 	.byte	0x04, 0x55
        /*00f6*/ 	.short	(.L_37 - .L_36)


	//   ....[0]....
.L_36:
        /*00f8*/ 	.word	0x00000001
        /*00fc*/ 	.byte	0x50, 0x0a, 0x00, 0x00, 0x01, 0x00, 0x00, 0x00, 0x00, 0x35, 0x00, 0x00, 0x01, 0x00, 0x00, 0x00
        /* <DEDUP_REMOVED lines=1773> */
        /*6fdc*/ 	.byte	0xe0, 0xa7, 0x01, 0x00, 0x01, 0x00, 0x00, 0x00, 0xf0, 0xa7, 0x01, 0x00


	//----- nvinfo : EIATTR_VRC_CTA_INIT_COUNT
	.align		4
.L_37:
        /*6fe8*/ 	.byte	0x02, 0x4a
	.zero		1
	.zero		1


	//----- nvinfo : EIATTR_EXIT_INSTR_OFFSETS
	.align		4
        /*6fec*/ 	.byte	0x04, 0x1c
        /*6fee*/ 	.short	(.L_39 - .L_38)


	//   ....[0]....
.L_38:
        /*6ff0*/ 	.word	0x00065ee0


	//   ....[1]....
        /*6ff4*/ 	.word	0x00065f00


	//----- nvinfo : EIATTR_REQNTID
	.align		4
.L_39:
        /*6ff8*/ 	.byte	0x04, 0x10
        /*6ffa*/ 	.short	(.L_41 - .L_40)
.L_40:
        /*6ffc*/ 	.word	0x00000040
        /*7000*/ 	.word	0x00000001
        /*7004*/ 	.word	0x00000001


	//----- nvinfo : EIATTR_CBANK_PARAM_SIZE
	.align		4
.L_41:
        /*7008*/ 	.byte	0x03, 0x19
        /*700a*/ 	.short	0x0050


	//----- nvinfo : EIATTR_PARAM_CBANK
	.align		4
        /*700c*/ 	.byte	0x04, 0x0a
        /*700e*/ 	.short	(.L_43 - .L_42)
	.align		4
.L_42:
        /*7010*/ 	.word	index@(.nv.constant0.matmul_kernel)
        /*7014*/ 	.short	0x0380
        /*7016*/ 	.short	0x0050


	//----- nvinfo : EIATTR_SW_WAR
	.align		4
.L_43:
        /*7018*/ 	.byte	0x04, 0x36
        /*701a*/ 	.short	(.L_45 - .L_44)
.L_44:
        /*701c*/ 	.word	0x00000008
.L_45:


//--------------------- .nv.compat                --------------------------
	.section	.nv.compat,"",@"SHT_CUDA_COMPAT_INFO"
	.align	4
        /*0000*/ 	.byte	0x02, 0x02, 0x01, 0x00, 0x02, 0x05, 0x05, 0x00, 0x02, 0x03, 0x00, 0x00, 0x02, 0x06, 0x01, 0x00


//--------------------- .nv.callgraph             --------------------------
	.section	.nv.callgraph,"",@"SHT_CUDA_CALLGRAPH"
	.align	4
	.sectionentsize	8
	.align		4
        /*0000*/ 	.word	0x00000000
	.align		4
        /*0004*/ 	.word	0xffffffff
	.align		4
        /*0008*/ 	.word	0x00000000
	.align		4
        /*000c*/ 	.word	0xfffffffe
	.align		4
        /*0010*/ 	.word	0x00000000
	.align		4
        /*0014*/ 	.word	0xfffffffd
	.align		4
        /*0018*/ 	.word	0x00000000
	.align		4
        /*001c*/ 	.word	0xfffffffc


//--------------------- .text.matmul_kernel       --------------------------
	.section	.text.matmul_kernel,"ax",@progbits
	.align	128
        .global         matmul_kernel
        .type           matmul_kernel,@function
        .size           matmul_kernel,(.L_x_3 - matmul_kernel)
        .other          matmul_kernel,@"STO_CUDA_ENTRY STV_DEFAULT"
matmul_kernel:
.text.matmul_kernel:
[----:B------:R-:W1:Y:S08]  /*0000*/  LDC R1, c[0x0][0x37c] ;  /* 0x0000df00ff017b82 */ /* 0x000e700000000800 */
[----:B------:R-:W2:Y:S01]  /*0010*/  LDC.64 R4, c[0x0][0x398] ;  /* 0x0000e600ff047b82 */ /* 0x000ea20000000a00 */
[----:B------:R-:W3:Y:S01]  /*0020*/  S2R R9, SR_CTAID.X ;  /* 0x0000000000097919 */ /* 0x000ee20000002500 */
[----:B-1----:R-:W-:Y:S01]  /*0030*/  VIADD R1, R1, 0xffffd8f8 ;  /* 0xffffd8f801017836 */ /* 0x002fe20000000000 */
[----:B------:R-:W1:Y:S01]  /*0040*/  LDCU UR7, c[0x0][0x3a0] ;  /* 0x00007400ff0777ac */ /* 0x000e620008000800 */
[----:B------:R-:W4:Y:S01]  /*0050*/  S2R R89, SR_TID.X ;  /* 0x0000000000597919 */ /* 0x000f220000002100 */
[----:B------:R-:W5:Y:S03]  /*0060*/  LDCU UR8, c[0x0][0x3a0] ;  /* 0x00007400ff0877ac */ /* 0x000f660008000800 */
[----:B------:R-:W5:Y:S01]  /*0070*/  LDC R152, c[0x0][0x3a0] ;  /* 0x0000e800ff987b82 */ /* 0x000f620000000800 */
[----:B------:R-:W3:Y:S01]  /*0080*/  LDCU UR5, c[0x0][0x3a4] ;  /* 0x00007480ff0577ac */ /* 0x000ee20008000800 */
[----:B------:R-:W3:Y:S06]  /*0090*/  LDCU UR6, c[0x0][0x3b0] ;  /* 0x00007600ff0677ac */ /* 0x000eec0008000800 */
[----:B------:R-:W5:Y:S01]  /*00a0*/  LDC R153, c[0x0][0x3a0] ;  /* 0x0000e800ff997b82 */ /* 0x000f620000000800 */
[----:B------:R-:W3:Y:S01]  /*00b0*/  LDCU UR33, c[0x0][0x3b0] ;  /* 0x00007600ff2177ac */ /* 0x000ee20008000800 */
[----:B-1----:R-:W-:Y:S01]  /*00c0*/  UIADD3 UR7, UPT, UPT, UR7, 0x1f, URZ ;  /* 0x0000001f07077890 */ /* 0x002fe2000fffe0ff */
[----:B--2---:R-:W-:Y:S01]  /*00d0*/  VIADD R0, R5, 0x7f ;  /* 0x0000007f05007836 */ /* 0x004fe20000000000 */
[----:B------:R-:W1:Y:S04]  /*00e0*/  LDCU UR19, c[0x0][0x3b0] ;  /* 0x00007600ff1377ac */ /* 0x000e680008000800 */
[----:B------:R-:W2:Y:S01]  /*00f0*/  LDC R150, c[0x0][0x3a0] ;  /* 0x0000e800ff967b82 */ /* 0x000ea20000000800 */
[----:B------:R-:W-:Y:S01]  /*0100*/  SHF.R.S32.HI R3, RZ, 0x1f, R0 ;  /* 0x0000001fff037819 */ /* 0x000fe20000011400 */
[----:B------:R-:W-:Y:S01]  /*0110*/  UISETP.GT.AND UP0, UPT, UR7, 0x1f, UPT ;  /* 0x0000001f0700788c */ /* 0x000fe2000bf04270 */
[----:B------:R-:W1:Y:S02]  /*0120*/  LDCU UR31, c[0x0][0x3b0] ;  /* 0x00007600ff1f77ac */ /* 0x000e640008000800 */
[----:B------:R-:W-:-:S03]  /*0130*/  LEA.HI R3, R3, R0, RZ, 0x7 ;  /* 0x0000000003037211 */ /* 0x000fc600078f38ff */
[----:B------:R-:W1:Y:S01]  /*0140*/  LDC R151, c[0x0][0x3a0] ;  /* 0x0000e800ff977b82 */ /* 0x000e620000000800 */
[----:B---3--:R-:W-:Y:S01]  /*0150*/  IABS R10, R9 ;  /* 0x00000009000a7213 */ /* 0x008fe20000000000 */
[----:B------:R-:W-:Y:S01]  /*0160*/  USEL UR4, URZ, 0x4, !UP0 ;  /* 0x00000004ff047887 */ /* 0x000fe2000c000000 */
[----:B------:R-:W-:Y:S01]  /*0170*/  SHF.R.S32.HI R3, RZ, 0x7, R3 ;  /* 0x00000007ff037819 */ /* 0x000fe20000011403 */
[----:B------:R-:W3:Y:S01]  /*0180*/  LDCU UR34, c[0x0][0x3b0] ;  /* 0x00007600ff2277ac */ /* 0x000ee20008000800 */
[----:B----4-:R-:W-:Y:S01]  /*0190*/  SHF.R.U32.HI R20, RZ, 0x5, R89 ;  /* 0x00000005ff147819 */ /* 0x010fe20000011659 */
[----:B-----5:R-:W-:Y:S01]  /*01a0*/  VIADD R152, R152, 0xffffffff ;  /* 0xffffffff98987836 */ /* 0x020fe20000000000 */
[----:B------:R-:W-:Y:S01]  /*01b0*/  LOP3.LUT R224, R89, 0x1f, RZ, 0xc0, !PT ;  /* 0x0000001f59e07812 */ /* 0x000fe200078ec0ff */
[----:B------:R-:W-:Y:S01]  /*01c0*/  IMAD.SHL.U32 R6, R3, 0x8, RZ ;  /* 0x0000000803067824 */ /* 0x000fe200078e00ff */
[----:B------:R-:W-:Y:S01]  /*01d0*/  SGXT.U32 R20, R20, 0x1 ;  /* 0x000000011414781a */ /* 0x000fe20000000000 */
[----:B------:R-:W4:Y:S01]  /*01e0*/  LDCU UR16, c[0x0][0x3b0] ;  /* 0x00007600ff1077ac */ /* 0x000f220008000800 */
[----:B------:R-:W-:Y:S01]  /*01f0*/  VIADD R153, R153, 0xfffffffb ;  /* 0xfffffffb99997836 */ /* 0x000fe20000000000 */
[----:B------:R-:W5:Y:S01]  /*0200*/  LDC R190, c[0x0][0x3a0] ;  /* 0x0000e800ffbe7b82 */ /* 0x000f620000000800 */
[-C--:B------:R-:W-:Y:S01]  /*0210*/  IABS R7, R6.reuse ;  /* 0x0000000600077213 */ /* 0x080fe20000000000 */
[----:B------:R-:W3:Y:S01]  /*0220*/  LDCU UR26, c[0x0][0x3b0] ;  /* 0x00007600ff1a77ac */ /* 0x000ee20008000800 */
[----:B------:R-:W-:Y:S01]  /*0230*/  IABS R12, R6 ;  /* 0x00000006000c7213 */ /* 0x000fe20000000000 */
[----:B--2---:R-:W-:Y:S01]  /*0240*/  VIADD R150, R150, 0xfffffff3 ;  /* 0xfffffff396967836 */ /* 0x004fe20000000000 */
[----:B------:R-:W2:Y:S01]  /*0250*/  I2F.RP R0, R7 ;  /* 0x0000000700007306 */ /* 0x000ea20000209400 */
[----:B------:R-:W3:Y:S02]  /*0260*/  LDCU UR44, c[0x0][0x3b0] ;  /* 0x00007600ff2c77ac */ /* 0x000ee40008000800 */
[----:B------:R-:W3:Y:S01]  /*0270*/  LDC R222, c[0x0][0x3a0] ;  /* 0x0000e800ffde7b82 */ /* 0x000ee20000000800 */
[----:B------:R-:W3:Y:S01]  /*0280*/  LDCU UR42, c[0x0][0x3b0] ;  /* 0x00007600ff2a77ac */ /* 0x000ee20008000800 */
[----:B-1----:R-:W-:Y:S01]  /*0290*/  VIADD R151, R151, 0xfffffff7 ;  /* 0xfffffff797977836 */ /* 0x002fe20000000000 */
[----:B------:R-:W1:Y:S05]  /*02a0*/  LDCU UR13, c[0x0][0x3b0] ;  /* 0x00007600ff0d77ac */ /* 0x000e6a0008000800 */
[----:B------:R-:W1:Y:S01]  /*02b0*/  LDC R223, c[0x0][0x3a0] ;  /* 0x0000e800ffdf7b82 */ /* 0x000e620000000800 */
[----:B------:R-:W1:Y:S01]  /*02c0*/  LDCU UR20, c[0x0][0x3b0] ;  /* 0x00007600ff1477ac */ /* 0x000e620008000800 */
[----:B--2---:R-:W2:Y:S01]  /*02d0*/  MUFU.RCP R0, R0 ;  /* 0x0000000000007308 */ /* 0x004ea20000001000 */
[----:B------:R-:W1:Y:S05]  /*02e0*/  LDCU UR43, c[0x0][0x3b0] ;  /* 0x00007600ff2b77ac */ /* 0x000e6a0008000800 */
[----:B------:R-:W4:Y:S01]  /*02f0*/  LDC.64 R242, c[0x0][0x3a8] ;  /* 0x0000ea00fff27b82 */ /* 0x000f220000000a00 */
[----:B------:R-:W1:Y:S01]  /*0300*/  LDCU UR12, c[0x0][0x3b0] ;  /* 0x00007600ff0c77ac */ /* 0x000e620008000800 */
[----:B------:R-:W1:Y:S01]  /*0310*/  LDCU UR18, c[0x0][0x3b0] ;  /* 0x00007600ff1277ac */ /* 0x000e620008000800 */
[----:B---3--:R-:W-:-:S05]  /*0320*/  VIADD R222, R222, 0xffffffe0 ;  /* 0xffffffe0dede7836 */ /* 0x008fca0000000000 */
[----:B------:R-:W3:Y:S01]  /*0330*/  LDC R251, c[0x0][0x3a0] ;  /* 0x0000e800fffb7b82 */ /* 0x000ee20000000800 */
[----:B------:R-:W3:Y:S01]  /*0340*/  LDCU UR15, c[0x0][0x3b0] ;  /* 0x00007600ff0f77ac */ /* 0x000ee20008000800 */
[----:B--2---:R-:W-:Y:S01]  /*0350*/  VIADD R2, R0, 0xffffffe ;  /* 0x0ffffffe00027836 */ /* 0x004fe20000000000 */
[----:B------:R-:W2:Y:S01]  /*0360*/  LDCU UR23, c[0x0][0x3b0] ;  /* 0x00007600ff1777ac */ /* 0x000ea20008000800 */
[----:B------:R-:W-:Y:S02]  /*0370*/  IMAD.MOV R0, RZ, RZ, -R12 ;  /* 0x000000ffff007224 */ /* 0x000fe400078e0a0c */
[----:B------:R4:W2:Y:S01]  /*0380*/  F2I.FTZ.U32.TRUNC.NTZ R3, R2 ;  /* 0x0000000200037305 */ /* 0x0008a2000021f000 */
[----:B------:R-:W3:Y:S01]  /*0390*/  LDCU UR14, c[0x0][0x3b0] ;  /* 0x00007600ff0e77ac */ /* 0x000ee20008000800 */
[----:B-1----:R-:W-:Y:S01]  /*03a0*/  VIADD R223, R223, 0xffffffe4 ;  /* 0xffffffe4dfdf7836 */ /* 0x002fe20000000000 */
[----:B------:R-:W1:Y:S01]  /*03b0*/  LDC R252, c[0x0][0x3a0] ;  /* 0x0000e800fffc7b82 */ /* 0x000e620000000800 */
[----:B------:R-:W1:Y:S01]  /*03c0*/  LDCU UR28, c[0x0][0x3b0] ;  /* 0x00007600ff1c77ac */ /* 0x000e620008000800 */
[----:B----4-:R-:W-:Y:S01]  /*03d0*/  IMAD.MOV.U32 R2, RZ, RZ, RZ ;  /* 0x000000ffff027224 */ /* 0x010fe200078e00ff */
[----:B------:R-:W4:Y:S01]  /*03e0*/  LDCU UR17, c[0x0][0x3b0] ;  /* 0x00007600ff1177ac */ /* 0x000f220008000800 */
[----:B------:R-:W1:Y:S01]  /*03f0*/  LDCU UR24, c[0x0][0x3b0] ;  /* 0x00007600ff1877ac */ /* 0x000e620008000800 */
[----:B--2---:R-:W-:-:S02]  /*0400*/  IMAD.MOV R8, RZ, RZ, -R3 ;  /* 0x000000ffff087224 */ /* 0x004fc400078e0a03 */
[----:B---3--:R-:W-:Y:S01]  /*0410*/  VIADD R251, R251, 0xffffffd9 ;  /* 0xffffffd9fbfb7836 */ /* 0x008fe20000000000 */
[----:B------:R-:W2:Y:S01]  /*0420*/  LDCU UR27, c[0x0][0x3b0] ;  /* 0x00007600ff1b77ac */ /* 0x000ea20008000800 */
[----:B------:R-:W-:Y:S02]  /*0430*/  IMAD R11, R8, R7, RZ ;  /* 0x00000007080b7224 */ /* 0x000fe400078e02ff */
[----:B------:R-:W-:Y:S01]  /*0440*/  IMAD.MOV.U32 R8, RZ, RZ, R10 ;  /* 0x000000ffff087224 */ /* 0x000fe200078e000a */
[----:B------:R-:W-:Y:S01]  /*0450*/  SHF.R.S32.HI R10, RZ, 0x5, R89 ;  /* 0x00000005ff0a7819 */ /* 0x000fe20000011459 */
[----:B------:R-:W-:Y:S01]  /*0460*/  IMAD.HI.U32 R3, R3, R11, R2 ;  /* 0x0000000b03037227 */ /* 0x000fe200078e0002 */
[----:B------:R-:W3:Y:S01]  /*0470*/  LDCU UR38, c[0x0][0x3b0] ;  /* 0x00007600ff2677ac */ /* 0x000ee20008000800 */
[----:B------:R-:W1:Y:S04]  /*0480*/  LDCU UR21, c[0x0][0x3b0] ;  /* 0x00007600ff1577ac */ /* 0x000e680008000800 */
[----:B------:R-:W-:Y:S01]  /*0490*/  IMAD.HI.U32 R3, R3, R8, RZ ;  /* 0x0000000803037227 */ /* 0x000fe200078e00ff */
[----:B------:R-:W1:Y:S03]  /*04a0*/  LDCU UR22, c[0x0][0x3b0] ;  /* 0x00007600ff1677ac */ /* 0x000e660008000800 */
[----:B------:R-:W-:Y:S01]  /*04b0*/  IMAD R0, R3, R0, R8 ;  /* 0x0000000003007224 */ /* 0x000fe200078e0208 */
[----:B------:R-:W1:Y:S04]  /*04c0*/  LDCU UR37, c[0x0][0x3b0] ;  /* 0x00007600ff2577ac */ /* 0x000e680008000800 */
[----:B------:R-:W-:Y:S01]  /*04d0*/  ISETP.GT.U32.AND P1, PT, R7, R0, PT ;  /* 0x000000000700720c */ /* 0x000fe20003f24070 */
[----:B------:R-:W1:Y:S01]  /*04e0*/  LDCU UR29, c[0x0][0x3b0] ;  /* 0x00007600ff1d77ac */ /* 0x000e620008000800 */
[----:B------:R-:W1:Y:S01]  /*04f0*/  LDCU UR39, c[0x0][0x3b0] ;  /* 0x00007600ff2777ac */ /* 0x000e620008000800 */
[----:B------:R-:W1:Y:S10]  /*0500*/  LDCU UR25, c[0x0][0x3b0] ;  /* 0x00007600ff1977ac */ /* 0x000e740008000800 */
[----:B------:R-:W-:Y:S01]  /*0510*/  @!P1 IMAD.IADD R0, R0, 0x1, -R7 ;  /* 0x0000000100009824 */ /* 0x000fe200078e0a07 */
[----:B------:R-:W1:Y:S01]  /*0520*/  LDCU UR30, c[0x0][0x3b0] ;  /* 0x00007600ff1e77ac */ /* 0x000e620008000800 */
[----:B------:R-:W-:Y:S01]  /*0530*/  @!P1 VIADD R3, R3, 0x1 ;  /* 0x0000000103039836 */ /* 0x000fe20000000000 */
[----:B------:R-:W-:-:S02]  /*0540*/  ISETP.NE.AND P1, PT, R6, RZ, PT ;  /* 0x000000ff0600720c */ /* 0x000fc40003f25270 */
[----:B------:R-:W-:Y:S01]  /*0550*/  ISETP.GE.U32.AND P0, PT, R0, R7, PT ;  /* 0x000000070000720c */ /* 0x000fe20003f06070 */
[----:B------:R-:W1:Y:S01]  /*0560*/  LDCU UR40, c[0x0][0x3b0] ;  /* 0x00007600ff2877ac */ /* 0x000e620008000800 */
[-C--:B------:R-:W-:Y:S01]  /*0570*/  LOP3.LUT R0, R9, R6.reuse, RZ, 0x3c, !PT ;  /* 0x0000000609007212 */ /* 0x080fe200078e3cff */
[----:B------:R-:W1:Y:S03]  /*0580*/  LDCU UR41, c[0x0][0x3b0] ;  /* 0x00007600ff2977ac */ /* 0x000e660008000800 */
[----:B------:R-:W-:Y:S01]  /*0590*/  ISETP.GE.AND P2, PT, R0, RZ, PT ;  /* 0x000000ff0000720c */ /* 0x000fe20003f46270 */
[----:B------:R-:W-:Y:S01]  /*05a0*/  VIADD R0, R4, 0x1ff ;  /* 0x000001ff04007836 */ /* 0x000fe20000000000 */
[----:B------:R-:W1:Y:S05]  /*05b0*/  LDCU UR32, c[0x0][0x3b0] ;  /* 0x00007600ff2077ac */ /* 0x000e6a0008000800 */
[----:B------:R-:W-:Y:S01]  /*05c0*/  @P0 VIADD R3, R3, 0x1 ;  /* 0x0000000103030836 */ /* 0x000fe20000000000 */
[----:B------:R-:W1:Y:S03]  /*05d0*/  LDCU UR35, c[0x0][0x3b0] ;  /* 0x00007600ff2377ac */ /* 0x000e660008000800 */
[----:B------:R-:W-:Y:S01]  /*05e0*/  IMAD.MOV.U32 R2, RZ, RZ, R3 ;  /* 0x000000ffff027224 */ /* 0x000fe200078e0003 */
[----:B------:R-:W-:Y:S01]  /*05f0*/  SHF.R.S32.HI R3, RZ, 0x1f, R0 ;  /* 0x0000001fff037819 */ /* 0x000fe20000011400 */
[----:B------:R-:W1:Y:S02]  /*0600*/  LDCU UR36, c[0x0][0x3b0] ;  /* 0x00007600ff2477ac */ /* 0x000e640008000800 */
[----:B------:R-:W-:Y:S01]  /*0610*/  @!P2 IMAD.MOV R2, RZ, RZ, -R2 ;  /* 0x000000ffff02a224 */ /* 0x000fe200078e0a02 */
[----:B------:R-:W-:Y:S01]  /*0620*/  @!P1 LOP3.LUT R2, RZ, R6, RZ, 0x33, !PT ;  /* 0x00000006ff029212 */ /* 0x000fe200078e33ff */
[----:B------:R-:W1:Y:S01]  /*0630*/  LDCU UR48, c[0x0][0x3b0] ;  /* 0x00007600ff3077ac */ /* 0x000e620008000800 */
[----:B------:R-:W-:-:S03]  /*0640*/  LEA.HI R3, R3, R0, RZ, 0x9 ;  /* 0x0000000003037211 */ /* 0x000fc600078f48ff */
[----:B------:R-:W-:Y:S01]  /*0650*/  IMAD.SHL.U32 R16, R2, 0x8, RZ ;  /* 0x0000000802107824 */ /* 0x000fe200078e00ff */
[----:B------:R-:W1:Y:S01]  /*0660*/  LDCU UR46, c[0x0][0x3b0] ;  /* 0x00007600ff2e77ac */ /* 0x000e620008000800 */
[----:B------:R-:W-:-:S03]  /*0670*/  IMAD.MOV R2, RZ, RZ, -R2 ;  /* 0x000000ffff027224 */ /* 0x000fc600078e0a02 */
[----:B------:R-:W-:Y:S01]  /*0680*/  LEA.HI.SX32 R3, R3, -R16, 0x17 ;  /* 0x8000001003037211 */ /* 0x000fe200078fbaff */
[----:B------:R-:W-:Y:S01]  /*0690*/  IMAD R13, R6, R2, R9 ;  /* 0x00000002060d7224 */ /* 0x000fe200078e0209 */
[----:B------:R-:W1:Y:S01]  /*06a0*/  LDCU UR45, c[0x0][0x3b0] ;  /* 0x00007600ff2d77ac */ /* 0x000e620008000800 */
[----:B------:R-:W-:Y:S01]  /*06b0*/  IMAD.MOV.U32 R6, RZ, RZ, RZ ;  /* 0x000000ffff067224 */ /* 0x000fe200078e00ff */
[----:B------:R-:W-:Y:S02]  /*06c0*/  VIMNMX R18, PT, PT, R3, 0x8, PT ;  /* 0x0000000803127848 */ /* 0x000fe40003fe0100 */
[----:B------:R-:W-:Y:S01]  /*06d0*/  IABS R2, R13 ;  /* 0x0000000d00027213 */ /* 0x000fe20000000000 */
[----:B------:R-:W1:Y:S01]  /*06e0*/  LDCU UR47, c[0x0][0x3b0] ;  /* 0x00007600ff2f77ac */ /* 0x000e620008000800 */
[-C--:B------:R-:W-:Y:S02]  /*06f0*/  IABS R11, R18.reuse ;  /* 0x00000012000b7213 */ /* 0x080fe40000000000 */
[----:B------:R-:W-:Y:S01]  /*0700*/  IABS R3, R5 ;  /* 0x0000000500037213 */ /* 0x000fe20000000000 */
[----:B------:R-:W1:Y:S01]  /*0710*/  LDCU UR53, c[0x0][0x3b0] ;  /* 0x00007600ff3577ac */ /* 0x000e620008000800 */
[----:B------:R-:W2:Y:S01]  /*0720*/  I2F.RP R0, R11 ;  /* 0x0000000b00007306 */ /* 0x000ea20000209400 */
[----:B------:R-:W1:Y:S01]  /*0730*/  LDCU UR51, c[0x0][0x3b0] ;  /* 0x00007600ff3377ac */ /* 0x000e620008000800 */
[----:B------:R-:W1:Y:S01]  /*0740*/  LDCU UR49, c[0x0][0x3b0] ;  /* 0x00007600ff3177ac */ /* 0x000e620008000800 */
[----:B------:R-:W1:Y:S05]  /*0750*/  LDCU UR50, c[0x0][0x3b0] ;  /* 0x00007600ff3277ac */ /* 0x000e6a0008000800 */
[----:B--2---:R-:W2:Y:S01]  /*0760*/  MUFU.RCP R0, R0 ;  /* 0x0000000000007308 */ /* 0x004ea20000001000 */
[----:B------:R-:W1:Y:S01]  /*0770*/  LDCU UR52, c[0x0][0x3b0] ;  /* 0x00007600ff3477ac */ /* 0x000e620008000800 */
[----:B------:R-:W1:Y:S01]  /*0780*/  LDCU UR58, c[0x0][0x3b0] ;  /* 0x00007600ff3a77ac */ /* 0x000e620008000800 */
[----:B------:R-:W1:Y:S01]  /*0790*/  LDCU UR56, c[0x0][0x3b0] ;  /* 0x00007600ff3877ac */ /* 0x000e620008000800 */
[----:B------:R-:W1:Y:S01]  /*07a0*/  LDCU UR54, c[0x0][0x3b0] ;  /* 0x00007600ff3677ac */ /* 0x000e620008000800 */
[----:B--2---:R-:W-:Y:S01]  /*07b0*/  VIADD R7, R0, 0xffffffe ;  /* 0x0ffffffe00077836 */ /* 0x004fe20000000000 */
[----:B------:R-:W-:Y:S01]  /*07c0*/  IABS R0, R18 ;  /* 0x0000001200007213 */ /* 0x000fe20000000000 */
[----:B------:R-:W2:Y:S04]  /*07d0*/  LDCU UR55, c[0x0][0x3b0] ;  /* 0x00007600ff3777ac */ /* 0x000ea80008000800 */
[----:B------:R-:W1:Y:S01]  /*07e0*/  F2I.FTZ.U32.TRUNC.NTZ R7, R7 ;  /* 0x0000000700077305 */ /* 0x000e62000021f000 */
[----:B------:R-:W-:Y:S01]  /*07f0*/  IMAD.MOV R0, RZ, RZ, -R0 ;  /* 0x000000ffff007224 */ /* 0x000fe200078e0a00 */
[----:B------:R-:W2:Y:S01]  /*0800*/  LDCU UR57, c[0x0][0x3b0] ;  /* 0x00007600ff3977ac */ /* 0x000ea20008000800 */
[----:B------:R-:W2:Y:S01]  /*0810*/  LDCU UR61, c[0x0][0x3b0] ;  /* 0x00007600ff3d77ac */ /* 0x000ea20008000800 */
[----:B------:R-:W2:Y:S01]  /*0820*/  LDCU UR59, c[0x0][0x3b0] ;  /* 0x00007600ff3b77ac */ /* 0x000ea20008000800 */
[----:B------:R-:W2:Y:S01]  /*0830*/  LDCU UR60, c[0x0][0x3b0] ;  /* 0x00007600ff3c77ac */ /* 0x000ea20008000800 */
[----:B-1----:R-:W-:Y:S01]  /*0840*/  IMAD.MOV R8, RZ, RZ, -R7 ;  /* 0x000000ffff087224 */ /* 0x002fe200078e0a07 */
[----:B------:R-:W-:-:S03]  /*0850*/  UISETP.GT.AND UP0, UPT, UR7, 0x3f, UPT ;  /* 0x0000003f0700788c */ /* 0x000fc6000bf04270 */
[----:B------:R-:W-:Y:S02]  /*0860*/  IMAD R9, R8, R11, RZ ;  /* 0x0000000b08097224 */ /* 0x000fe400078e02ff */
[----:B------:R-:W1:Y:S02]  /*0870*/  I2F.RP R8, R3 ;  /* 0x0000000300087306 */ /* 0x000e640000209400 */
[----:B------:R-:W-:-:S04]  /*0880*/  IMAD.HI.U32 R6, R7, R9, R6 ;  /* 0x0000000907067227 */ /* 0x000fc800078e0006 */
[----:B------:R-:W-:Y:S01]  /*0890*/  IMAD.MOV.U32 R7, RZ, RZ, R2 ;  /* 0x000000ffff077224 */ /* 0x000fe200078e0002 */
[----:B------:R-:W-:-:S03]  /*08a0*/  IABS R2, R4 ;  /* 0x0000000400027213 */ /* 0x000fc60000000000 */
[----:B------:R-:W-:-:S04]  /*08b0*/  IMAD.HI.U32 R6, R6, R7, RZ ;  /* 0x0000000706067227 */ /* 0x000fc800078e00ff */
[----:B------:R-:W-:Y:S01]  /*08c0*/  IMAD R0, R6, R0, R7 ;  /* 0x0000000006007224 */ /* 0x000fe200078e0207 */
[----:B-1----:R-:W1:Y:S04]  /*08d0*/  MUFU.RCP R8, R8 ;  /* 0x0000000800087308 */ /* 0x002e680000001000 */
[----:B------:R-:W-:-:S13]  /*08e0*/  ISETP.GT.U32.AND P1, PT, R11, R0, PT ;  /* 0x000000000b00720c */ /* 0x000fda0003f24070 */
[----:B------:R-:W-:Y:S02]  /*08f0*/  @!P1 IMAD.IADD R0, R0, 0x1, -R11 ;  /* 0x0000000100009824 */ /* 0x000fe400078e0a0b */
[----:B------:R-:W-:Y:S01]  /*0900*/  @!P1 VIADD R6, R6, 0x1 ;  /* 0x0000000106069836 */ /* 0x000fe20000000000 */
[----:B------:R-:W-:Y:S01]  /*0910*/  ISETP.NE.AND P1, PT, R18, RZ, PT ;  /* 0x000000ff1200720c */ /* 0x000fe20003f25270 */
[----:B-1----:R-:W-:Y:S01]  /*0920*/  VIADD R7, R8, 0xffffffe ;  /* 0x0ffffffe08077836 */ /* 0x002fe20000000000 */
[----:B------:R-:W-:Y:S01]  /*0930*/  ISETP.GE.U32.AND P0, PT, R0, R11, PT ;  /* 0x0000000b0000720c */ /* 0x000fe20003f06070 */
[----:B------:R-:W1:Y:S01]  /*0940*/  I2F.RP R8, R2 ;  /* 0x0000000200087306 */ /* 0x000e620000209400 */
[----:B------:R-:W-:-:S04]  /*0950*/  LOP3.LUT R0, R13, R18, RZ, 0x3c, !PT ;  /* 0x000000120d007212 */ /* 0x000fc800078e3cff */
[----:B------:R-:W-:-:S03]  /*0960*/  ISETP.GE.AND P2, PT, R0, RZ, PT ;  /* 0x000000ff0000720c */ /* 0x000fc60003f46270 */
[----:B------:R-:W2:Y:S04]  /*0970*/  F2I.FTZ.U32.TRUNC.NTZ R7, R7 ;  /* 0x0000000700077305 */ /* 0x000ea8000021f000 */
[----:B------:R-:W-:-:S04]  /*0980*/  @P0 VIADD R6, R6, 0x1 ;  /* 0x0000000106060836 */ /* 0x000fc80000000000 */
[----:B------:R-:W-:Y:S01]  /*0990*/  IMAD.MOV.U32 R23, RZ, RZ, R6 ;  /* 0x000000ffff177224 */ /* 0x000fe200078e0006 */
[----:B-1----:R-:W1:Y:S01]  /*09a0*/  MUFU.RCP R8, R8 ;  /* 0x0000000800087308 */ /* 0x002e620000001000 */
[----:B------:R-:W-:Y:S02]  /*09b0*/  IMAD.MOV.U32 R6, RZ, RZ, RZ ;  /* 0x000000ffff067224 */ /* 0x000fe400078e00ff */
[----:B------:R-:W-:Y:S01]  /*09c0*/  @!P2 IMAD.MOV R23, RZ, RZ, -R23 ;  /* 0x000000ffff17a224 */ /* 0x000fe200078e0a17 */
[----:B------:R-:W-:Y:S01]  /*09d0*/  @!P1 LOP3.LUT R23, RZ, R18, RZ, 0x33, !PT ;  /* 0x00000012ff179212 */ /* 0x000fe200078e33ff */
[----:B--2---:R-:W-:-:S04]  /*09e0*/  IMAD.MOV R0, RZ, RZ, -R7 ;  /* 0x000000ffff007224 */ /* 0x004fc800078e0a07 */
[----:B------:R-:W-:Y:S02]  /*09f0*/  IMAD.SHL.U32 R14, R23, 0x80, RZ ;  /* 0x00000080170e7824 */ /* 0x000fe400078e00ff */
[----:B------:R-:W-:Y:S02]  /*0a00*/  IMAD R9, R0, R3, RZ ;  /* 0x0000000300097224 */ /* 0x000fe400078e02ff */
[----:B------:R-:W-:Y:S01]  /*0a10*/  IMAD.MOV R23, RZ, RZ, -R23 ;  /* 0x000000ffff177224 */ /* 0x000fe200078e0a17 */
[----:B------:R-:W-:Y:S01]  /*0a20*/  LOP3.LUT R20, R14, R20, RZ, 0xfc, !PT ;  /* 0x000000140e147212 */ /* 0x000fe200078efcff */
[----:B------:R-:W-:Y:S01]  /*0a30*/  IMAD.HI.U32 R0, R7, R9, R6 ;  /* 0x0000000907007227 */ /* 0x000fe200078e0006 */
[----:B------:R-:W-:Y:S01]  /*0a40*/  SGXT R6, R10, 0x1 ;  /* 0x000000010a06781a */ /* 0x000fe20000000200 */
[----:B------:R2:W-:Y:S01]  /*0a50*/  STL [R1+0x196c], R14 ;  /* 0x00196c0e01007387 */ /* 0x0005e20000100800 */
[----:B------:R-:W-:Y:S01]  /*0a60*/  LOP3.LUT R19, R20, 0x2, RZ, 0xfc, !PT ;  /* 0x0000000214137812 */ /* 0x000fe200078efcff */
[----:B------:R-:W-:Y:S01]  /*0a70*/  IMAD.SHL.U32 R7, R224, 0x4, RZ ;  /* 0x00000004e0077824 */ /* 0x000fe200078e00ff */
[----:B------:R-:W-:Y:S01]  /*0a80*/  LOP3.LUT R21, R20, 0x7e, RZ, 0xfc, !PT ;  /* 0x0000007e14157812 */ /* 0x000fe200078efcff */
[----:B-1----:R-:W-:Y:S01]  /*0a90*/  VIADD R8, R8, 0xffffffe ;  /* 0x0ffffffe08087836 */ /* 0x002fe20000000000 */
[----:B------:R-:W-:Y:S01]  /*0aa0*/  IABS R12, R19 ;  /* 0x00000013000c7213 */ /* 0x000fe20000000000 */
[----:B------:R-:W-:Y:S01]  /*0ab0*/  IMAD R23, R18, R23, R13 ;  /* 0x0000001712177224 */ /* 0x000fe200078e020d */
[----:B------:R-:W-:Y:S01]  /*0ac0*/  LOP3.LUT R248, R7, 0x90, R6, 0x78, !PT ;  /* 0x0000009007f87812 */ /* 0x000fe200078e7806 */
[----:B------:R1:W3:Y:S01]  /*0ad0*/  F2I.FTZ.U32.TRUNC.NTZ R11, R8 ;  /* 0x00000008000b7305 */ /* 0x0002e2000021f000 */
[----:B------:R-:W-:Y:S01]  /*0ae0*/  IABS R10, R20 ;  /* 0x00000014000a7213 */ /* 0x000fe20000000000 */
[----:B------:R-:W-:Y:S01]  /*0af0*/  IMAD.HI.U32 R7, R0, R12, RZ ;  /* 0x0000000c00077227 */ /* 0x000fe200078e00ff */
[----:B--2---:R-:W-:-:S02]  /*0b00*/  IABS R14, R21 ;  /* 0x00000015000e7213 */ /* 0x004fc40000000000 */
[C---:B------:R-:W-:Y:S01]  /*0b10*/  LOP3.LUT R15, R20.reuse, 0x4, RZ, 0xfc, !PT ;  /* 0x00000004140f7812 */ /* 0x040fe200078efcff */
[----:B------:R-:W-:Y:S01]  /*0b20*/  IMAD.MOV R7, RZ, RZ, -R7 ;  /* 0x000000ffff077224 */ /* 0x000fe200078e0a07 */
[----:B------:R-:W-:Y:S01]  /*0b30*/  LOP3.LUT R18, R20, 0x6, RZ, 0xfc, !PT ;  /* 0x0000000614127812 */ /* 0x000fe200078efcff */
[C---:B------:R-:W-:Y:S01]  /*0b40*/  IMAD.HI.U32 R9, R0.reuse, R14, RZ ;  /* 0x0000000e00097227 */ /* 0x040fe200078e00ff */
[----:B------:R-:W-:Y:S02]  /*0b50*/  IABS R13, R15 ;  /* 0x0000000f000d7213 */ /* 0x000fe40000000000 */
[----:B------:R-:W-:Y:S01]  /*0b60*/  IABS R17, R18 ;  /* 0x0000001200117213 */ /* 0x000fe20000000000 */
[----:B-1----:R-:W-:Y:S01]  /*0b70*/  IMAD R8, R3, R7, R12 ;  /* 0x0000000703087224 */ /* 0x002fe200078e020c */
[----:B------:R-:W-:Y:S01]  /*0b80*/  ISETP.GE.AND P5, PT, R19, RZ, PT ;  /* 0x000000ff1300720c */ /* 0x000fe20003fa6270 */
[----:B------:R-:W-:Y:S01]  /*0b90*/  IMAD.HI.U32 R6, R0, R10, RZ ;  /* 0x0000000a00067227 */ /* 0x000fe200078e00ff */
[----:B------:R-:W-:-:S02]  /*0ba0*/  LOP3.LUT R19, R20, 0xa, RZ, 0xfc, !PT ;  /* 0x0000000a14137812 */ /* 0x000fc400078efcff */
[C---:B------:R-:W-:Y:S01]  /*0bb0*/  ISETP.GT.U32.AND P1, PT, R3.reuse, R8, PT ;  /* 0x000000080300720c */ /* 0x040fe20003f24070 */
[----:B------:R-:W-:Y:S01]  /*0bc0*/  IMAD.MOV R9, RZ, RZ, -R9 ;  /* 0x000000ffff097224 */ /* 0x000fe200078e0a09 */
[C---:B------:R-:W-:Y:S01]  /*0bd0*/  ISETP.GE.AND P4, PT, R20.reuse, RZ, PT ;  /* 0x000000ff1400720c */ /* 0x040fe20003f86270 */
[----:B------:R-:W-:Y:S01]  /*0be0*/  IMAD.MOV R6, RZ, RZ, -R6 ;  /* 0x000000ffff067224 */ /* 0x000fe200078e0a06 */
[C---:B------:R-:W-:Y:S01]  /*0bf0*/  LOP3.LUT R26, R20.reuse, 0x12, RZ, 0xfc, !PT ;  /* 0x00000012141a7812 */ /* 0x040fe200078efcff */
[C---:B------:R-:W-:Y:S01]  /*0c00*/  IMAD R14, R3.reuse, R9, R14 ;  /* 0x00000009030e7224 */ /* 0x040fe200078e020e */
[C---:B------:R-:W-:Y:S01]  /*0c10*/  LOP3.LUT R27, R20.reuse, 0x14, RZ, 0xfc, !PT ;  /* 0x00000014141b7812 */ /* 0x040fe200078efcff */
[C---:B------:R-:W-:Y:S01]  /*0c20*/  IMAD R6, R3.reuse, R6, R10 ;  /* 0x0000000603067224 */ /* 0x040fe200078e020a */
[----:B------:R-:W-:Y:S01]  /*0c30*/  LOP3.LUT R25, R20, 0x10, RZ, 0xfc, !PT ;  /* 0x0000001014197812 */ /* 0x000fe200078efcff */
[----:B---3--:R-:W-:Y:S01]  /*0c40*/  IMAD.MOV R10, RZ, RZ, -R11 ;  /* 0x000000ffff0a7224 */ /* 0x008fe200078e0a0b */
[C---:B------:R-:W-:Y:S01]  /*0c50*/  ISETP.GT.U32.AND P2, PT, R3.reuse, R14, PT ;  /* 0x0000000e0300720c */ /* 0x040fe20003f44070 */
[----:B------:R-:W-:Y:S01]  /*0c60*/  IMAD.HI.U32 R7, R0, R13, RZ ;  /* 0x0000000d00077227 */ /* 0x000fe200078e00ff */
[----:B------:R-:W-:-:S02]  /*0c70*/  ISETP.GT.U32.AND P0, PT, R3, R6, PT ;  /* 0x000000060300720c */ /* 0x000fc40003f04070 */
[----:B------:R-:W-:Y:S01]  /*0c80*/  IABS R24, R27 ;  /* 0x0000001b00187213 */ /* 0x000fe20000000000 */
[----:B------:R-:W-:Y:S01]  /*0c90*/  IMAD.MOV.U32 R9, RZ, RZ, R10 ;  /* 0x000000ffff097224 */ /* 0x000fe200078e000a */
[C---:B------:R-:W-:Y:S01]  /*0ca0*/  LOP3.LUT R28, R20.reuse, 0x16, RZ, 0xfc, !PT ;  /* 0x00000016141c7812 */ /* 0x040fe200078efcff */
[----:B------:R-:W-:Y:S01]  /*0cb0*/  IMAD.MOV.U32 R10, RZ, RZ, RZ ;  /* 0x000000ffff0a7224 */ /* 0x000fe200078e00ff */
[C---:B------:R-:W-:Y:S01]  /*0cc0*/  LOP3.LUT R29, R20.reuse, 0x18, RZ, 0xfc, !PT ;  /* 0x00000018141d7812 */ /* 0x040fe200078efcff */
[----:B------:R-:W-:Y:S01]  /*0cd0*/  IMAD R9, R9, R2, RZ ;  /* 0x0000000209097224 */ /* 0x000fe200078e02ff */
[----:B------:R-:W-:Y:S01]  /*0ce0*/  LOP3.LUT R33, R20, 0x22, RZ, 0xfc, !PT ;  /* 0x0000002214217812 */ /* 0x000fe200078efcff */
[----:B------:R-:W-:Y:S01]  /*0cf0*/  @!P1 IMAD.IADD R8, R8, 0x1, -R3 ;  /* 0x0000000108089824 */ /* 0x000fe200078e0a03 */
[----:B------:R-:W-:Y:S01]  /*0d00*/  ISETP.GE.AND P1, PT, R15, RZ, PT ;  /* 0x000000ff0f00720c */ /* 0x000fe20003f26270 */
[----:B------:R-:W-:Y:S01]  /*0d10*/  IMAD.HI.U32 R10, R11, R9, R10 ;  /* 0x000000090b0a7227 */ /* 0x000fe200078e000a */
[----:B------:R-:W-:-:S02]  /*0d20*/  LOP3.LUT R34, R20, 0x24, RZ, 0xfc, !PT ;  /* 0x0000002414227812 */ /* 0x000fc400078efcff */
[C---:B------:R-:W-:Y:S01]  /*0d30*/  ISETP.GT.U32.AND P6, PT, R3.reuse, R8, PT ;  /* 0x000000080300720c */ /* 0x040fe20003fc4070 */
[----:B------:R-:W-:Y:S01]  /*0d40*/  IMAD.MOV.U32 R11, RZ, RZ, R17 ;  /* 0x000000ffff0b7224 */ /* 0x000fe200078e0011 */
[----:B------:R-:W-:Y:S01]  /*0d50*/  LOP3.LUT R17, R20, 0x8, RZ, 0xfc, !PT ;  /* 0x0000000814117812 */ /* 0x000fe200078efcff */
[----:B------:R-:W-:Y:S01]  /*0d60*/  @!P2 IMAD.IADD R14, R14, 0x1, -R3 ;  /* 0x000000010e0ea824 */ /* 0x000fe200078e0a03 */
[----:B------:R-:W-:Y:S01]  /*0d70*/  LOP3.LUT R35, R20, 0x26, RZ, 0xfc, !PT ;  /* 0x0000002614237812 */ /* 0x000fe200078efcff */
[----:B------:R-:W-:Y:S01]  /*0d80*/  IMAD.MOV R12, RZ, RZ, -R7 ;  /* 0x000000ffff0c7224 */ /* 0x000fe200078e0a07 */
[----:B------:R-:W-:Y:S01]  /*0d90*/  IABS R31, R34 ;  /* 0x00000022001f7213 */ /* 0x000fe20000000000 */
[----:B------:R-:W-:Y:S01]  /*0da0*/  IMAD.HI.U32 R7, R0, R11, RZ ;  /* 0x0000000b00077227 */ /* 0x000fe200078e00ff */
[----:B------:R-:W-:Y:S02]  /*0db0*/  IABS R32, R35 ;  /* 0x0000002300207213 */ /* 0x000fe40000000000 */
[----:B------:R-:W-:Y:S01]  /*0dc0*/  LOP3.LUT R36, R20, 0x2a, RZ, 0xfc, !PT ;  /* 0x0000002a14247812 */ /* 0x000fe200078efcff */
[----:B------:R-:W-:Y:S01]  /*0dd0*/  @!P0 IMAD.IADD R6, R6, 0x1, -R3 ;  /* 0x0000000106068824 */ /* 0x000fe200078e0a03 */
[C---:B------:R-:W-:Y:S01]  /*0de0*/  ISETP.GT.U32.AND P0, PT, R3.reuse, R14, PT ;  /* 0x0000000e0300720c */ /* 0x040fe20003f04070 */
[----:B------:R-:W-:Y:S01]  /*0df0*/  IMAD R9, R3, R12, R13 ;  /* 0x0000000c03097224 */ /* 0x000fe200078e020d */
[----:B------:R-:W-:Y:S01]  /*0e00*/  IABS R13, R17 ;  /* 0x00000011000d7213 */ /* 0x000fe20000000000 */
[----:B------:R-:W-:Y:S01]  /*0e10*/  IMAD.MOV R12, RZ, RZ, -R7 ;  /* 0x000000ffff0c7224 */ /* 0x000fe200078e0a07 */
[----:B------:R-:W-:Y:S01]  /*0e20*/  IABS R7, R19 ;  /* 0x0000001300077213 */ /* 0x000fe20000000000 */
[----:B------:R-:W-:Y:S01]  /*0e30*/  @!P6 IMAD.IADD R8, R8, 0x1, -R3 ;  /* 0x000000010808e824 */ /* 0x000fe200078e0a03 */
[----:B------:R-:W-:Y:S01]  /*0e40*/  ISETP.GE.AND P6, PT, R21, RZ, PT ;  /* 0x000000ff1500720c */ /* 0x000fe20003fc6270 */
[C---:B------:R-:W-:Y:S01]  /*0e50*/  IMAD R11, R3.reuse, R12, R11 ;  /* 0x0000000c030b7224 */ /* 0x040fe200078e020b */
[C---:B------:R-:W-:Y:S01]  /*0e60*/  ISETP.GT.U32.AND P3, PT, R3.reuse, R6, PT ;  /* 0x000000060300720c */ /* 0x040fe20003f64070 */
[----:B------:R-:W-:Y:S01]  /*0e70*/  IMAD.MOV.U32 R15, RZ, RZ, R7 ;  /* 0x000000ffff0f7224 */ /* 0x000fe200078e0007 */
[----:B------:R-:W-:Y:S01]  /*0e80*/  ISETP.GT.U32.AND P2, PT, R3, R9, PT ;  /* 0x000000090300720c */ /* 0x000fe20003f44070 */
[----:B------:R-:W-:Y:S01]  /*0e90*/  IMAD.HI.U32 R7, R0, R13, RZ ;  /* 0x0000000d00077227 */ /* 0x000fe200078e00ff */
[----:B------:R-:W-:-:S02]  /*0ea0*/  LOP3.LUT R21, R20, 0xe, RZ, 0xfc, !PT ;  /* 0x0000000e14157812 */ /* 0x000fc400078efcff */
[----:B------:R-:W-:Y:S01]  /*0eb0*/  LOP3.LUT R37, R20, 0x2c, RZ, 0xfc, !PT ;  /* 0x0000002c14257812 */ /* 0x000fe200078efcff */
[----:B------:R-:W-:Y:S01]  /*0ec0*/  IMAD.IADD R23, R16, 0x1, R23 ;  /* 0x0000000110177824 */ /* 0x000fe200078e0217 */
[----:B------:R-:W-:Y:S01]  /*0ed0*/  LOP3.LUT R38, R20, 0x34, RZ, 0xfc, !PT ;  /* 0x0000003414267812 */ /* 0x000fe200078efcff */
[----:B------:R-:W-:Y:S01]  /*0ee0*/  IMAD.HI.U32 R12, R0, R15, RZ ;  /* 0x0000000f000c7227 */ /* 0x000fe200078e00ff */
[----:B------:R-:W-:Y:S02]  /*0ef0*/  LOP3.LUT R44, R20, 0x36, RZ, 0xfc, !PT ;  /* 0x00000036142c7812 */ /* 0x000fe400078efcff */
[----:B------:R-:W-:Y:S01]  /*0f00*/  IABS R39, R38 ;  /* 0x0000002600277213 */ /* 0x000fe20000000000 */
[----:B------:R-:W-:Y:S01]  /*0f10*/  @!P0 IMAD.IADD R14, R14, 0x1, -R3 ;  /* 0x000000010e0e8824 */ /* 0x000fe200078e0a03 */
[----:B------:R-:W-:Y:S01]  /*0f20*/  ISETP.GE.AND P0, PT, R18, RZ, PT ;  /* 0x000000ff1200720c */ /* 0x000fe20003f06270 */
[----:B------:R-:W-:Y:S01]  /*0f30*/  IMAD.MOV R16, RZ, RZ, -R7 ;  /* 0x000000ffff107224 */ /* 0x000fe200078e0a07 */
[C---:B------:R-:W-:Y:S01]  /*0f40*/  LOP3.LUT R45, R20.reuse, 0x38, RZ, 0xfc, !PT ;  /* 0x00000038142d7812 */ /* 0x040fe200078efcff */
[----:B------:R-:W-:Y:S01]  /*0f50*/  IMAD.MOV R18, RZ, RZ, -R12 ;  /* 0x000000ffff127224 */ /* 0x000fe200078e0a0c */
[----:B------:R-:W-:Y:S01]  /*0f60*/  LOP3.LUT R47, R20, 0x3c, RZ, 0xfc, !PT ;  /* 0x0000003c142f7812 */ /* 0x000fe200078efcff */
[C---:B------:R-:W-:Y:S01]  /*0f70*/  IMAD R12, R3.reuse, R16, R13 ;  /* 0x00000010030c7224 */ /* 0x040fe200078e020d */
[----:B------:R-:W-:Y:S01]  /*0f80*/  IABS R41, R45 ;  /* 0x0000002d00297213 */ /* 0x000fe20000000000 */
[----:B------:R-:W-:Y:S01]  /*0f90*/  IMAD.MOV.U32 R7, RZ, RZ, R14 ;  /* 0x000000ffff077224 */ /* 0x000fe200078e000e */
[----:B------:R-:W-:Y:S01]  /*0fa0*/  IABS R43, R47 ;  /* 0x0000002f002b7213 */ /* 0x000fe20000000000 */
[----:B------:R-:W-:Y:S01]  /*0fb0*/  @!P3 IMAD.IADD R6, R6, 0x1, -R3 ;  /* 0x000000010606b824 */ /* 0x000fe200078e0a03 */
[C---:B------:R-:W-:Y:S01]  /*0fc0*/  ISETP.GT.U32.AND P3, PT, R3.reuse, R11, PT ;  /* 0x0000000b0300720c */ /* 0x040fe20003f64070 */
[----:B------:R-:W-:Y:S01]  /*0fd0*/  @!P6 IMAD.MOV R7, RZ, RZ, -R7 ;  /* 0x000000ffff07e224 */ /* 0x000fe200078e0a07 */
[C---:B------:R-:W-:Y:S01]  /*0fe0*/  ISETP.GT.U32.AND P6, PT, R3.reuse, R12, PT ;  /* 0x0000000c0300720c */ /* 0x040fe20003fc4070 */
[----:B------:R-:W-:Y:S01]  /*0ff0*/  IMAD R13, R3, R18, R15 ;  /* 0x00000012030d7224 */ /* 0x000fe200078e020f */
[----:B------:R-:W-:Y:S01]  /*1000*/  LOP3.LUT R15, R20, 0xc, RZ, 0xfc, !PT ;  /* 0x0000000c140f7812 */ /* 0x000fe200078efcff */
[----:B------:R-:W-:Y:S01]  /*1010*/  @!P2 IMAD.IADD R9, R9, 0x1, -R3 ;  /* 0x000000010909a824 */ /* 0x000fe200078e0a03 */
[----:B------:R-:W-:Y:S01]  /*1020*/  ISETP.GE.AND P2, PT, R17, RZ, PT ;  /* 0x000000ff1100720c */ /* 0x000fe20003f46270 */
[----:B------:R-:W-:Y:S01]  /*1030*/  @!P4 IMAD.MOV R6, RZ, RZ, -R6 ;  /* 0x000000ffff06c224 */ /* 0x000fe200078e0a06 */
[----:B------:R-:W-:Y:S01]  /*1040*/  IABS R16, R15 ;  /* 0x0000000f00107213 */ /* 0x000fe20000000000 */
[----:B------:R-:W-:Y:S01]  /*1050*/  @!P5 IMAD.MOV R8, RZ, RZ, -R8 ;  /* 0x000000ffff08d224 */ /* 0x000fe200078e0a08 */
[----:B------:R-:W-:-:S02]  /*1060*/  ISETP.GT.U32.AND P4, PT, R3, R9, PT ;  /* 0x000000090300720c */ /* 0x000fc40003f84070 */
[----:B------:R-:W-:Y:S01]  /*1070*/  ISETP.GT.U32.AND P5, PT, R3, R13, PT ;  /* 0x0000000d0300720c */ /* 0x000fe20003fa4070 */
[----:B------:R-:W-:Y:S01]  /*1080*/  IMAD.HI.U32 R14, R0, R16, RZ ;  /* 0x00000010000e7227 */ /* 0x000fe200078e00ff */
[----:B------:R-:W-:Y:S02]  /*1090*/  IABS R17, R21 ;  /* 0x0000001500117213 */ /* 0x000fe40000000000 */
[----:B------:R-:W-:Y:S01]  /*10a0*/  LOP3.LUT R46, R20, 0x3a, RZ, 0xfc, !PT ;  /* 0x0000003a142e7812 */ /* 0x000fe200078efcff */
[--C-:B------:R-:W-:Y:S01]  /*10b0*/  @!P6 IMAD.IADD R12, R12, 0x1, -R3.reuse ;  /* 0x000000010c0ce824 */ /* 0x100fe200078e0a03 */
[----:B------:R-:W-:Y:S01]  /*10c0*/  LOP3.LUT R50, R20, 0x46, RZ, 0xfc, !PT ;  /* 0x0000004614327812 */ /* 0x000fe200078efcff */
[--C-:B------:R-:W-:Y:S01]  /*10d0*/  @!P3 IMAD.IADD R11, R11, 0x1, -R3.reuse ;  /* 0x000000010b0bb824 */ /* 0x100fe200078e0a03 */
[----:B------:R-:W-:Y:S01]  /*10e0*/  IABS R42, R46 ;  /* 0x0000002e002a7213 */ /* 0x000fe20000000000 */
[----:B------:R-:W-:Y:S01]  /*10f0*/  IMAD.MOV R14, RZ, RZ, -R14 ;  /* 0x000000ffff0e7224 */ /* 0x000fe200078e0a0e */
[----:B------:R-:W-:Y:S01]  /*1100*/  ISETP.GT.U32.AND P6, PT, R3, R12, PT ;  /* 0x0000000c0300720c */ /* 0x000fe20003fc4070 */
[--C-:B------:R-:W-:Y:S01]  /*1110*/  @!P4 IMAD.IADD R9, R9, 0x1, -R3.reuse ;  /* 0x000000010909c824 */ /* 0x100fe200078e0a03 */
[C---:B------:R-:W-:Y:S01]  /*1120*/  ISETP.GT.U32.AND P3, PT, R3.reuse, R11, PT ;  /* 0x0000000b0300720c */ /* 0x040fe20003f64070 */
[----:B------:R-:W-:Y:S01]  /*1130*/  IMAD R14, R3, R14, R16 ;  /* 0x0000000e030e7224 */ /* 0x000fe200078e0210 */
[----:B------:R-:W-:Y:S01]  /*1140*/  ISETP.GE.AND P4, PT, R19, RZ, PT ;  /* 0x000000ff1300720c */ /* 0x000fe20003f86270 */
[----:B------:R-:W-:Y:S01]  /*1150*/  @!P5 IMAD.IADD R13, R13, 0x1, -R3 ;  /* 0x000000010d0dd824 */ /* 0x000fe200078e0a03 */
[----:B------:R-:W-:Y:S01]  /*1160*/  IABS R19, R25 ;  /* 0x0000001900137213 */ /* 0x000fe20000000000 */
[----:B------:R-:W-:Y:S01]  /*1170*/  @!P1 IMAD.MOV R9, RZ, RZ, -R9 ;  /* 0x000000ffff099224 */ /* 0x000fe200078e0a09 */
[----:B------:R-:W-:-:S02]  /*1180*/  ISETP.GE.AND P1, PT, R21, RZ, PT ;  /* 0x000000ff1500720c */ /* 0x000fc40003f26270 */
[C---:B------:R-:W-:Y:S01]  /*1190*/  ISETP.GT.U32.AND P5, PT, R3.reuse, R13, PT ;  /* 0x0000000d0300720c */ /* 0x040fe20003fa4070 */
[----:B------:R-:W-:Y:S01]  /*11a0*/  IMAD.HI.U32 R16, R0, R19, RZ ;  /* 0x0000001300107227 */ /* 0x000fe200078e00ff */
[----:B------:R-:W-:Y:S02]  /*11b0*/  IABS R21, R26 ;  /* 0x0000001a00157213 */ /* 0x000fe40000000000 */
[----:B------:R-:W-:Y:S01]  /*11c0*/  LOP3.LUT R53, R20, 0x4a, RZ, 0xfc, !PT ;  /* 0x0000004a14357812 */ /* 0x000fe200078efcff */
[--C-:B------:R-:W-:Y:S01]  /*11d0*/  @!P6 IMAD.IADD R12, R12, 0x1, -R3.reuse ;  /* 0x000000010c0ce824 */ /* 0x100fe200078e0a03 */
[----:B------:R-:W-:Y:S01]  /*11e0*/  ISETP.GT.U32.AND P6, PT, R3, R14, PT ;  /* 0x0000000e0300720c */ /* 0x000fe20003fc4070 */
[----:B------:R-:W-:Y:S01]  /*11f0*/  @!P3 IMAD.IADD R11, R11, 0x1, -R3 ;  /* 0x000000010b0bb824 */ /* 0x000fe200078e0a03 */
[----:B------:R-:W-:Y:S01]  /*1200*/  ISETP.GE.AND P3, PT, R15, RZ, PT ;  /* 0x000000ff0f00720c */ /* 0x000fe20003f66270 */
[----:B------:R-:W-:Y:S01]  /*1210*/  IMAD.HI.U32 R15, R0, R17, RZ ;  /* 0x00000011000f7227 */ /* 0x000fe200078e00ff */
[----:B------:R-:W-:-:S02]  /*1220*/  LOP3.LUT R52, R20, 0x48, RZ, 0xfc, !PT ;  /* 0x0000004814347812 */ /* 0x000fc400078efcff */
[C---:B------:R-:W-:Y:S01]  /*1230*/  LOP3.LUT R54, R20.reuse, 0x4c, RZ, 0xfc, !PT ;  /* 0x0000004c14367812 */ /* 0x040fe200078efcff */
[----:B------:R-:W-:Y:S01]  /*1240*/  IMAD.MOV R18, RZ, RZ, -R15 ;  /* 0x000000ffff127224 */ /* 0x000fe200078e0a0f */
[----:B------:R-:W-:Y:S01]  /*1250*/  IABS R49, R52 ;  /* 0x0000003400317213 */ /* 0x000fe20000000000 */
[----:B------:R-:W-:Y:S01]  /*1260*/  @!P0 IMAD.MOV R11, RZ, RZ, -R11 ;  /* 0x000000ffff0b8224 */ /* 0x000fe200078e0a0b */
[C---:B------:R-:W-:Y:S01]  /*1270*/  LOP3.LUT R55, R20.reuse, 0x4e, RZ, 0xfc, !PT ;  /* 0x0000004e14377812 */ /* 0x040fe200078efcff */
[----:B------:R-:W-:Y:S01]  /*1280*/  IMAD R15, R3, R18, R17 ;  /* 0x00000012030f7224 */ /* 0x000fe200078e0211 */
[----:B------:R-:W-:Y:S01]  /*1290*/  LOP3.LUT R57, R20, 0x56, RZ, 0xfc, !PT ;  /* 0x0000005614397812 */ /* 0x000fe200078efcff */
[----:B------:R-:W-:Y:S01]  /*12a0*/  @!P6 IMAD.IADD R14, R14, 0x1, -R3 ;  /* 0x000000010e0ee824 */ /* 0x000fe200078e0a03 */
[----:B------:R-:W-:Y:S01]  /*12b0*/  IABS R51, R55 ;  /* 0x0000003700337213 */ /* 0x000fe20000000000 */
[----:B------:R-:W-:Y:S01]  /*12c0*/  IMAD.HI.U32 R17, R0, R21, RZ ;  /* 0x0000001500117227 */ /* 0x000fe200078e00ff */
[----:B------:R-:W-:-:S02]  /*12d0*/  IABS R56, R57 ;  /* 0x0000003900387213 */ /* 0x000fc40000000000 */
[----:B------:R-:W-:Y:S01]  /*12e0*/  ISETP.GT.U32.AND P0, PT, R3, R14, PT ;  /* 0x0000000e0300720c */ /* 0x000fe20003f04070 */
[----:B------:R-:W-:Y:S01]  /*12f0*/  IMAD.HI.U32 R18, R0, R24, RZ ;  /* 0x0000001800127227 */ /* 0x000fe200078e00ff */
[C---:B------:R-:W-:Y:S02]  /*1300*/  LOP3.LUT R59, R20.reuse, 0x5c, RZ, 0xfc, !PT ;  /* 0x0000005c143b7812 */ /* 0x040fe400078efcff */
[C---:B------:R-:W-:Y:S01]  /*1310*/  LOP3.LUT R63, R20.reuse, 0x60, RZ, 0xfc, !PT ;  /* 0x00000060143f7812 */ /* 0x040fe200078efcff */
[----:B------:R-:W-:Y:S01]  /*1320*/  IMAD.MOV R22, RZ, RZ, -R17 ;  /* 0x000000ffff167224 */ /* 0x000fe200078e0a11 */
[----:B------:R-:W-:Y:S01]  /*1330*/  IABS R62, R59 ;  /* 0x0000003b003e7213 */ /* 0x000fe20000000000 */
[----:B------:R-:W-:Y:S01]  /*1340*/  @!P5 IMAD.IADD R13, R13, 0x1, -R3 ;  /* 0x000000010d0dd824 */ /* 0x000fe200078e0a03 */
[C---:B------:R-:W-:Y:S01]  /*1350*/  ISETP.GT.U32.AND P5, PT, R3.reuse, R15, PT ;  /* 0x0000000f0300720c */ /* 0x040fe20003fa4070 */
[----:B------:R-:W-:Y:S01]  /*1360*/  IMAD.MOV R18, RZ, RZ, -R18 ;  /* 0x000000ffff127224 */ /* 0x000fe200078e0a12 */
[----:B------:R-:W-:Y:S01]  /*1370*/  LOP3.LUT R65, R20, 0x62, RZ, 0xfc, !PT ;  /* 0x0000006214417812 */ /* 0x000fe200078efcff */
[C---:B------:R-:W-:Y:S01]  /*1380*/  IMAD R17, R3.reuse, R22, R21 ;  /* 0x0000001603117224 */ /* 0x040fe200078e0215 */
[----:B------:R-:W-:Y:S01]  /*1390*/  IABS R22, R29 ;  /* 0x0000001d00167213 */ /* 0x000fe20000000000 */
[----:B------:R-:W-:Y:S01]  /*13a0*/  IMAD.MOV R16, RZ, RZ, -R16 ;  /* 0x000000ffff107224 */ /* 0x000fe200078e0a10 */
[----:B------:R-:W-:Y:S01]  /*13b0*/  IABS R66, R63 ;  /* 0x0000003f00427213 */ /* 0x000fe20000000000 */
[C---:B------:R-:W-:Y:S01]  /*13c0*/  IMAD R18, R3.reuse, R18, R24 ;  /* 0x0000001203127224 */ /* 0x040fe200078e0218 */
[----:B------:R-:W-:Y:S01]  /*13d0*/  IABS R68, R65 ;  /* 0x0000004100447213 */ /* 0x000fe20000000000 */
[----:B------:R-:W-:Y:S01]  /*13e0*/  @!P0 IMAD.IADD R14, R14, 0x1, -R3 ;  /* 0x000000010e0e8824 */ /* 0x000fe200078e0a03 */
[C---:B------:R-:W-:Y:S01]  /*13f0*/  ISETP.GT.U32.AND P0, PT, R3.reuse, R17, PT ;  /* 0x000000110300720c */ /* 0x040fe20003f04070 */
[C---:B------:R-:W-:Y:S01]  /*1400*/  IMAD R16, R3.reuse, R16, R19 ;  /* 0x0000001003107224 */ /* 0x040fe200078e0213 */
[----:B------:R-:W-:Y:S01]  /*1410*/  IABS R19, R28 ;  /* 0x0000001c00137213 */ /* 0x000fe20000000000 */
[----:B------:R-:W-:Y:S01]  /*1420*/  @!P4 IMAD.MOV R13, RZ, RZ, -R13 ;  /* 0x000000ffff0dc224 */ /* 0x000fe200078e0a0d */
[----:B------:R-:W-:Y:S01]  /*1430*/  ISETP.GT.U32.AND P4, PT, R3, R18, PT ;  /* 0x000000120300720c */ /* 0x000fe20003f84070 */
[----:B------:R-:W-:Y:S01]  /*1440*/  @!P5 IMAD.IADD R15, R15, 0x1, -R3 ;  /* 0x000000010f0fd824 */ /* 0x000fe200078e0a03 */
[----:B------:R-:W-:Y:S01]  /*1450*/  ISETP.GT.U32.AND P6, PT, R3, R16, PT ;  /* 0x000000100300720c */ /* 0x000fe20003fc4070 */
[----:B------:R-:W-:Y:S01]  /*1460*/  IMAD.MOV.U32 R21, RZ, RZ, R19 ;  /* 0x000000ffff157224 */ /* 0x000fe200078e0013 */
[----:B------:R-:W-:Y:S01]  /*1470*/  ISETP.GE.AND P5, PT, R25, RZ, PT ;  /* 0x000000ff1900720c */ /* 0x000fe20003fa6270 */
[----:B------:R-:W-:Y:S01]  /*1480*/  IMAD.MOV.U32 R24, RZ, RZ, R22 ;  /* 0x000000ffff187224 */ /* 0x000fe200078e0016 */
[----:B------:R-:W-:Y:S01]  /*1490*/  LOP3.LUT R61, R20, 0x5e, RZ, 0xfc, !PT ;  /* 0x0000005e143d7812 */ /* 0x000fe200078efcff */
[----:B------:R-:W-:Y:S01]  /*14a0*/  IMAD.HI.U32 R19, R0, R21, RZ ;  /* 0x0000001500137227 */ /* 0x000fe200078e00ff */
[----:B------:R-:W-:-:S02]  /*14b0*/  LOP3.LUT R69, R20, 0x64, RZ, 0xfc, !PT ;  /* 0x0000006414457812 */ /* 0x000fc400078efcff */
[----:B------:R-:W-:Y:S01]  /*14c0*/  IABS R64, R61 ;  /* 0x0000003d00407213 */ /* 0x000fe20000000000 */
[----:B------:R-:W-:Y:S01]  /*14d0*/  @!P2 IMAD.MOV R12, RZ, RZ, -R12 ;  /* 0x000000ffff0ca224 */ /* 0x000fe200078e0a0c */
[----:B------:R-:W-:Y:S01]  /*14e0*/  ISETP.GT.U32.AND P2, PT, R3, R15, PT ;  /* 0x0000000f0300720c */ /* 0x000fe20003f44070 */
[----:B------:R-:W-:Y:S01]  /*14f0*/  @!P0 IMAD.IADD R17, R17, 0x1, -R3 ;  /* 0x0000000111118824 */ /* 0x000fe200078e0a03 */
[----:B------:R-:W-:Y:S01]  /*1500*/  ISETP.GE.AND P0, PT, R28, RZ, PT ;  /* 0x000000ff1c00720c */ /* 0x000fe20003f06270 */
[----:B------:R-:W-:Y:S01]  /*1510*/  IMAD.MOV R22, RZ, RZ, -R19 ;  /* 0x000000ffff167224 */ /* 0x000fe200078e0a13 */
[----:B------:R-:W-:Y:S01]  /*1520*/  LOP3.LUT R28, R20, 0x1e, RZ, 0xfc, !PT ;  /* 0x0000001e141c7812 */ /* 0x000fe200078efcff */
[----:B------:R-:W-:Y:S01]  /*1530*/  @!P4 IMAD.IADD R18, R18, 0x1, -R3 ;  /* 0x000000011212c824 */ /* 0x000fe200078e0a03 */
[C---:B------:R-:W-:Y:S01]  /*1540*/  ISETP.GT.U32.AND P4, PT, R3.reuse, R17, PT ;  /* 0x000000110300720c */ /* 0x040fe20003f84070 */
[----:B------:R-:W-:Y:S01]  /*1550*/  IMAD R19, R3, R22, R21 ;  /* 0x0000001603137224 */ /* 0x000fe200078e0215 */
[----:B------:R-:W-:Y:S01]  /*1560*/  LOP3.LUT R22, R20, 0x1a, RZ, 0xfc, !PT ;  /* 0x0000001a14167812 */ /* 0x000fe200078efcff */
[----:B------:R-:W-:Y:S01]  /*1570*/  IMAD.HI.U32 R21, R0, R24, RZ ;  /* 0x0000001800157227 */ /* 0x000fe200078e00ff */
[----:B------:R-:W-:-:S02]  /*1580*/  LOP3.LUT R71, R20, 0x66, RZ, 0xfc, !PT ;  /* 0x0000006614477812 */ /* 0x000fc400078efcff */
[----:B------:R-:W-:Y:S01]  /*1590*/  IABS R25, R22 ;  /* 0x0000001600197213 */ /* 0x000fe20000000000 */
[----:B------:R-:W-:Y:S01]  /*15a0*/  @!P6 IMAD.IADD R16, R16, 0x1, -R3 ;  /* 0x000000011010e824 */ /* 0x000fe200078e0a03 */
[----:B------:R-:W-:Y:S01]  /*15b0*/  IABS R70, R69 ;  /* 0x0000004500467213 */ /* 0x000fe20000000000 */
[----:B------:R-:W-:Y:S01]  /*15c0*/  IMAD.MOV R21, RZ, RZ, -R21 ;  /* 0x000000ffff157224 */ /* 0x000fe200078e0a15 */
[----:B------:R-:W-:Y:S01]  /*15d0*/  IABS R72, R71 ;  /* 0x0000004700487213 */ /* 0x000fe20000000000 */
[----:B------:R-:W-:Y:S01]  /*15e0*/  @!P2 IMAD.IADD R15, R15, 0x1, -R3 ;  /* 0x000000010f0fa824 */ /* 0x000fe200078e0a03 */
[C---:B------:R-:W-:Y:S01]  /*15f0*/  ISETP.GT.U32.AND P6, PT, R3.reuse, R16, PT ;  /* 0x000000100300720c */ /* 0x040fe20003fc4070 */
[C---:B------:R-:W-:Y:S01]  /*1600*/  IMAD R21, R3.reuse, R21, R24 ;  /* 0x0000001503157224 */ /* 0x040fe200078e0218 */
[C---:B------:R-:W-:Y:S01]  /*1610*/  ISETP.GT.U32.AND P2, PT, R3.reuse, R19, PT ;  /* 0x000000130300720c */ /* 0x040fe20003f44070 */
[----:B------:R-:W-:Y:S01]  /*1620*/  @!P1 IMAD.MOV R15, RZ, RZ, -R15 ;  /* 0x000000ffff0f9224 */ /* 0x000fe200078e0a0f */
[----:B------:R-:W-:Y:S01]  /*1630*/  ISETP.GT.U32.AND P1, PT, R3, R18, PT ;  /* 0x000000120300720c */ /* 0x000fe20003f24070 */
[----:B------:R-:W-:Y:S01]  /*1640*/  @!P4 IMAD.IADD R17, R17, 0x1, -R3 ;  /* 0x000000011111c824 */ /* 0x000fe200078e0a03 */
[----:B------:R-:W-:Y:S01]  /*1650*/  ISETP.GT.U32.AND P4, PT, R3, R21, PT ;  /* 0x000000150300720c */ /* 0x000fe20003f84070 */
[----:B------:R-:W-:Y:S01]  /*1660*/  @!P3 IMAD.MOV R14, RZ, RZ, -R14 ;  /* 0x000000ffff0eb224 */ /* 0x000fe200078e0a0e */
[----:B------:R-:W-:-:S02]  /*1670*/  ISETP.GE.AND P3, PT, R26, RZ, PT ;  /* 0x000000ff1a00720c */ /* 0x000fc40003f66270 */
[C---:B------:R-:W-:Y:S02]  /*1680*/  LOP3.LUT R73, R20.reuse, 0x6c, RZ, 0xfc, !PT ;  /* 0x0000006c14497812 */ /* 0x040fe400078efcff */
[----:B------:R-:W-:Y:S01]  /*1690*/  LOP3.LUT R75, R20, 0x6e, RZ, 0xfc, !PT ;  /* 0x0000006e144b7812 */ /* 0x000fe200078efcff */
[--C-:B------:R-:W-:Y:S01]  /*16a0*/  @!P6 IMAD.IADD R16, R16, 0x1, -R3.reuse ;  /* 0x000000011010e824 */ /* 0x100fe200078e0a03 */
[----:B------:R-:W-:Y:S01]  /*16b0*/  ISETP.GE.AND P6, PT, R27, RZ, PT ;  /* 0x000000ff1b00720c */ /* 0x000fe20003fc6270 */
[--C-:B------:R-:W-:Y:S01]  /*16c0*/  @!P2 IMAD.IADD R19, R19, 0x1, -R3.reuse ;  /* 0x000000011313a824 */ /* 0x100fe200078e0a03 */
[----:B------:R-:W-:Y:S01]  /*16d0*/  LOP3.LUT R27, R20, 0x1c, RZ, 0xfc, !PT ;  /* 0x0000001c141b7812 */ /* 0x000fe200078efcff */
[--C-:B------:R-:W-:Y:S01]  /*16e0*/  @!P1 IMAD.IADD R18, R18, 0x1, -R3.reuse ;  /* 0x0000000112129824 */ /* 0x100fe200078e0a03 */
[----:B------:R-:W-:Y:S01]  /*16f0*/  ISETP.GE.AND P1, PT, R22, RZ, PT ;  /* 0x000000ff1600720c */ /* 0x000fe20003f26270 */
[----:B------:R-:W-:Y:S01]  /*1700*/  @!P4 IMAD.IADD R21, R21, 0x1, -R3 ;  /* 0x000000011515c824 */ /* 0x000fe200078e0a03 */
[----:B------:R-:W-:Y:S01]  /*1710*/  IABS R26, R27 ;  /* 0x0000001b001a7213 */ /* 0x000fe20000000000 */
[----:B------:R-:W-:Y:S01]  /*1720*/  IMAD.HI.U32 R22, R0, R25, RZ ;  /* 0x0000001900167227 */ /* 0x000fe200078e00ff */
[----:B------:R-:W-:-:S02]  /*1730*/  ISETP.GT.U32.AND P2, PT, R3, R19, PT ;  /* 0x000000130300720c */ /* 0x000fc40003f44070 */
[----:B------:R-:W-:Y:S01]  /*1740*/  ISETP.GE.AND P4, PT, R28, RZ, PT ;  /* 0x000000ff1c00720c */ /* 0x000fe20003f86270 */
[----:B------:R-:W-:Y:S01]  /*1750*/  @!P3 IMAD.MOV R17, RZ, RZ, -R17 ;  /* 0x000000ffff11b224 */ /* 0x000fe200078e0a11 */
[C---:B------:R-:W-:Y:S01]  /*1760*/  ISETP.GT.U32.AND P3, PT, R3.reuse, R21, PT ;  /* 0x000000150300720c */ /* 0x040fe20003f64070 */
[----:B------:R-:W-:Y:S01]  /*1770*/  IMAD.HI.U32 R24, R0, R26, RZ ;  /* 0x0000001a00187227 */ /* 0x000fe200078e00ff */
[----:B------:R-:W-:Y:S02]  /*1780*/  IABS R78, R73 ;  /* 0x00000049004e7213 */ /* 0x000fe40000000000 */
[----:B------:R-:W-:Y:S01]  /*1790*/  IABS R80, R75 ;  /* 0x0000004b00507213 */ /* 0x000fe20000000000 */
[----:B------:R-:W-:Y:S01]  /*17a0*/  IMAD.MOV R22, RZ, RZ, -R22 ;  /* 0x000000ffff167224 */ /* 0x000fe200078e0a16 */
[C---:B------:R-:W-:Y:S01]  /*17b0*/  LOP3.LUT R77, R20.reuse, 0x70, RZ, 0xfc, !PT ;  /* 0x00000070144d7812 */ /* 0x040fe200078efcff */
[----:B------:R-:W-:Y:S01]  /*17c0*/  IMAD.MOV R24, RZ, RZ, -R24 ;  /* 0x000000ffff187224 */ /* 0x000fe200078e0a18 */
[C---:B------:R-:W-:Y:S01]  /*17d0*/  LOP3.LUT R79, R20.reuse, 0x72, RZ, 0xfc, !PT ;  /* 0x00000072144f7812 */ /* 0x040fe200078efcff */
[C---:B------:R-:W-:Y:S01]  /*17e0*/  IMAD R22, R3.reuse, R22, R25 ;  /* 0x0000001603167224 */ /* 0x040fe200078e0219 */
[----:B------:R-:W-:Y:S01]  /*17f0*/  IABS R82, R77 ;  /* 0x0000004d00527213 */ /* 0x000fe20000000000 */
[C---:B------:R-:W-:Y:S01]  /*1800*/  IMAD R24, R3.reuse, R24, R26 ;  /* 0x0000001803187224 */ /* 0x040fe200078e021a */
[----:B------:R-:W-:Y:S01]  /*1810*/  LOP3.LUT R26, R20, 0x20, RZ, 0xfc, !PT ;  /* 0x00000020141a7812 */ /* 0x000fe200078efcff */
[----:B------:R-:W-:Y:S01]  /*1820*/  @!P6 IMAD.MOV R18, RZ, RZ, -R18 ;  /* 0x000000ffff12e224 */ /* 0x000fe200078e0a12 */
[----:B------:R-:W-:Y:S01]  /*1830*/  ISETP.GT.U32.AND P6, PT, R3, R22, PT ;  /* 0x000000160300720c */ /* 0x000fe20003fc4070 */
[--C-:B------:R-:W-:Y:S01]  /*1840*/  @!P2 IMAD.IADD R19, R19, 0x1, -R3.reuse ;  /* 0x000000011313a824 */ /* 0x100fe200078e0a03 */
[----:B------:R-:W-:Y:S01]  /*1850*/  ISETP.GE.AND P2, PT, R27, RZ, PT ;  /* 0x000000ff1b00720c */ /* 0x000fe20003f46270 */
[----:B------:R-:W-:Y:S01]  /*1860*/  @!P3 IMAD.IADD R21, R21, 0x1, -R3 ;  /* 0x000000011515b824 */ /* 0x000fe200078e0a03 */
[----:B------:R-:W-:Y:S01]  /*1870*/  IABS R27, R28 ;  /* 0x0000001c001b7213 */ /* 0x000fe20000000000 */
[----:B------:R-:W-:Y:S01]  /*1880*/  @!P0 IMAD.MOV R19, RZ, RZ, -R19 ;  /* 0x000000ffff138224 */ /* 0x000fe200078e0a13 */
[----:B------:R-:W-:Y:S01]  /*1890*/  ISETP.GT.U32.AND P3, PT, R3, R24, PT ;  /* 0x000000180300720c */ /* 0x000fe20003f64070 */
[----:B------:R-:W-:Y:S01]  /*18a0*/  @!P5 IMAD.MOV R16, RZ, RZ, -R16 ;  /* 0x000000ffff10d224 */ /* 0x000fe200078e0a10 */
[----:B------:R-:W-:Y:S01]  /*18b0*/  ISETP.GE.AND P0, PT, R26, RZ, PT ;  /* 0x000000ff1a00720c */ /* 0x000fe20003f06270 */
[----:B------:R-:W-:Y:S01]  /*18c0*/  IMAD.HI.U32 R25, R0, R27, RZ ;  /* 0x0000001b00197227 */ /* 0x000fe200078e00ff */
[----:B------:R-:W-:-:S02]  /*18d0*/  IABS R28, R26 ;  /* 0x0000001a001c7213 */ /* 0x000fc40000000000 */
[----:B------:R-:W-:Y:S01]  /*18e0*/  ISETP.GE.AND P5, PT, R29, RZ, PT ;  /* 0x000000ff1d00720c */ /* 0x000fe20003fa6270 */
[----:B------:R-:W-:Y:S01]  /*18f0*/  IMAD.MOV R26, RZ, RZ, -R25 ;  /* 0x000000ffff1a7224 */ /* 0x000fe200078e0a19 */
[----:B------:R-:W-:Y:S01]  /*1900*/  IABS R29, R33 ;  /* 0x00000021001d7213 */ /* 0x000fe20000000000 */
[----:B------:R-:W-:Y:S01]  /*1910*/  @!P6 IMAD.IADD R22, R22, 0x1, -R3 ;  /* 0x000000011616e824 */ /* 0x000fe200078e0a03 */
[----:B------:R-:W-:Y:S01]  /*1920*/  IABS R84, R79 ;  /* 0x0000004f00547213 */ /* 0x000fe20000000000 */
[C---:B------:R-:W-:Y:S01]  /*1930*/  IMAD R25, R3.reuse, R26, R27 ;  /* 0x0000001a03197224 */ /* 0x040fe200078e021b */
[----:B------:R-:W-:Y:S01]  /*1940*/  LOP3.LUT R81, R20, 0x74, RZ, 0xfc, !PT ;  /* 0x0000007414517812 */ /* 0x000fe200078efcff */
[----:B------:R-:W-:Y:S01]  /*1950*/  @!P3 IMAD.IADD R24, R24, 0x1, -R3 ;  /* 0x000000011818b824 */ /* 0x000fe200078e0a03 */
[C---:B------:R-:W-:Y:S01]  /*1960*/  ISETP.GT.U32.AND P3, PT, R3.reuse, R22, PT ;  /* 0x000000160300720c */ /* 0x040fe20003f64070 */
[----:B------:R-:W-:Y:S01]  /*1970*/  IMAD.HI.U32 R27, R0, R29, RZ ;  /* 0x0000001d001b7227 */ /* 0x000fe200078e00ff */
[----:B------:R-:W-:-:S02]  /*1980*/  ISETP.GT.U32.AND P6, PT, R3, R25, PT ;  /* 0x000000190300720c */ /* 0x000fc40003fc4070 */
[----:B------:R-:W-:Y:S01]  /*1990*/  IABS R86, R81 ;  /* 0x0000005100567213 */ /* 0x000fe20000000000 */
[----:B------:R-:W-:Y:S01]  /*19a0*/  IMAD.HI.U32 R26, R0, R28, RZ ;  /* 0x0000001c001a7227 */ /* 0x000fe200078e00ff */
[C---:B------:R-:W-:Y:S02]  /*19b0*/  LOP3.LUT R85, R20.reuse, 0x78, RZ, 0xfc, !PT ;  /* 0x0000007814557812 */ /* 0x040fe400078efcff */
[C---:B------:R-:W-:Y:S01]  /*19c0*/  LOP3.LUT R83, R20.reuse, 0x76, RZ, 0xfc, !PT ;  /* 0x0000007614537812 */ /* 0x040fe200078efcff */
[----:B------:R-:W-:Y:S01]  /*19d0*/  IMAD.MOV R30, RZ, RZ, -R27 ;  /* 0x000000ffff1e7224 */ /* 0x000fe200078e0a1b */
[----:B------:R-:W-:Y:S01]  /*19e0*/  IABS R90, R85 ;  /* 0x00000055005a7213 */ /* 0x000fe20000000000 */
[----:B------:R-:W-:Y:S01]  /*19f0*/  IMAD.MOV R26, RZ, RZ, -R26 ;  /* 0x000000ffff1a7224 */ /* 0x000fe200078e0a1a */
[----:B------:R-:W-:Y:S01]  /*1a00*/  LOP3.LUT R87, R20, 0x7a, RZ, 0xfc, !PT ;  /* 0x0000007a14577812 */ /* 0x000fe200078efcff */
[----:B------:R-:W-:Y:S01]  /*1a10*/  @!P3 IMAD.IADD R22, R22, 0x1, -R3 ;  /* 0x000000011616b824 */ /* 0x000fe200078e0a03 */
[----:B------:R-:W-:Y:S01]  /*1a20*/  LOP3.LUT R67, R20, 0x7c, RZ, 0xfc, !PT ;  /* 0x0000007c14437812 */ /* 0x000fe200078efcff */
[----:B------:R-:W-:Y:S01]  /*1a30*/  IMAD R27, R3, R30, R29 ;  /* 0x0000001e031b7224 */ /* 0x000fe200078e021d */
[----:B------:R-:W-:Y:S01]  /*1a40*/  IABS R88, R83 ;  /* 0x0000005300587213 */ /* 0x000fe20000000000 */
[----:B------:R-:W-:Y:S01]  /*1a50*/  @!P6 IMAD.IADD R25, R25, 0x1, -R3 ;  /* 0x000000011919e824 */ /* 0x000fe200078e0a03 */
[----:B------:R-:W-:Y:S01]  /*1a60*/  IABS R92, R87 ;  /* 0x00000057005c7213 */ /* 0x000fe20000000000 */
[C---:B------:R-:W-:Y:S01]  /*1a70*/  IMAD R26, R3.reuse, R26, R28 ;  /* 0x0000001a031a7224 */ /* 0x040fe200078e021c */
[----:B------:R-:W-:Y:S01]  /*1a80*/  IABS R94, R67 ;  /* 0x00000043005e7213 */ /* 0x000fe20000000000 */
[----:B------:R-:W-:Y:S01]  /*1a90*/  @!P5 IMAD.MOV R21, RZ, RZ, -R21 ;  /* 0x000000ffff15d224 */ /* 0x000fe200078e0a15 */
[C---:B------:R-:W-:Y:S01]  /*1aa0*/  ISETP.GT.U32.AND P5, PT, R3.reuse, R24, PT ;  /* 0x000000180300720c */ /* 0x040fe20003fa4070 */
[----:B------:R-:W-:Y:S01]  /*1ab0*/  @!P1 IMAD.MOV R22, RZ, RZ, -R22 ;  /* 0x000000ffff169224 */ /* 0x000fe200078e0a16 */
[C---:B------:R-:W-:Y:S01]  /*1ac0*/  ISETP.GT.U32.AND P1, PT, R3.reuse, R27, PT ;  /* 0x0000001b0300720c */ /* 0x040fe20003f24070 */
[----:B------:R-:W-:Y:S01]  /*1ad0*/  IMAD.HI.U32 R28, R0, R31, RZ ;  /* 0x0000001f001c7227 */ /* 0x000fe200078e00ff */
[----:B------:R-:W-:-:S02]  /*1ae0*/  ISETP.GT.U32.AND P6, PT, R3, R25, PT ;  /* 0x000000190300720c */ /* 0x000fc40003fc4070 */
[----:B------:R-:W-:Y:S01]  /*1af0*/  ISETP.GT.U32.AND P3, PT, R3, R26, PT ;  /* 0x0000001a0300720c */ /* 0x000fe20003f64070 */
[----:B------:R-:W-:Y:S01]  /*1b00*/  IMAD.MOV.U32 R30, RZ, RZ, R32 ;  /* 0x000000ffff1e7224 */ /* 0x000fe200078e0020 */
[----:B------:R-:W-:Y:S01]  /*1b10*/  LOP3.LUT R32, R20, 0x28, RZ, 0xfc, !PT ;  /* 0x0000002814207812 */ /* 0x000fe200078efcff */
[----:B------:R-:W-:Y:S02]  /*1b20*/  IMAD.MOV R28, RZ, RZ, -R28 ;  /* 0x000000ffff1c7224 */ /* 0x000fe400078e0a1c */
[----:B------:R-:W-:-:S04]  /*1b30*/  IMAD.HI.U32 R29, R0, R30, RZ ;  /* 0x0000001e001d7227 */ /* 0x000fc800078e00ff */
[C---:B------:R-:W-:Y:S01]  /*1b40*/  IMAD R28, R3.reuse, R28, R31 ;  /* 0x0000001c031c7224 */ /* 0x040fe200078e021f */
[----:B------:R-:W-:Y:S01]  /*1b50*/  IABS R31, R32 ;  /* 0x00000020001f7213 */ /* 0x000fe20000000000 */
[----:B------:R-:W-:Y:S02]  /*1b60*/  IMAD.MOV R29, RZ, RZ, -R29 ;  /* 0x000000ffff1d7224 */ /* 0x000fe400078e0a1d */
[--C-:B------:R-:W-:Y:S01]  /*1b70*/  @!P5 IMAD.IADD R24, R24, 0x1, -R3.reuse ;  /* 0x000000011818d824 */ /* 0x100fe200078e0a03 */
[C---:B------:R-:W-:Y:S01]  /*1b80*/  ISETP.GT.U32.AND P5, PT, R3.reuse, R28, PT ;  /* 0x0000001c0300720c */ /* 0x040fe20003fa4070 */
[----:B------:R-:W-:Y:S02]  /*1b90*/  IMAD R29, R3, R29, R30 ;  /* 0x0000001d031d7224 */ /* 0x000fe400078e021e */
[----:B------:R-:W-:Y:S02]  /*1ba0*/  @!P1 IMAD.IADD R27, R27, 0x1, -R3 ;  /* 0x000000011b1b9824 */ /* 0x000fe400078e0a03 */
[----:B------:R-:W-:-:S04]  /*1bb0*/  IMAD.HI.U32 R30, R0, R31, RZ ;  /* 0x0000001f001e7227 */ /* 0x000fc800078e00ff */
[--C-:B------:R-:W-:Y:S01]  /*1bc0*/  @!P6 IMAD.IADD R25, R25, 0x1, -R3.reuse ;  /* 0x000000011919e824 */ /* 0x100fe200078e0a03 */
[----:B------:R-:W-:Y:S01]  /*1bd0*/  ISETP.GE.AND P6, PT, R33, RZ, PT ;  /* 0x000000ff2100720c */ /* 0x000fe20003fc6270 */
[----:B------:R-:W-:Y:S01]  /*1be0*/  @!P2 IMAD.MOV R24, RZ, RZ, -R24 ;  /* 0x000000ffff18a224 */ /* 0x000fe200078e0a18 */
[----:B------:R-:W-:Y:S01]  /*1bf0*/  IABS R33, R36 ;  /* 0x0000002400217213 */ /* 0x000fe20000000000 */
[----:B------:R-:W-:Y:S01]  /*1c00*/  IMAD.MOV R30, RZ, RZ, -R30 ;  /* 0x000000ffff1e7224 */ /* 0x000fe200078e0a1e */
[C---:B------:R-:W-:Y:S01]  /*1c10*/  ISETP.GT.U32.AND P2, PT, R3.reuse, R27, PT ;  /* 0x0000001b0300720c */ /* 0x040fe20003f44070 */
[----:B------:R-:W-:Y:S01]  /*1c20*/  @!P3 IMAD.IADD R26, R26, 0x1, -R3 ;  /* 0x000000011a1ab824 */ /* 0x000fe200078e0a03 */
[----:B------:R-:W-:Y:S01]  /*1c30*/  ISETP.GE.AND P3, PT, R34, RZ, PT ;  /* 0x000000ff2200720c */ /* 0x000fe20003f66270 */
[C---:B------:R-:W-:Y:S02]  /*1c40*/  IMAD R30, R3.reuse, R30, R31 ;  /* 0x0000001e031e7224 */ /* 0x040fe400078e021f */
[----:B------:R-:W-:Y:S01]  /*1c50*/  IMAD.HI.U32 R31, R0, R33, RZ ;  /* 0x00000021001f7227 */ /* 0x000fe200078e00ff */
[----:B------:R-:W-:-:S03]  /*1c60*/  ISETP.GT.U32.AND P1, PT, R3, R26, PT ;  /* 0x0000001a0300720c */ /* 0x000fc60003f24070 */
[----:B------:R-:W-:Y:S02]  /*1c70*/  IMAD.MOV R34, RZ, RZ, -R31 ;  /* 0x000000ffff227224 */ /* 0x000fe400078e0a1f */
[--C-:B------:R-:W-:Y:S02]  /*1c80*/  @!P5 IMAD.IADD R28, R28, 0x1, -R3.reuse ;  /* 0x000000011c1cd824 */ /* 0x100fe400078e0a03 */
[----:B------:R-:W-:Y:S01]  /*1c90*/  @!P2 IMAD.IADD R27, R27, 0x1, -R3 ;  /* 0x000000011b1ba824 */ /* 0x000fe200078e0a03 */
[C---:B------:R-:W-:Y:S01]  /*1ca0*/  ISETP.GT.U32.AND P2, PT, R3.reuse, R30, PT ;  /* 0x0000001e0300720c */ /* 0x040fe20003f44070 */
[C---:B------:R-:W-:Y:S01]  /*1cb0*/  IMAD R31, R3.reuse, R34, R33 ;  /* 0x00000022031f7224 */ /* 0x040fe200078e0221 */
[C---:B------:R-:W-:Y:S01]  /*1cc0*/  ISETP.GT.U32.AND P5, PT, R3.reuse, R28, PT ;  /* 0x0000001c0300720c */ /* 0x040fe20003fa4070 */
[----:B------:R-:W-:Y:S01]  /*1cd0*/  @!P4 IMAD.MOV R25, RZ, RZ, -R25 ;  /* 0x000000ffff19c224 */ /* 0x000fe200078e0a19 */
[C---:B------:R-:W-:Y:S01]  /*1ce0*/  ISETP.GT.U32.AND P4, PT, R3.reuse, R29, PT ;  /* 0x0000001d0300720c */ /* 0x040fe20003f84070 */
[----:B------:R-:W-:Y:S01]  /*1cf0*/  @!P6 IMAD.MOV R27, RZ, RZ, -R27 ;  /* 0x000000ffff1be224 */ /* 0x000fe200078e0a1b */
[----:B------:R-:W-:Y:S01]  /*1d00*/  ISETP.GT.U32.AND P6, PT, R3, R31, PT ;  /* 0x0000001f0300720c */ /* 0x000fe20003fc4070 */
[----:B------:R-:W-:Y:S01]  /*1d10*/  @!P1 IMAD.IADD R26, R26, 0x1, -R3 ;  /* 0x000000011a1a9824 */ /* 0x000fe200078e0a03 */
[----:B------:R-:W-:-:S02]  /*1d20*/  ISETP.GE.AND P1, PT, R35, RZ, PT ;  /* 0x000000ff2300720c */ /* 0x000fc40003f26270 */
[----:B------:R-:W-:Y:S01]  /*1d30*/  IABS R35, R37 ;  /* 0x0000002500237213 */ /* 0x000fe20000000000 */
[----:B------:R-:W-:Y:S02]  /*1d40*/  @!P0 IMAD.MOV R26, RZ, RZ, -R26 ;  /* 0x000000ffff1a8224 */ /* 0x000fe400078e0a1a */
[--C-:B------:R-:W-:Y:S02]  /*1d50*/  @!P2 IMAD.IADD R30, R30, 0x1, -R3.reuse ;  /* 0x000000011e1ea824 */ /* 0x100fe400078e0a03 */
[--C-:B------:R-:W-:Y:S01]  /*1d60*/  @!P5 IMAD.IADD R28, R28, 0x1, -R3.reuse ;  /* 0x000000011c1cd824 */ /* 0x100fe200078e0a03 */
[----:B------:R-:W-:Y:S01]  /*1d70*/  ISETP.GE.AND P5, PT, R32, RZ, PT ;  /* 0x000000ff2000720c */ /* 0x000fe20003fa6270 */
[--C-:B------:R-:W-:Y:S01]  /*1d80*/  @!P4 IMAD.IADD R29, R29, 0x1, -R3.reuse ;  /* 0x000000011d1dc824 */ /* 0x100fe200078e0a03 */
[----:B------:R-:W-:Y:S01]  /*1d90*/  ISETP.GE.AND P4, PT, R36, RZ, PT ;  /* 0x000000ff2400720c */ /* 0x000fe20003f86270 */
[----:B------:R-:W-:Y:S01]  /*1da0*/  @!P6 IMAD.IADD R31, R31, 0x1, -R3 ;  /* 0x000000011f1fe824 */ /* 0x000fe200078e0a03 */
[----:B------:R-:W-:Y:S01]  /*1db0*/  LOP3.LUT R36, R20, 0x2e, RZ, 0xfc, !PT ;  /* 0x0000002e14247812 */ /* 0x000fe200078efcff */
[----:B------:R-:W-:Y:S01]  /*1dc0*/  IMAD.HI.U32 R32, R0, R35, RZ ;  /* 0x0000002300207227 */ /* 0x000fe200078e00ff */
[----:B------:R-:W-:-:S02]  /*1dd0*/  ISETP.GT.U32.AND P2, PT, R3, R30, PT ;  /* 0x0000001e0300720c */ /* 0x000fc40003f44070 */
[C---:B------:R-:W-:Y:S01]  /*1de0*/  ISETP.GT.U32.AND P0, PT, R3.reuse, R29, PT ;  /* 0x0000001d0300720c */ /* 0x040fe20003f04070 */
[----:B------:R-:W-:Y:S01]  /*1df0*/  IMAD.MOV R32, RZ, RZ, -R32 ;  /* 0x000000ffff207224 */ /* 0x000fe200078e0a20 */
[----:B------:R-:W-:Y:S01]  /*1e00*/  IABS R34, R36 ;  /* 0x0000002400227213 */ /* 0x000fe20000000000 */
[----:B------:R-:W-:Y:S01]  /*1e10*/  @!P3 IMAD.MOV R28, RZ, RZ, -R28 ;  /* 0x000000ffff1cb224 */ /* 0x000fe200078e0a1c */
[C---:B------:R-:W-:Y:S01]  /*1e20*/  ISETP.GT.U32.AND P6, PT, R3.reuse, R31, PT ;  /* 0x0000001f0300720c */ /* 0x040fe20003fc4070 */
[----:B------:R-:W-:Y:S01]  /*1e30*/  IMAD R32, R3, R32, R35 ;  /* 0x0000002003207224 */ /* 0x000fe200078e0223 */
[----:B------:R-:W-:Y:S01]  /*1e40*/  LOP3.LUT R35, R20, 0x30, RZ, 0xfc, !PT ;  /* 0x0000003014237812 */ /* 0x000fe200078efcff */
[----:B------:R-:W-:Y:S01]  /*1e50*/  IMAD.HI.U32 R33, R0, R34, RZ ;  /* 0x0000002200217227 */ /* 0x000fe200078e00ff */
[----:B------:R-:W-:-:S03]  /*1e60*/  ISETP.GE.AND P3, PT, R37, RZ, PT ;  /* 0x000000ff2500720c */ /* 0x000fc60003f66270 */
[----:B------:R-:W-:Y:S02]  /*1e70*/  IMAD.MOV R33, RZ, RZ, -R33 ;  /* 0x000000ffff217224 */ /* 0x000fe400078e0a21 */
[--C-:B------:R-:W-:Y:S01]  /*1e80*/  @!P2 IMAD.IADD R30, R30, 0x1, -R3.reuse ;  /* 0x000000011e1ea824 */ /* 0x100fe200078e0a03 */
[----:B------:R-:W-:Y:S01]  /*1e90*/  ISETP.GT.U32.AND P2, PT, R3, R32, PT ;  /* 0x000000200300720c */ /* 0x000fe20003f44070 */
[--C-:B------:R-:W-:Y:S01]  /*1ea0*/  @!P0 IMAD.IADD R29, R29, 0x1, -R3.reuse ;  /* 0x000000011d1d8824 */ /* 0x100fe200078e0a03 */
[----:B------:R-:W-:Y:S01]  /*1eb0*/  ISETP.GE.AND P0, PT, R36, RZ, PT ;  /* 0x000000ff2400720c */ /* 0x000fe20003f06270 */
[----:B------:R-:W-:Y:S01]  /*1ec0*/  IMAD R33, R3, R33, R34 ;  /* 0x0000002103217224 */ /* 0x000fe200078e0222 */
[----:B------:R-:W-:Y:S01]  /*1ed0*/  LOP3.LUT R36, R20, 0x32, RZ, 0xfc, !PT ;  /* 0x0000003214247812 */ /* 0x000fe200078efcff */
[----:B------:R-:W-:Y:S01]  /*1ee0*/  @!P6 IMAD.IADD R31, R31, 0x1, -R3 ;  /* 0x000000011f1fe824 */ /* 0x000fe200078e0a03 */
[----:B------:R-:W-:Y:S01]  /*1ef0*/  ISETP.GE.AND P6, PT, R38, RZ, PT ;  /* 0x000000ff2600720c */ /* 0x000fe20003fc6270 */
[----:B------:R-:W-:Y:S01]  /*1f00*/  @!P1 IMAD.MOV R29, RZ, RZ, -R29 ;  /* 0x000000ffff1d9224 */ /* 0x000fe200078e0a1d */
[----:B------:R-:W-:Y:S01]  /*1f10*/  ISETP.GE.AND P1, PT, R35, RZ, PT ;  /* 0x000000ff2300720c */ /* 0x000fe20003f26270 */
[----:B------:R-:W-:Y:S01]  /*1f20*/  @!P4 IMAD.MOV R31, RZ, RZ, -R31 ;  /* 0x000000ffff1fc224 */ /* 0x000fe200078e0a1f */
[----:B------:R-:W-:Y:S01]  /*1f30*/  ISETP.GT.U32.AND P4, PT, R3, R33, PT ;  /* 0x000000210300720c */ /* 0x000fe20003f84070 */
[----:B------:R-:W-:Y:S01]  /*1f40*/  @!P5 IMAD.MOV R30, RZ, RZ, -R30 ;  /* 0x000000ffff1ed224 */ /* 0x000fe200078e0a1e */
[----:B------:R-:W-:Y:S01]  /*1f50*/  IABS R35, R35 ;  /* 0x0000002300237213 */ /* 0x000fe20000000000 */
[----:B------:R-:W-:Y:S01]  /*1f60*/  @!P2 IMAD.IADD R32, R32, 0x1, -R3 ;  /* 0x000000012020a824 */ /* 0x000fe200078e0a03 */
[----:B------:R-:W-:-:S02]  /*1f70*/  ISETP.GE.AND P5, PT, R36, RZ, PT ;  /* 0x000000ff2400720c */ /* 0x000fc40003fa6270 */
[----:B------:R-:W-:Y:S01]  /*1f80*/  IABS R37, R36 ;  /* 0x0000002400257213 */ /* 0x000fe20000000000 */
[----:B------:R-:W-:Y:S01]  /*1f90*/  IMAD.MOV.U32 R36, RZ, RZ, R35 ;  /* 0x000000ffff247224 */ /* 0x000fe200078e0023 */
[----:B------:R-:W-:-:S03]  /*1fa0*/  ISETP.GT.U32.AND P2, PT, R3, R32, PT ;  /* 0x000000200300720c */ /* 0x000fc60003f44070 */
[----:B------:R-:W-:-:S04]  /*1fb0*/  IMAD.HI.U32 R34, R0, R36, RZ ;  /* 0x0000002400227227 */ /* 0x000fc800078e00ff */
[----:B------:R-:W-:Y:S02]  /*1fc0*/  @!P4 IMAD.IADD R33, R33, 0x1, -R3 ;  /* 0x000000012121c824 */ /* 0x000fe400078e0a03 */
[----:B------:R-:W-:Y:S02]  /*1fd0*/  IMAD.MOV R34, RZ, RZ, -R34 ;  /* 0x000000ffff227224 */ /* 0x000fe400078e0a22 */
[----:B------:R-:W-:Y:S01]  /*1fe0*/  IMAD.HI.U32 R35, R0, R37, RZ ;  /* 0x0000002500237227 */ /* 0x000fe200078e00ff */
[----:B------:R-:W-:-:S03]  /*1ff0*/  ISETP.GT.U32.AND P4, PT, R3, R33, PT ;  /* 0x000000210300720c */ /* 0x000fc60003f84070 */
[----:B------:R-:W-:Y:S02]  /*2000*/  IMAD R34, R3, R34, R36 ;  /* 0x0000002203227224 */ /* 0x000fe400078e0224 */
[----:B------:R-:W-:-:S04]  /*2010*/  IMAD.HI.U32 R36, R0, R39, RZ ;  /* 0x0000002700247227 */ /* 0x000fc800078e00ff */
[----:B------:R-:W-:Y:S02]  /*2020*/  IMAD.MOV R36, RZ, RZ, -R36 ;  /* 0x000000ffff247224 */ /* 0x000fe400078e0a24 */
[----:B------:R-:W-:Y:S01]  /*2030*/  @!P2 IMAD.IADD R32, R32, 0x1, -R3 ;  /* 0x000000012020a824 */ /* 0x000fe200078e0a03 */
[C---:B------:R-:W-:Y:S01]  /*2040*/  ISETP.GT.U32.AND P2, PT, R3.reuse, R34, PT ;  /* 0x000000220300720c */ /* 0x040fe20003f44070 */
[----:B------:R-:W-:Y:S02]  /*2050*/  IMAD.MOV R38, RZ, RZ, -R35 ;  /* 0x000000ffff267224 */ /* 0x000fe400078e0a23 */
[C---:B------:R-:W-:Y:S02]  /*2060*/  IMAD R36, R3.reuse, R36, R39 ;  /* 0x0000002403247224 */ /* 0x040fe400078e0227 */
[----:B------:R-:W-:Y:S01]  /*2070*/  IMAD R35, R3, R38, R37 ;  /* 0x0000002603237224 */ /* 0x000fe200078e0225 */
[----:B------:R-:W-:Y:S01]  /*2080*/  IABS R37, R44 ;  /* 0x0000002c00257213 */ /* 0x000fe20000000000 */
[----:B------:R-:W-:Y:S01]  /*2090*/  @!P4 IMAD.IADD R33, R33, 0x1, -R3 ;  /* 0x000000012121c824 */ /* 0x000fe200078e0a03 */
[C---:B------:R-:W-:Y:S01]  /*20a0*/  ISETP.GT.U32.AND P4, PT, R3.reuse, R36, PT ;  /* 0x000000240300720c */ /* 0x040fe20003f84070 */
[----:B------:R-:W-:Y:S01]  /*20b0*/  @!P3 IMAD.MOV R32, RZ, RZ, -R32 ;  /* 0x000000ffff20b224 */ /* 0x000fe200078e0a20 */
[----:B------:R-:W-:Y:S01]  /*20c0*/  ISETP.GT.U32.AND P3, PT, R3, R35, PT ;  /* 0x000000230300720c */ /* 0x000fe20003f64070 */
[----:B------:R-:W-:-:S02]  /*20d0*/  IMAD.MOV.U32 R39, RZ, RZ, R37 ;  /* 0x000000ffff277224 */ /* 0x000fc400078e0025 */
[----:B------:R-:W-:Y:S02]  /*20e0*/  @!P2 IMAD.IADD R34, R34, 0x1, -R3 ;  /* 0x000000012222a824 */ /* 0x000fe400078e0a03 */
[----:B------:R-:W-:-:S03]  /*20f0*/  IMAD.HI.U32 R37, R0, R39, RZ ;  /* 0x0000002700257227 */ /* 0x000fc600078e00ff */
[----:B------:R-:W-:Y:S01]  /*2100*/  ISETP.GT.U32.AND P2, PT, R3, R34, PT ;  /* 0x000000220300720c */ /* 0x000fe20003f44070 */
[----:B------:R-:W-:Y:S02]  /*2110*/  IMAD.MOV R40, RZ, RZ, -R37 ;  /* 0x000000ffff287224 */ /* 0x000fe400078e0a25 */
[--C-:B------:R-:W-:Y:S02]  /*2120*/  @!P4 IMAD.IADD R36, R36, 0x1, -R3.reuse ;  /* 0x000000012424c824 */ /* 0x100fe400078e0a03 */
[----:B------:R-:W-:Y:S02]  /*2130*/  @!P3 IMAD.IADD R35, R35, 0x1, -R3 ;  /* 0x000000012323b824 */ /* 0x000fe400078e0a03 */
[C---:B------:R-:W-:Y:S01]  /*2140*/  IMAD R37, R3.reuse, R40, R39 ;  /* 0x0000002803257224 */ /* 0x040fe200078e0227 */
[C---:B------:R-:W-:Y:S01]  /*2150*/  ISETP.GT.U32.AND P4, PT, R3.reuse, R36, PT ;  /* 0x000000240300720c */ /* 0x040fe20003f84070 */
[----:B------:R-:W-:Y:S01]  /*2160*/  IMAD.HI.U32 R38, R0, R41, RZ ;  /* 0x0000002900267227 */ /* 0x000fe200078e00ff */
[----:B------:R-:W-:-:S03]  /*2170*/  ISETP.GT.U32.AND P3, PT, R3, R35, PT ;  /* 0x000000230300720c */ /* 0x000fc60003f64070 */
[----:B------:R-:W-:-:S04]  /*2180*/  IMAD.HI.U32 R40, R0, R43, RZ ;  /* 0x0000002b00287227 */ /* 0x000fc800078e00ff */
[----:B------:R-:W-:Y:S01]  /*2190*/  @!P2 IMAD.IADD R34, R34, 0x1, -R3 ;  /* 0x000000012222a824 */ /* 0x000fe200078e0a03 */
[C---:B------:R-:W-:Y:S01]  /*21a0*/  ISETP.GT.U32.AND P2, PT, R3.reuse, R37, PT ;  /* 0x000000250300720c */ /* 0x040fe20003f44070 */
[----:B------:R-:W-:Y:S02]  /*21b0*/  IMAD.MOV R38, RZ, RZ, -R38 ;  /* 0x000000ffff267224 */ /* 0x000fe400078e0a26 */
[----:B------:R-:W-:Y:S02]  /*21c0*/  IMAD.MOV R40, RZ, RZ, -R40 ;  /* 0x000000ffff287224 */ /* 0x000fe400078e0a28 */
[C---:B------:R-:W-:Y:S02]  /*21d0*/  IMAD R38, R3.reuse, R38, R41 ;  /* 0x0000002603267224 */ /* 0x040fe400078e0229 */
[----:B------:R-:W-:Y:S01]  /*21e0*/  IMAD R40, R3, R40, R43 ;  /* 0x0000002803287224 */ /* 0x000fe200078e022b */
[----:B------:R-:W-:Y:S01]  /*21f0*/  LOP3.LUT R43, R20, 0x3e, RZ, 0xfc, !PT ;  /* 0x0000003e142b7812 */ /* 0x000fe200078efcff */
[----:B------:R-:W-:-:S02]  /*2200*/  @!P4 IMAD.IADD R36, R36, 0x1, -R3 ;  /* 0x000000012424c824 */ /* 0x000fc400078e0a03 */
[----:B------:R-:W-:-:S04]  /*2210*/  IMAD.HI.U32 R39, R0, R42, RZ ;  /* 0x0000002a00277227 */ /* 0x000fc800078e00ff */
[----:B------:R-:W-:Y:S01]  /*2220*/  @!P3 IMAD.IADD R35, R35, 0x1, -R3 ;  /* 0x000000012323b824 */ /* 0x000fe200078e0a03 */
[C---:B------:R-:W-:Y:S01]  /*2230*/  ISETP.GT.U32.AND P3, PT, R3.reuse, R38, PT ;  /* 0x000000260300720c */ /* 0x040fe20003f64070 */
[----:B------:R-:W-:Y:S01]  /*2240*/  @!P6 IMAD.MOV R36, RZ, RZ, -R36 ;  /* 0x000000ffff24e224 */ /* 0x000fe200078e0a24 */
[----:B------:R-:W-:Y:S01]  /*2250*/  ISETP.GT.U32.AND P6, PT, R3, R40, PT ;  /* 0x000000280300720c */ /* 0x000fe20003fc4070 */
[----:B------:R-:W-:Y:S02]  /*2260*/  IMAD.MOV R39, RZ, RZ, -R39 ;  /* 0x000000ffff277224 */ /* 0x000fe400078e0a27 */
[----:B------:R-:W-:Y:S01]  /*2270*/  @!P2 IMAD.IADD R37, R37, 0x1, -R3 ;  /* 0x000000012525a824 */ /* 0x000fe200078e0a03 */
[----:B------:R-:W-:Y:S01]  /*2280*/  ISETP.GE.AND P2, PT, R45, RZ, PT ;  /* 0x000000ff2d00720c */ /* 0x000fe20003f46270 */
[C---:B------:R-:W-:Y:S01]  /*2290*/  IMAD R39, R3.reuse, R39, R42 ;  /* 0x0000002703277224 */ /* 0x040fe200078e022a */
[----:B------:R-:W-:Y:S01]  /*22a0*/  IABS R42, R43 ;  /* 0x0000002b002a7213 */ /* 0x000fe20000000000 */
[----:B------:R-:W-:Y:S01]  /*22b0*/  @!P1 IMAD.MOV R34, RZ, RZ, -R34 ;  /* 0x000000ffff229224 */ /* 0x000fe200078e0a22 */
[----:B------:R-:W-:Y:S01]  /*22c0*/  ISETP.GT.U32.AND P1, PT, R3, R37, PT ;  /* 0x000000250300720c */ /* 0x000fe20003f24070 */
[----:B------:R-:W-:Y:S01]  /*22d0*/  @!P5 IMAD.MOV R35, RZ, RZ, -R35 ;  /* 0x000000ffff23d224 */ /* 0x000fe200078e0a23 */
[----:B------:R-:W-:Y:S01]  /*22e0*/  ISETP.GE.AND P5, PT, R46, RZ, PT ;  /* 0x000000ff2e00720c */ /* 0x000fe20003fa6270 */
[----:B------:R-:W-:Y:S01]  /*22f0*/  IMAD.HI.U32 R41, R0, R42, RZ ;  /* 0x0000002a00297227 */ /* 0x000fe200078e00ff */
[----:B------:R-:W-:-:S02]  /*2300*/  LOP3.LUT R46, R20, 0x40, RZ, 0xfc, !PT ;  /* 0x00000040142e7812 */ /* 0x000fc400078efcff */
[C---:B------:R-:W-:Y:S01]  /*2310*/  ISETP.GT.U32.AND P4, PT, R3.reuse, R39, PT ;  /* 0x000000270300720c */ /* 0x040fe20003f84070 */
[----:B------:R-:W-:Y:S01]  /*2320*/  @!P0 IMAD.MOV R33, RZ, RZ, -R33 ;  /* 0x000000ffff218224 */ /* 0x000fe200078e0a21 */
[----:B------:R-:W-:Y:S01]  /*2330*/  ISETP.GE.AND P0, PT, R44, RZ, PT ;  /* 0x000000ff2c00720c */ /* 0x000fe20003f06270 */
[--C-:B------:R-:W-:Y:S01]  /*2340*/  @!P3 IMAD.IADD R38, R38, 0x1, -R3.reuse ;  /* 0x000000012626b824 */ /* 0x100fe200078e0a03 */
[----:B------:R-:W-:Y:S01]  /*2350*/  IABS R44, R46 ;  /* 0x0000002e002c7213 */ /* 0x000fe20000000000 */
[----:B------:R-:W-:Y:S02]  /*2360*/  @!P6 IMAD.IADD R40, R40, 0x1, -R3 ;  /* 0x000000012828e824 */ /* 0x000fe400078e0a03 */
[----:B------:R-:W-:Y:S01]  /*2370*/  IMAD.MOV R41, RZ, RZ, -R41 ;  /* 0x000000ffff297224 */ /* 0x000fe200078e0a29 */
[----:B------:R-:W-:Y:S01]  /*2380*/  ISETP.GT.U32.AND P3, PT, R3, R38, PT ;  /* 0x000000260300720c */ /* 0x000fe20003f64070 */
[----:B------:R-:W-:Y:S01]  /*2390*/  @!P1 IMAD.IADD R37, R37, 0x1, -R3 ;  /* 0x0000000125259824 */ /* 0x000fe200078e0a03 */
[C---:B------:R-:W-:Y:S01]  /*23a0*/  ISETP.GT.U32.AND P6, PT, R3.reuse, R40, PT ;  /* 0x000000280300720c */ /* 0x040fe20003fc4070 */
[----:B------:R-:W-:Y:S01]  /*23b0*/  IMAD R41, R3, R41, R42 ;  /* 0x0000002903297224 */ /* 0x000fe200078e022a */
[----:B------:R-:W-:Y:S01]  /*23c0*/  ISETP.GE.AND P1, PT, R47, RZ, PT ;  /* 0x000000ff2f00720c */ /* 0x000fe20003f26270 */
[----:B------:R-:W-:Y:S01]  /*23d0*/  IMAD.HI.U32 R42, R0, R44, RZ ;  /* 0x0000002c002a7227 */ /* 0x000fe200078e00ff */
[----:B------:R-:W-:-:S03]  /*23e0*/  LOP3.LUT R47, R20, 0x42, RZ, 0xfc, !PT ;  /* 0x00000042142f7812 */ /* 0x000fc600078efcff */
[----:B------:R-:W-:Y:S01]  /*23f0*/  IMAD.MOV R42, RZ, RZ, -R42 ;  /* 0x000000ffff2a7224 */ /* 0x000fe200078e0a2a */
[----:B------:R-:W-:Y:S01]  /*2400*/  IABS R45, R47 ;  /* 0x0000002f002d7213 */ /* 0x000fe20000000000 */
[----:B------:R-:W-:Y:S02]  /*2410*/  @!P4 IMAD.IADD R39, R39, 0x1, -R3 ;  /* 0x000000012727c824 */ /* 0x000fe400078e0a03 */
[----:B------:R-:W-:Y:S01]  /*2420*/  @!P0 IMAD.MOV R37, RZ, RZ, -R37 ;  /* 0x000000ffff258224 */ /* 0x000fe200078e0a25 */
[C---:B------:R-:W-:Y:S01]  /*2430*/  ISETP.GT.U32.AND P0, PT, R3.reuse, R41, PT ;  /* 0x000000290300720c */ /* 0x040fe20003f04070 */
[C---:B------:R-:W-:Y:S01]  /*2440*/  IMAD R42, R3.reuse, R42, R44 ;  /* 0x0000002a032a7224 */ /* 0x040fe200078e022c */
[----:B------:R-:W-:Y:S01]  /*2450*/  ISETP.GT.U32.AND P4, PT, R3, R39, PT ;  /* 0x000000270300720c */ /* 0x000fe20003f84070 */
[--C-:B------:R-:W-:Y:S01]  /*2460*/  @!P3 IMAD.IADD R38, R38, 0x1, -R3.reuse ;  /* 0x000000012626b824 */ /* 0x100fe200078e0a03 */
[----:B------:R-:W-:Y:S01]  /*2470*/  ISETP.GE.AND P3, PT, R43, RZ, PT ;  /* 0x000000ff2b00720c */ /* 0x000fe20003f66270 */
[----:B------:R-:W-:Y:S01]  /*2480*/  @!P6 IMAD.IADD R40, R40, 0x1, -R3 ;  /* 0x000000012828e824 */ /* 0x000fe200078e0a03 */
[----:B------:R-:W-:Y:S01]  /*2490*/  ISETP.GT.U32.AND P6, PT, R3, R42, PT ;  /* 0x0000002a0300720c */ /* 0x000fe20003fc4070 */
[----:B------:R-:W-:Y:S01]  /*24a0*/  @!P2 IMAD.MOV R38, RZ, RZ, -R38 ;  /* 0x000000ffff26a224 */ /* 0x000fe200078e0a26 */
[----:B------:R-:W-:Y:S01]  /*24b0*/  ISETP.GE.AND P2, PT, R46, RZ, PT ;  /* 0x000000ff2e00720c */ /* 0x000fe20003f46270 */
[----:B------:R-:W-:Y:S01]  /*24c0*/  IMAD.HI.U32 R43, R0, R45, RZ ;  /* 0x0000002d002b7227 */ /* 0x000fe200078e00ff */
[----:B------:R-:W-:-:S03]  /*24d0*/  LOP3.LUT R46, R20, 0x44, RZ, 0xfc, !PT ;  /* 0x00000044142e7812 */ /* 0x000fc600078efcff */
[----:B------:R-:W-:Y:S01]  /*24e0*/  @!P0 IMAD.IADD R41, R41, 0x1, -R3 ;  /* 0x0000000129298824 */ /* 0x000fe200078e0a03 */
[----:B------:R-:W-:Y:S01]  /*24f0*/  ISETP.GE.AND P0, PT, R46, RZ, PT ;  /* 0x000000ff2e00720c */ /* 0x000fe20003f06270 */
[----:B------:R-:W-:Y:S01]  /*2500*/  IMAD.MOV R44, RZ, RZ, -R43 ;  /* 0x000000ffff2c7224 */ /* 0x000fe200078e0a2b */
[----:B------:R-:W-:Y:S01]  /*2510*/  IABS R46, R46 ;  /* 0x0000002e002e7213 */ /* 0x000fe20000000000 */
[--C-:B------:R-:W-:Y:S01]  /*2520*/  @!P4 IMAD.IADD R39, R39, 0x1, -R3.reuse ;  /* 0x000000012727c824 */ /* 0x100fe200078e0a03 */
[----:B------:R-:W-:Y:S01]  /*2530*/  ISETP.GE.AND P4, PT, R47, RZ, PT ;  /* 0x000000ff2f00720c */ /* 0x000fe20003f86270 */
[----:B------:R-:W-:Y:S01]  /*2540*/  @!P6 IMAD.IADD R42, R42, 0x1, -R3 ;  /* 0x000000012a2ae824 */ /* 0x000fe200078e0a03 */
[----:B------:R-:W-:Y:S01]  /*2550*/  IABS R47, R50 ;  /* 0x00000032002f7213 */ /* 0x000fe20000000000 */
[C---:B------:R-:W-:Y:S01]  /*2560*/  IMAD R43, R3.reuse, R44, R45 ;  /* 0x0000002c032b7224 */ /* 0x040fe200078e022d */
[----:B------:R-:W-:Y:S01]  /*2570*/  ISETP.GT.U32.AND P6, PT, R3, R41, PT ;  /* 0x000000290300720c */ /* 0x000fe20003fc4070 */
[----:B------:R-:W-:-:S04]  /*2580*/  IMAD.HI.U32 R44, R0, R46, RZ ;  /* 0x0000002e002c7227 */ /* 0x000fc800078e00ff */
[----:B------:R-:W-:Y:S01]  /*2590*/  @!P5 IMAD.MOV R39, RZ, RZ, -R39 ;  /* 0x000000ffff27d224 */ /* 0x000fe200078e0a27 */
[----:B------:R-:W-:Y:S01]  /*25a0*/  ISETP.GT.U32.AND P5, PT, R3, R42, PT ;  /* 0x0000002a0300720c */ /* 0x000fe20003fa4070 */
[----:B------:R-:W-:-:S04]  /*25b0*/  IMAD.HI.U32 R45, R0, R47, RZ ;  /* 0x0000002f002d7227 */ /* 0x000fc800078e00ff */
[----:B------:R-:W-:Y:S02]  /*25c0*/  IMAD.MOV R44, RZ, RZ, -R44 ;  /* 0x000000ffff2c7224 */ /* 0x000fe400078e0a2c */
[----:B------:R-:W-:Y:S02]  /*25d0*/  IMAD.MOV R48, RZ, RZ, -R45 ;  /* 0x000000ffff307224 */ /* 0x000fe400078e0a2d */
[C---:B------:R-:W-:Y:S02]  /*25e0*/  IMAD R44, R3.reuse, R44, R46 ;  /* 0x0000002c032c7224 */ /* 0x040fe400078e022e */
[----:B------:R-:W-:Y:S01]  /*25f0*/  IMAD R45, R3, R48, R47 ;  /* 0x00000030032d7224 */ /* 0x000fe200078e022f */
[----:B------:R-:W-:Y:S01]  /*2600*/  IABS R48, R53 ;  /* 0x0000003500307213 */ /* 0x000fe20000000000 */
[--C-:B------:R-:W-:Y:S01]  /*2610*/  @!P6 IMAD.IADD R41, R41, 0x1, -R3.reuse ;  /* 0x000000012929e824 */ /* 0x100fe200078e0a03 */
[C---:B------:R-:W-:Y:S01]  /*2620*/  ISETP.GT.U32.AND P6, PT, R3.reuse, R44, PT ;  /* 0x0000002c0300720c */ /* 0x040fe20003fc4070 */
[----:B------:R-:W-:Y:S01]  /*2630*/  @!P5 IMAD.IADD R42, R42, 0x1, -R3 ;  /* 0x000000012a2ad824 */ /* 0x000fe200078e0a03 */
[C---:B------:R-:W-:Y:S01]  /*2640*/  ISETP.GT.U32.AND P5, PT, R3.reuse, R45, PT ;  /* 0x0000002d0300720c */ /* 0x040fe20003fa4070 */
[----:B------:R-:W-:Y:S01]  /*2650*/  @!P1 IMAD.MOV R40, RZ, RZ, -R40 ;  /* 0x000000ffff289224 */ /* 0x000fe200078e0a28 */
[----:B------:R-:W-:Y:S01]  /*2660*/  ISETP.GT.U32.AND P1, PT, R3, R43, PT ;  /* 0x0000002b0300720c */ /* 0x000fe20003f24070 */
[----:B------:R-:W-:-:S04]  /*2670*/  IMAD.HI.U32 R47, R0, R48, RZ ;  /* 0x00000030002f7227 */ /* 0x000fc800078e00ff */
[----:B------:R-:W-:Y:S02]  /*2680*/  IMAD.MOV R47, RZ, RZ, -R47 ;  /* 0x000000ffff2f7224 */ /* 0x000fe400078e0a2f */
[----:B------:R-:W-:Y:S02]  /*2690*/  @!P3 IMAD.MOV R41, RZ, RZ, -R41 ;  /* 0x000000ffff29b224 */ /* 0x000fe400078e0a29 */
[--C-:B------:R-:W-:Y:S02]  /*26a0*/  @!P6 IMAD.IADD R44, R44, 0x1, -R3.reuse ;  /* 0x000000012c2ce824 */ /* 0x100fe400078e0a03 */
[--C-:B------:R-:W-:Y:S02]  /*26b0*/  @!P5 IMAD.IADD R45, R45, 0x1, -R3.reuse ;  /* 0x000000012d2dd824 */ /* 0x100fe400078e0a03 */
[----:B------:R-:W-:Y:S01]  /*26c0*/  @!P1 IMAD.IADD R43, R43, 0x1, -R3 ;  /* 0x000000012b2b9824 */ /* 0x000fe200078e0a03 */
[C---:B------:R-:W-:Y:S01]  /*26d0*/  ISETP.GT.U32.AND P5, PT, R3.reuse, R44, PT ;  /* 0x0000002c0300720c */ /* 0x040fe20003fa4070 */
[C---:B------:R-:W-:Y:S01]  /*26e0*/  IMAD R47, R3.reuse, R47, R48 ;  /* 0x0000002f032f7224 */ /* 0x040fe200078e0230 */
[C---:B------:R-:W-:Y:S01]  /*26f0*/  ISETP.GT.U32.AND P3, PT, R3.reuse, R45, PT ;  /* 0x0000002d0300720c */ /* 0x040fe20003f64070 */
[----:B------:R-:W-:Y:S01]  /*2700*/  IMAD.HI.U32 R46, R0, R49, RZ ;  /* 0x00000031002e7227 */ /* 0x000fe200078e00ff */
[----:B------:R-:W-:-:S02]  /*2710*/  ISETP.GT.U32.AND P6, PT, R3, R43, PT ;  /* 0x0000002b0300720c */ /* 0x000fc40003fc4070 */
[----:B------:R-:W-:Y:S01]  /*2720*/  ISETP.GE.AND P1, PT, R50, RZ, PT ;  /* 0x000000ff3200720c */ /* 0x000fe20003f26270 */
[----:B------:R-:W-:Y:S01]  /*2730*/  IMAD.MOV R46, RZ, RZ, -R46 ;  /* 0x000000ffff2e7224 */ /* 0x000fe200078e0a2e */
[----:B------:R-:W-:Y:S01]  /*2740*/  IABS R50, R54 ;  /* 0x0000003600327213 */ /* 0x000fe20000000000 */
[----:B------:R-:W-:Y:S02]  /*2750*/  @!P2 IMAD.MOV R42, RZ, RZ, -R42 ;  /* 0x000000ffff2aa224 */ /* 0x000fe400078e0a2a */
[C---:B------:R-:W-:Y:S02]  /*2760*/  IMAD R46, R3.reuse, R46, R49 ;  /* 0x0000002e032e7224 */ /* 0x040fe400078e0231 */
[----:B------:R-:W-:Y:S01]  /*2770*/  @!P5 IMAD.IADD R44, R44, 0x1, -R3 ;  /* 0x000000012c2cd824 */ /* 0x000fe200078e0a03 */
[C---:B------:R-:W-:Y:S01]  /*2780*/  ISETP.GT.U32.AND P5, PT, R3.reuse, R47, PT ;  /* 0x0000002f0300720c */ /* 0x040fe20003fa4070 */
[----:B------:R-:W-:Y:S01]  /*2790*/  IMAD.HI.U32 R48, R0, R50, RZ ;  /* 0x0000003200307227 */ /* 0x000fe200078e00ff */
[----:B------:R-:W-:-:S03]  /*27a0*/  ISETP.GT.U32.AND P2, PT, R3, R46, PT ;  /* 0x0000002e0300720c */ /* 0x000fc60003f44070 */
[----:B------:R-:W-:-:S04]  /*27b0*/  IMAD.HI.U32 R49, R0, R51, RZ ;  /* 0x0000003300317227 */ /* 0x000fc800078e00ff */
[--C-:B------:R-:W-:Y:S01]  /*27c0*/  @!P6 IMAD.IADD R43, R43, 0x1, -R3.reuse ;  /* 0x000000012b2be824 */ /* 0x100fe200078e0a03 */
[----:B------:R-:W-:Y:S01]  /*27d0*/  ISETP.GE.AND P6, PT, R52, RZ, PT ;  /* 0x000000ff3400720c */ /* 0x000fe20003fc6270 */
[----:B------:R-:W-:Y:S02]  /*27e0*/  IMAD.MOV R48, RZ, RZ, -R48 ;  /* 0x000000ffff307224 */ /* 0x000fe400078e0a30 */
[----:B------:R-:W-:Y:S01]  /*27f0*/  @!P3 IMAD.IADD R45, R45, 0x1, -R3 ;  /* 0x000000012d2db824 */ /* 0x000fe200078e0a03 */
[----:B------:R-:W-:Y:S01]  /*2800*/  ISETP.GE.AND P3, PT, R53, RZ, PT ;  /* 0x000000ff3500720c */ /* 0x000fe20003f66270 */
[----:B------:R-:W-:Y:S01]  /*2810*/  IMAD.MOV R52, RZ, RZ, -R49 ;  /* 0x000000ffff347224 */ /* 0x000fe200078e0a31 */
[----:B------:R-:W-:Y:S01]  /*2820*/  LOP3.LUT R53, R20, 0x50, RZ, 0xfc, !PT ;  /* 0x0000005014357812 */ /* 0x000fe200078efcff */
[----:B------:R-:W-:Y:S02]  /*2830*/  @!P5 IMAD.IADD R47, R47, 0x1, -R3 ;  /* 0x000000012f2fd824 */ /* 0x000fe400078e0a03 */
[----:B------:R-:W-:-:S02]  /*2840*/  IMAD R49, R3, R48, R50 ;  /* 0x0000003003317224 */ /* 0x000fc400078e0232 */
[C---:B------:R-:W-:Y:S01]  /*2850*/  IMAD R48, R3.reuse, R52, R51 ;  /* 0x0000003403307224 */ /* 0x040fe200078e0233 */
[----:B------:R-:W-:Y:S01]  /*2860*/  IABS R51, R53 ;  /* 0x0000003500337213 */ /* 0x000fe20000000000 */
[----:B------:R-:W-:Y:S01]  /*2870*/  @!P2 IMAD.IADD R46, R46, 0x1, -R3 ;  /* 0x000000012e2ea824 */ /* 0x000fe200078e0a03 */
[C---:B------:R-:W-:Y:S01]  /*2880*/  ISETP.GT.U32.AND P5, PT, R3.reuse, R47, PT ;  /* 0x0000002f0300720c */ /* 0x040fe20003fa4070 */
[----:B------:R-:W-:Y:S01]  /*2890*/  @!P4 IMAD.MOV R43, RZ, RZ, -R43 ;  /* 0x000000ffff2bc224 */ /* 0x000fe200078e0a2b */
[----:B------:R-:W-:Y:S01]  /*28a0*/  ISETP.GE.AND P2, PT, R54, RZ, PT ;  /* 0x000000ff3600720c */ /* 0x000fe20003f46270 */
[----:B------:R-:W-:Y:S01]  /*28b0*/  IMAD.HI.U32 R50, R0, R51, RZ ;  /* 0x0000003300327227 */ /* 0x000fe200078e00ff */
[----:B------:R-:W-:Y:S02]  /*28c0*/  ISETP.GT.U32.AND P4, PT, R3, R46, PT ;  /* 0x0000002e0300720c */ /* 0x000fe40003f84070 */
[----:B------:R-:W-:Y:S01]  /*28d0*/  LOP3.LUT R52, R20, 0x54, RZ, 0xfc, !PT ;  /* 0x0000005414347812 */ /* 0x000fe200078efcff */
[----:B------:R-:W-:-:S02]  /*28e0*/  IMAD.MOV R50, RZ, RZ, -R50 ;  /* 0x000000ffff327224 */ /* 0x000fc400078e0a32 */
        /* <DEDUP_REMOVED lines=9> */
[----:B------:R-:W-:Y:S01]  /*2980*/  ISETP.GT.U32.AND P3, PT, R3, R50, PT ;  /* 0x000000320300720c */ /* 0x000fe20003f64070 */
[----:B------:R-:W-:Y:S01]  /*2990*/  @!P4 IMAD.IADD R46, R46, 0x1, -R3 ;  /* 0x000000012e2ec824 */ /* 0x000fe200078e0a03 */
[----:B------:R-:W-:Y:S01]  /*29a0*/  ISETP.GE.AND P1, PT, R55, RZ, PT ;  /* 0x000000ff3700720c */ /* 0x000fe20003f26270 */
[----:B------:R-:W-:Y:S01]  /*29b0*/  IMAD.HI.U32 R53, R0, R56, RZ ;  /* 0x0000003800357227 */ /* 0x000fe200078e00ff */
[----:B------:R-:W-:-:S02]  /*29c0*/  ISETP.GT.U32.AND P4, PT, R3, R48, PT ;  /* 0x000000300300720c */ /* 0x000fc40003f84070 */
[----:B------:R-:W-:Y:S01]  /*29d0*/  IABS R55, R52 ;  /* 0x0000003400377213 */ /* 0x000fe20000000000 */
[----:B------:R-:W-:Y:S01]  /*29e0*/  @!P0 IMAD.IADD R49, R49, 0x1, -R3 ;  /* 0x0000000131318824 */ /* 0x000fe200078e0a03 */
[----:B------:R-:W-:Y:S01]  /*29f0*/  ISETP.GE.AND P0, PT, R51, RZ, PT ;  /* 0x000000ff3300720c */ /* 0x000fe20003f06270 */
[----:B------:R-:W-:Y:S02]  /*2a00*/  @!P6 IMAD.MOV R46, RZ, RZ, -R46 ;  /* 0x000000ffff2ee224 */ /* 0x000fe400078e0a2e */
[----:B------:R-:W-:Y:S01]  /*2a10*/  IMAD.HI.U32 R51, R0, R54, RZ ;  /* 0x0000003600337227 */ /* 0x000fe200078e00ff */
[----:B------:R-:W-:-:S03]  /*2a20*/  ISETP.GT.U32.AND P6, PT, R3, R49, PT ;  /* 0x000000310300720c */ /* 0x000fc60003fc4070 */
[----:B------:R-:W-:Y:S02]  /*2a30*/  @!P3 IMAD.IADD R50, R50, 0x1, -R3 ;  /* 0x000000013232b824 */ /* 0x000fe400078e0a03 */
[----:B------:R-:W-:Y:S02]  /*2a40*/  IMAD.MOV R51, RZ, RZ, -R51 ;  /* 0x000000ffff337224 */ /* 0x000fe400078e0a33 */
[----:B------:R-:W-:Y:S01]  /*2a50*/  @!P4 IMAD.IADD R48, R48, 0x1, -R3 ;  /* 0x000000013030c824 */ /* 0x000fe200078e0a03 */
[C---:B------:R-:W-:Y:S01]  /*2a60*/  ISETP.GT.U32.AND P3, PT, R3.reuse, R50, PT ;  /* 0x000000320300720c */ /* 0x040fe20003f64070 */
[C---:B------:R-:W-:Y:S02]  /*2a70*/  IMAD R51, R3.reuse, R51, R54 ;  /* 0x0000003303337224 */ /* 0x040fe400078e0236 */
[----:B------:R-:W-:Y:S01]  /*2a80*/  IMAD.MOV R53, RZ, RZ, -R53 ;  /* 0x000000ffff357224 */ /* 0x000fe200078e0a35 */
[----:B------:R-:W-:Y:S01]  /*2a90*/  ISETP.GT.U32.AND P4, PT, R3, R48, PT ;  /* 0x000000300300720c */ /* 0x000fe20003f84070 */
[----:B------:R-:W-:Y:S01]  /*2aa0*/  @!P6 IMAD.IADD R49, R49, 0x1, -R3 ;  /* 0x000000013131e824 */ /* 0x000fe200078e0a03 */
[----:B------:R-:W-:Y:S01]  /*2ab0*/  ISETP.GE.AND P6, PT, R52, RZ, PT ;  /* 0x000000ff3400720c */ /* 0x000fe20003fc6270 */
[----:B------:R-:W-:-:S04]  /*2ac0*/  IMAD.HI.U32 R52, R0, R55, RZ ;  /* 0x0000003700347227 */ /* 0x000fc800078e00ff */
[----:B------:R-:W-:Y:S02]  /*2ad0*/  IMAD.MOV R52, RZ, RZ, -R52 ;  /* 0x000000ffff347224 */ /* 0x000fe400078e0a34 */
[----:B------:R-:W-:Y:S01]  /*2ae0*/  @!P3 IMAD.IADD R50, R50, 0x1, -R3 ;  /* 0x000000013232b824 */ /* 0x000fe200078e0a03 */
[C---:B------:R-:W-:Y:S01]  /*2af0*/  ISETP.GT.U32.AND P3, PT, R3.reuse, R51, PT ;  /* 0x000000330300720c */ /* 0x040fe20003f64070 */
[C---:B------:R-:W-:Y:S01]  /*2b00*/  IMAD R52, R3.reuse, R52, R55 ;  /* 0x0000003403347224 */ /* 0x040fe200078e0237 */
[----:B------:R-:W-:Y:S01]  /*2b10*/  LOP3.LUT R55, R20, 0x5a, RZ, 0xfc, !PT ;  /* 0x0000005a14377812 */ /* 0x000fe200078efcff */
[----:B------:R-:W-:Y:S02]  /*2b20*/  @!P5 IMAD.MOV R50, RZ, RZ, -R50 ;  /* 0x000000ffff32d224 */ /* 0x000fe400078e0a32 */
[C---:B------:R-:W-:Y:S01]  /*2b30*/  IMAD R54, R3.reuse, R53, R56 ;  /* 0x0000003503367224 */ /* 0x040fe200078e0238 */
[----:B------:R-:W-:Y:S01]  /*2b40*/  ISETP.GT.U32.AND P5, PT, R3, R52, PT ;  /* 0x000000340300720c */ /* 0x000fe20003fa4070 */
[----:B------:R-:W-:Y:S01]  /*2b50*/  @!P4 IMAD.IADD R48, R48, 0x1, -R3 ;  /* 0x000000013030c824 */ /* 0x000fe200078e0a03 */
[----:B------:R-:W-:Y:S01]  /*2b60*/  LOP3.LUT R53, R20, 0x58, RZ, 0xfc, !PT ;  /* 0x0000005814357812 */ /* 0x000fe200078efcff */
[----:B------:R-:W-:Y:S01]  /*2b70*/  @!P2 IMAD.MOV R49, RZ, RZ, -R49 ;  /* 0x000000ffff31a224 */ /* 0x000fe200078e0a31 */
[----:B------:R-:W-:Y:S01]  /*2b80*/  IABS R60, R55 ;  /* 0x00000037003c7213 */ /* 0x000fe20000000000 */
[----:B------:R-:W-:Y:S01]  /*2b90*/  @!P1 IMAD.MOV R48, RZ, RZ, -R48 ;  /* 0x000000ffff309224 */ /* 0x000fe200078e0a30 */
[----:B------:R-:W-:Y:S01]  /*2ba0*/  IABS R58, R53 ;  /* 0x00000035003a7213 */ /* 0x000fe20000000000 */
[----:B------:R-:W-:Y:S01]  /*2bb0*/  @!P3 IMAD.IADD R51, R51, 0x1, -R3 ;  /* 0x000000013333b824 */ /* 0x000fe200078e0a03 */
[----:B------:R-:W-:Y:S01]  /*2bc0*/  ISETP.GE.AND P2, PT, R53, RZ, PT ;  /* 0x000000ff3500720c */ /* 0x000fe20003f46270 */
[----:B------:R-:W-:Y:S01]  /*2bd0*/  IMAD.HI.U32 R56, R0, R64, RZ ;  /* 0x0000004000387227 */ /* 0x000fe200078e00ff */
[----:B------:R-:W-:-:S02]  /*2be0*/  ISETP.GE.AND P4, PT, R57, RZ, PT ;  /* 0x000000ff3900720c */ /* 0x000fc40003f86270 */
[----:B------:R-:W-:Y:S01]  /*2bf0*/  ISETP.GT.U32.AND P3, PT, R3, R51, PT ;  /* 0x000000330300720c */ /* 0x000fe20003f64070 */
[----:B------:R-:W-:Y:S01]  /*2c00*/  @!P5 IMAD.IADD R52, R52, 0x1, -R3 ;  /* 0x000000013434d824 */ /* 0x000fe200078e0a03 */
[----:B------:R-:W-:Y:S01]  /*2c10*/  ISETP.GE.AND P1, PT, R55, RZ, PT ;  /* 0x000000ff3700720c */ /* 0x000fe20003f26270 */
[----:B------:R-:W-:-:S03]  /*2c20*/  IMAD.HI.U32 R53, R0, R58, RZ ;  /* 0x0000003a00357227 */ /* 0x000fc600078e00ff */
[----:B------:R-:W-:Y:S01]  /*2c30*/  ISETP.GT.U32.AND P5, PT, R3, R52, PT ;  /* 0x000000340300720c */ /* 0x000fe20003fa4070 */
[----:B------:R-:W-:-:S04]  /*2c40*/  IMAD.HI.U32 R55, R0, R60, RZ ;  /* 0x0000003c00377227 */ /* 0x000fc800078e00ff */
[----:B------:R-:W-:Y:S02]  /*2c50*/  IMAD.MOV R57, RZ, RZ, -R53 ;  /* 0x000000ffff397224 */ /* 0x000fe400078e0a35 */
[----:B------:R-:W-:Y:S02]  /*2c60*/  IMAD.MOV R55, RZ, RZ, -R55 ;  /* 0x000000ffff377224 */ /* 0x000fe400078e0a37 */
[----:B------:R-:W-:Y:S02]  /*2c70*/  IMAD R58, R3, R57, R58 ;  /* 0x00000039033a7224 */ /* 0x000fe400078e023a */
[----:B------:R-:W-:Y:S01]  /*2c80*/  @!P3 IMAD.IADD R51, R51, 0x1, -R3 ;  /* 0x000000013333b824 */ /* 0x000fe200078e0a03 */
[C---:B------:R-:W-:Y:S01]  /*2c90*/  ISETP.GT.U32.AND P3, PT, R3.reuse, R54, PT ;  /* 0x000000360300720c */ /* 0x040fe20003f64070 */
[C---:B------:R-:W-:Y:S02]  /*2ca0*/  IMAD R60, R3.reuse, R55, R60 ;  /* 0x00000037033c7224 */ /* 0x040fe400078e023c */
[----:B------:R-:W-:Y:S01]  /*2cb0*/  @!P0 IMAD.MOV R51, RZ, RZ, -R51 ;  /* 0x000000ffff338224 */ /* 0x000fe200078e0a33 */
[C---:B------:R-:W-:Y:S01]  /*2cc0*/  ISETP.GT.U32.AND P0, PT, R3.reuse, R58, PT ;  /* 0x0000003a0300720c */ /* 0x040fe20003f04070 */
[----:B------:R-:W-:Y:S01]  /*2cd0*/  @!P5 IMAD.IADD R52, R52, 0x1, -R3 ;  /* 0x000000013434d824 */ /* 0x000fe200078e0a03 */
[----:B------:R-:W-:Y:S01]  /*2ce0*/  ISETP.GT.U32.AND P5, PT, R3, R60, PT ;  /* 0x0000003c0300720c */ /* 0x000fe20003fa4070 */
[----:B------:R-:W-:-:S04]  /*2cf0*/  IMAD.HI.U32 R53, R0, R62, RZ ;  /* 0x0000003e00357227 */ /* 0x000fc800078e00ff */
[----:B------:R-:W-:Y:S02]  /*2d00*/  IMAD.MOV R53, RZ, RZ, -R53 ;  /* 0x000000ffff357224 */ /* 0x000fe400078e0a35 */
[----:B------:R-:W-:-:S04]  /*2d10*/  IMAD.HI.U32 R55, R0, R68, RZ ;  /* 0x0000004400377227 */ /* 0x000fc800078e00ff */
[--C-:B------:R-:W-:Y:S02]  /*2d20*/  @!P0 IMAD.IADD R58, R58, 0x1, -R3.reuse ;  /* 0x000000013a3a8824 */ /* 0x100fe400078e0a03 */
[----:B------:R-:W-:Y:S02]  /*2d30*/  @!P5 IMAD.IADD R60, R60, 0x1, -R3 ;  /* 0x000000013c3cd824 */ /* 0x000fe400078e0a03 */
[C---:B------:R-:W-:Y:S01]  /*2d40*/  IMAD R62, R3.reuse, R53, R62 ;  /* 0x00000035033e7224 */ /* 0x040fe200078e023e */
[C---:B------:R-:W-:Y:S01]  /*2d50*/  ISETP.GT.U32.AND P0, PT, R3.reuse, R58, PT ;  /* 0x0000003a0300720c */ /* 0x040fe20003f04070 */
[----:B------:R-:W-:Y:S01]  /*2d60*/  IMAD.HI.U32 R53, R0, R66, RZ ;  /* 0x0000004200357227 */ /* 0x000fe200078e00ff */
[----:B------:R-:W-:-:S03]  /*2d70*/  ISETP.GT.U32.AND P5, PT, R3, R60, PT ;  /* 0x0000003c0300720c */ /* 0x000fc60003fa4070 */
[----:B------:R-:W-:Y:S02]  /*2d80*/  IMAD.MOV R53, RZ, RZ, -R53 ;  /* 0x000000ffff357224 */ /* 0x000fe400078e0a35 */
[----:B------:R-:W-:Y:S02]  /*2d90*/  @!P3 IMAD.IADD R54, R54, 0x1, -R3 ;  /* 0x000000013636b824 */ /* 0x000fe400078e0a03 */
[----:B------:R-:W-:Y:S02]  /*2da0*/  IMAD.MOV R55, RZ, RZ, -R55 ;  /* 0x000000ffff377224 */ /* 0x000fe400078e0a37 */
[C---:B------:R-:W-:Y:S01]  /*2db0*/  IMAD R66, R3.reuse, R53, R66 ;  /* 0x0000003503427224 */ /* 0x040fe200078e0242 */
[C---:B------:R-:W-:Y:S01]  /*2dc0*/  ISETP.GT.U32.AND P3, PT, R3.reuse, R54, PT ;  /* 0x000000360300720c */ /* 0x040fe20003f64070 */
[C---:B------:R-:W-:Y:S02]  /*2dd0*/  IMAD R68, R3.reuse, R55, R68 ;  /* 0x0000003703447224 */ /* 0x040fe400078e0244 */
[--C-:B------:R-:W-:Y:S01]  /*2de0*/  @!P0 IMAD.IADD R58, R58, 0x1, -R3.reuse ;  /* 0x000000013a3a8824 */ /* 0x100fe200078e0a03 */
[C---:B------:R-:W-:Y:S01]  /*2df0*/  ISETP.GT.U32.AND P0, PT, R3.reuse, R66, PT ;  /* 0x000000420300720c */ /* 0x040fe20003f04070 */
[----:B------:R-:W-:Y:S01]  /*2e00*/  @!P5 IMAD.IADD R60, R60, 0x1, -R3 ;  /* 0x000000013c3cd824 */ /* 0x000fe200078e0a03 */
[----:B------:R-:W-:Y:S01]  /*2e10*/  ISETP.GT.U32.AND P5, PT, R3, R68, PT ;  /* 0x000000440300720c */ /* 0x000fe20003fa4070 */
[----:B------:R-:W-:-:S02]  /*2e20*/  IMAD.MOV R56, RZ, RZ, -R56 ;  /* 0x000000ffff387224 */ /* 0x000fc400078e0a38 */
[----:B------:R-:W-:Y:S01]  /*2e30*/  @!P6 IMAD.MOV R52, RZ, RZ, -R52 ;  /* 0x000000ffff34e224 */ /* 0x000fe200078e0a34 */
[C---:B------:R-:W-:Y:S01]  /*2e40*/  ISETP.GT.U32.AND P6, PT, R3.reuse, R62, PT ;  /* 0x0000003e0300720c */ /* 0x040fe20003fc4070 */
[C---:B------:R-:W-:Y:S02]  /*2e50*/  IMAD R64, R3.reuse, R56, R64 ;  /* 0x0000003803407224 */ /* 0x040fe400078e0240 */
[----:B------:R-:W-:Y:S02]  /*2e60*/  @!P3 IMAD.IADD R54, R54, 0x1, -R3 ;  /* 0x000000013636b824 */ /* 0x000fe400078e0a03 */
[----:B------:R-:W-:Y:S01]  /*2e70*/  IMAD.HI.U32 R53, R0, R70, RZ ;  /* 0x0000004600357227 */ /* 0x000fe200078e00ff */
[----:B------:R-:W-:-:S03]  /*2e80*/  ISETP.GT.U32.AND P3, PT, R3, R64, PT ;  /* 0x000000400300720c */ /* 0x000fc60003f64070 */
[--C-:B------:R-:W-:Y:S02]  /*2e90*/  @!P0 IMAD.IADD R66, R66, 0x1, -R3.reuse ;  /* 0x0000000142428824 */ /* 0x100fe400078e0a03 */
[--C-:B------:R-:W-:Y:S02]  /*2ea0*/  @!P5 IMAD.IADD R68, R68, 0x1, -R3.reuse ;  /* 0x000000014444d824 */ /* 0x100fe400078e0a03 */
[----:B------:R-:W-:Y:S01]  /*2eb0*/  @!P6 IMAD.IADD R62, R62, 0x1, -R3 ;  /* 0x000000013e3ee824 */ /* 0x000fe200078e0a03 */
[C---:B------:R-:W-:Y:S01]  /*2ec0*/  ISETP.GT.U32.AND P0, PT, R3.reuse, R66, PT ;  /* 0x000000420300720c */ /* 0x040fe20003f04070 */
[----:B------:R-:W-:Y:S01]  /*2ed0*/  IMAD.HI.U32 R55, R0, R72, RZ ;  /* 0x0000004800377227 */ /* 0x000fe200078e00ff */
[C---:B------:R-:W-:Y:S02]  /*2ee0*/  ISETP.GT.U32.AND P5, PT, R3.reuse, R68, PT ;  /* 0x000000440300720c */ /* 0x040fe40003fa4070 */
[----:B------:R-:W-:Y:S01]  /*2ef0*/  ISETP.GT.U32.AND P6, PT, R3, R62, PT ;  /* 0x0000003e0300720c */ /* 0x000fe20003fc4070 */
[----:B------:R-:W-:-:S02]  /*2f00*/  IMAD.MOV R53, RZ, RZ, -R53 ;  /* 0x000000ffff357224 */ /* 0x000fc400078e0a35 */
[----:B------:R-:W-:Y:S02]  /*2f10*/  @!P3 IMAD.IADD R64, R64, 0x1, -R3 ;  /* 0x000000014040b824 */ /* 0x000fe400078e0a03 */
[----:B------:R-:W-:Y:S02]  /*2f20*/  IMAD.MOV R55, RZ, RZ, -R55 ;  /* 0x000000ffff377224 */ /* 0x000fe400078e0a37 */
[C---:B------:R-:W-:Y:S01]  /*2f30*/  IMAD R70, R3.reuse, R53, R70 ;  /* 0x0000003503467224 */ /* 0x040fe200078e0246 */
[C---:B------:R-:W-:Y:S01]  /*2f40*/  ISETP.GT.U32.AND P3, PT, R3.reuse, R64, PT ;  /* 0x000000400300720c */ /* 0x040fe20003f64070 */
[C---:B------:R-:W-:Y:S02]  /*2f50*/  IMAD R72, R3.reuse, R55, R72 ;  /* 0x0000003703487224 */ /* 0x040fe400078e0248 */
[--C-:B------:R-:W-:Y:S01]  /*2f60*/  @!P0 IMAD.IADD R66, R66, 0x1, -R3.reuse ;  /* 0x0000000142428824 */ /* 0x100fe200078e0a03 */
[C---:B------:R-:W-:Y:S01]  /*2f70*/  ISETP.GT.U32.AND P0, PT, R3.reuse, R70, PT ;  /* 0x000000460300720c */ /* 0x040fe20003f04070 */
[--C-:B------:R-:W-:Y:S01]  /*2f80*/  @!P5 IMAD.IADD R68, R68, 0x1, -R3.reuse ;  /* 0x000000014444d824 */ /* 0x100fe200078e0a03 */
[----:B------:R-:W-:Y:S01]  /*2f90*/  ISETP.GT.U32.AND P5, PT, R3, R72, PT ;  /* 0x000000480300720c */ /* 0x000fe20003fa4070 */
[----:B------:R-:W-:Y:S01]  /*2fa0*/  @!P6 IMAD.IADD R62, R62, 0x1, -R3 ;  /* 0x000000013e3ee824 */ /* 0x000fe200078e0a03 */
[----:B------:R-:W-:Y:S01]  /*2fb0*/  ISETP.GE.AND P6, PT, R59, RZ, PT ;  /* 0x000000ff3b00720c */ /* 0x000fe20003fc6270 */
[----:B------:R-:W-:Y:S01]  /*2fc0*/  @!P2 IMAD.MOV R58, RZ, RZ, -R58 ;  /* 0x000000ffff3aa224 */ /* 0x000fe200078e0a3a */
[----:B------:R-:W-:Y:S01]  /*2fd0*/  LOP3.LUT R59, R20, 0x68, RZ, 0xfc, !PT ;  /* 0x00000068143b7812 */ /* 0x000fe200078efcff */
[----:B------:R-:W-:-:S02]  /*2fe0*/  @!P1 IMAD.MOV R60, RZ, RZ, -R60 ;  /* 0x000000ffff3c9224 */ /* 0x000fc400078e0a3c */
[--C-:B------:R-:W-:Y:S01]  /*2ff0*/  @!P3 IMAD.IADD R64, R64, 0x1, -R3.reuse ;  /* 0x000000014040b824 */ /* 0x100fe200078e0a03 */
[----:B------:R-:W-:Y:S02]  /*3000*/  ISETP.GE.AND P3, PT, R61, RZ, PT ;  /* 0x000000ff3d00720c */ /* 0x000fe40003f66270 */
[----:B------:R-:W-:Y:S01]  /*3010*/  LOP3.LUT R61, R20, 0x6a, RZ, 0xfc, !PT ;  /* 0x0000006a143d7812 */ /* 0x000fe200078efcff */
[--C-:B------:R-:W-:Y:S01]  /*3020*/  @!P0 IMAD.IADD R70, R70, 0x1, -R3.reuse ;  /* 0x0000000146468824 */ /* 0x100fe200078e0a03 */
[----:B------:R-:W-:Y:S01]  /*3030*/  IABS R74, R59 ;  /* 0x0000003b004a7213 */ /* 0x000fe20000000000 */
[----:B------:R-:W-:Y:S01]  /*3040*/  @!P5 IMAD.IADD R72, R72, 0x1, -R3 ;  /* 0x000000014848d824 */ /* 0x000fe200078e0a03 */
[----:B------:R-:W-:Y:S01]  /*3050*/  IABS R76, R61 ;  /* 0x0000003d004c7213 */ /* 0x000fe20000000000 */
[C---:B------:R-:W-:Y:S01]  /*3060*/  IMAD.HI.U32 R20, R0.reuse, R90, RZ ;  /* 0x0000005a00147227 */ /* 0x040fe200078e00ff */
[C---:B------:R-:W-:Y:S02]  /*3070*/  ISETP.GT.U32.AND P0, PT, R3.reuse, R70, PT ;  /* 0x000000460300720c */ /* 0x040fe40003f04070 */
[----:B------:R-:W-:Y:S01]  /*3080*/  ISETP.GT.U32.AND P5, PT, R3, R72, PT ;  /* 0x000000480300720c */ /* 0x000fe20003fa4070 */
[----:B------:R-:W-:-:S04]  /*3090*/  IMAD.HI.U32 R53, R0, R74, RZ ;  /* 0x0000004a00357227 */ /* 0x000fc800078e00ff */
[----:B------:R-:W-:-:S04]  /*30a0*/  IMAD.HI.U32 R55, R0, R76, RZ ;  /* 0x0000004c00377227 */ /* 0x000fc800078e00ff */
[----:B------:R-:W-:Y:S02]  /*30b0*/  IMAD.MOV R56, RZ, RZ, -R53 ;  /* 0x000000ffff387224 */ /* 0x000fe400078e0a35 */
[----:B------:R-:W-:Y:S02]  /*30c0*/  IMAD.MOV R57, RZ, RZ, -R55 ;  /* 0x000000ffff397224 */ /* 0x000fe400078e0a37 */
[C---:B------:R-:W-:Y:S02]  /*30d0*/  IMAD R74, R3.reuse, R56, R74 ;  /* 0x00000038034a7224 */ /* 0x040fe400078e024a */
[C---:B------:R-:W-:Y:S02]  /*30e0*/  IMAD R76, R3.reuse, R57, R76 ;  /* 0x00000039034c7224 */ /* 0x040fe400078e024c */
[--C-:B------:R-:W-:Y:S01]  /*30f0*/  @!P0 IMAD.IADD R70, R70, 0x1, -R3.reuse ;  /* 0x0000000146468824 */ /* 0x100fe200078e0a03 */
[C---:B------:R-:W-:Y:S01]  /*3100*/  ISETP.GT.U32.AND P0, PT, R3.reuse, R74, PT ;  /* 0x0000004a0300720c */ /* 0x040fe20003f04070 */
[----:B------:R-:W-:Y:S01]  /*3110*/  @!P5 IMAD.IADD R72, R72, 0x1, -R3 ;  /* 0x000000014848d824 */ /* 0x000fe200078e0a03 */
[----:B------:R-:W-:Y:S01]  /*3120*/  ISETP.GT.U32.AND P5, PT, R3, R76, PT ;  /* 0x0000004c0300720c */ /* 0x000fe20003fa4070 */
[----:B------:R-:W-:-:S04]  /*3130*/  IMAD.HI.U32 R53, R0, R78, RZ ;  /* 0x0000004e00357227 */ /* 0x000fc800078e00ff */
[----:B------:R-:W-:-:S04]  /*3140*/  IMAD.HI.U32 R55, R0, R80, RZ ;  /* 0x0000005000377227 */ /* 0x000fc800078e00ff */
[----:B------:R-:W-:Y:S02]  /*3150*/  IMAD.MOV R53, RZ, RZ, -R53 ;  /* 0x000000ffff357224 */ /* 0x000fe400078e0a35 */
[--C-:B------:R-:W-:Y:S02]  /*3160*/  @!P0 IMAD.IADD R74, R74, 0x1, -R3.reuse ;  /* 0x000000014a4a8824 */ /* 0x100fe400078e0a03 */
[----:B------:R-:W-:Y:S02]  /*3170*/  @!P5 IMAD.IADD R76, R76, 0x1, -R3 ;  /* 0x000000014c4cd824 */ /* 0x000fe400078e0a03 */
[----:B------:R-:W-:Y:S01]  /*3180*/  IMAD.MOV R55, RZ, RZ, -R55 ;  /* 0x000000ffff377224 */ /* 0x000fe200078e0a37 */
[C---:B------:R-:W-:Y:S01]  /*3190*/  ISETP.GT.U32.AND P0, PT, R3.reuse, R74, PT ;  /* 0x0000004a0300720c */ /* 0x040fe20003f04070 */
[C---:B------:R-:W-:Y:S01]  /*31a0*/  IMAD R78, R3.reuse, R53, R78 ;  /* 0x00000035034e7224 */ /* 0x040fe200078e024e */
[C---:B------:R-:W-:Y:S01]  /*31b0*/  ISETP.GT.U32.AND P5, PT, R3.reuse, R76, PT ;  /* 0x0000004c0300720c */ /* 0x040fe20003fa4070 */
[----:B------:R-:W-:-:S02]  /*31c0*/  IMAD R80, R3, R55, R80 ;  /* 0x0000003703507224 */ /* 0x000fc400078e0250 */
[----:B------:R-:W-:-:S04]  /*31d0*/  IMAD.HI.U32 R53, R0, R82, RZ ;  /* 0x0000005200357227 */ /* 0x000fc800078e00ff */
[----:B------:R-:W-:Y:S02]  /*31e0*/  IMAD.MOV R55, RZ, RZ, -R53 ;  /* 0x000000ffff377224 */ /* 0x000fe400078e0a35 */
[----:B------:R-:W-:-:S04]  /*31f0*/  IMAD.HI.U32 R53, R0, R84, RZ ;  /* 0x0000005400357227 */ /* 0x000fc800078e00ff */
[--C-:B------:R-:W-:Y:S01]  /*3200*/  @!P0 IMAD.IADD R74, R74, 0x1, -R3.reuse ;  /* 0x000000014a4a8824 */ /* 0x100fe200078e0a03 */
[C---:B------:R-:W-:Y:S01]  /*3210*/  ISETP.GT.U32.AND P0, PT, R3.reuse, R78, PT ;  /* 0x0000004e0300720c */ /* 0x040fe20003f04070 */
[----:B------:R-:W-:Y:S01]  /*3220*/  @!P5 IMAD.IADD R76, R76, 0x1, -R3 ;  /* 0x000000014c4cd824 */ /* 0x000fe200078e0a03 */
[C---:B------:R-:W-:Y:S01]  /*3230*/  ISETP.GT.U32.AND P5, PT, R3.reuse, R80, PT ;  /* 0x000000500300720c */ /* 0x040fe20003fa4070 */
[----:B------:R-:W-:Y:S02]  /*3240*/  IMAD R82, R3, R55, R82 ;  /* 0x0000003703527224 */ /* 0x000fe400078e0252 */
[----:B------:R-:W-:Y:S02]  /*3250*/  IMAD.MOV R56, RZ, RZ, -R53 ;  /* 0x000000ffff387224 */ /* 0x000fe400078e0a35 */
[----:B------:R-:W-:-:S04]  /*3260*/  IMAD.HI.U32 R53, R0, R86, RZ ;  /* 0x0000005600357227 */ /* 0x000fc800078e00ff */
[C---:B------:R-:W-:Y:S02]  /*3270*/  IMAD R84, R3.reuse, R56, R84 ;  /* 0x0000003803547224 */ /* 0x040fe400078e0254 */
[--C-:B------:R-:W-:Y:S01]  /*3280*/  @!P0 IMAD.IADD R78, R78, 0x1, -R3.reuse ;  /* 0x000000014e4e8824 */ /* 0x100fe200078e0a03 */
[C---:B------:R-:W-:Y:S01]  /*3290*/  ISETP.GT.U32.AND P0, PT, R3.reuse, R82, PT ;  /* 0x000000520300720c */ /* 0x040fe20003f04070 */
[----:B------:R-:W-:Y:S01]  /*32a0*/  @!P5 IMAD.IADD R80, R80, 0x1, -R3 ;  /* 0x000000015050d824 */ /* 0x000fe200078e0a03 */
[C---:B------:R-:W-:Y:S01]  /*32b0*/  ISETP.GT.U32.AND P5, PT, R3.reuse, R84, PT ;  /* 0x000000540300720c */ /* 0x040fe20003fa4070 */
[----:B------:R-:W-:Y:S02]  /*32c0*/  IMAD.MOV.U32 R56, RZ, RZ, R54 ;  /* 0x000000ffff387224 */ /* 0x000fe400078e0036 */
[----:B------:R-:W-:Y:S02]  /*32d0*/  IMAD.MOV R53, RZ, RZ, -R53 ;  /* 0x000000ffff357224 */ /* 0x000fe400078e0a35 */
[----:B------:R-:W-:Y:S01]  /*32e0*/  @!P4 IMAD.MOV R56, RZ, RZ, -R56 ;  /* 0x000000ffff38c224 */ /* 0x000fe200078e0a38 */
[C---:B------:R-:W-:Y:S01]  /*32f0*/  ISETP.GT.U32.AND P4, PT, R3.reuse, R78, PT ;  /* 0x0000004e0300720c */ /* 0x040fe20003f84070 */
[----:B------:R-:W-:-:S02]  /*3300*/  IMAD R86, R3, R53, R86 ;  /* 0x0000003503567224 */ /* 0x000fc400078e0256 */
[----:B------:R-:W-:Y:S02]  /*3310*/  IMAD.MOV R53, RZ, RZ, -R20 ;  /* 0x000000ffff357224 */ /* 0x000fe400078e0a14 */
[--C-:B------:R-:W-:Y:S01]  /*3320*/  @!P0 IMAD.IADD R82, R82, 0x1, -R3.reuse ;  /* 0x0000000152528824 */ /* 0x100fe200078e0a03 */
[C---:B------:R-:W-:Y:S01]  /*3330*/  ISETP.GT.U32.AND P0, PT, R3.reuse, R80, PT ;  /* 0x000000500300720c */ /* 0x040fe20003f04070 */
[----:B------:R-:W-:Y:S02]  /*3340*/  @!P5 IMAD.IADD R84, R84, 0x1, -R3 ;  /* 0x000000015454d824 */ /* 0x000fe400078e0a03 */
[C---:B------:R-:W-:Y:S01]  /*3350*/  IMAD R90, R3.reuse, R53, R90 ;  /* 0x00000035035a7224 */ /* 0x040fe200078e025a */
[C---:B------:R-:W-:Y:S01]  /*3360*/  ISETP.GT.U32.AND P5, PT, R3.reuse, R82, PT ;  /* 0x000000520300720c */ /* 0x040fe20003fa4070 */
[----:B------:R-:W-:Y:S01]  /*3370*/  IMAD.HI.U32 R55, R0, R88, RZ ;  /* 0x0000005800377227 */ /* 0x000fe200078e00ff */
[----:B------:R-:W-:-:S03]  /*3380*/  ISETP.GT.U32.AND P2, PT, R3, R84, PT ;  /* 0x000000540300720c */ /* 0x000fc60003f44070 */
[----:B------:R-:W-:Y:S01]  /*3390*/  @!P4 IMAD.IADD R78, R78, 0x1, -R3 ;  /* 0x000000014e4ec824 */ /* 0x000fe200078e0a03 */
[----:B------:R-:W-:Y:S01]  /*33a0*/  ISETP.GT.U32.AND P4, PT, R3, R86, PT ;  /* 0x000000560300720c */ /* 0x000fe20003f84070 */
[----:B------:R-:W-:-:S04]  /*33b0*/  IMAD.HI.U32 R20, R0, R92, RZ ;  /* 0x0000005c00147227 */ /* 0x000fc800078e00ff */
[----:B------:R-:W-:-:S04]  /*33c0*/  IMAD.HI.U32 R0, R0, R94, RZ ;  /* 0x0000005e00007227 */ /* 0x000fc800078e00ff */
[--C-:B------:R-:W-:Y:S01]  /*33d0*/  @!P5 IMAD.IADD R82, R82, 0x1, -R3.reuse ;  /* 0x000000015252d824 */ /* 0x100fe200078e0a03 */
[C---:B------:R-:W-:Y:S01]  /*33e0*/  ISETP.GT.U32.AND P5, PT, R3.reuse, R90, PT ;  /* 0x0000005a0300720c */ /* 0x040fe20003fa4070 */
[----:B------:R-:W-:Y:S02]  /*33f0*/  IMAD.MOV R0, RZ, RZ, -R0 ;  /* 0x000000ffff007224 */ /* 0x000fe400078e0a00 */
[----:B------:R-:W-:Y:S02]  /*3400*/  @!P4 IMAD.IADD R86, R86, 0x1, -R3 ;  /* 0x000000015656c824 */ /* 0x000fe400078e0a03 */
[----:B------:R-:W-:Y:S01]  /*3410*/  IMAD R94, R3, R0, R94 ;  /* 0x00000000035e7224 */ /* 0x000fe200078e025e */
[----:B------:R-:W-:Y:S01]  /*3420*/  LOP3.LUT R0, R89, 0x3f, RZ, 0xc0, !PT ;  /* 0x0000003f59007812 */ /* 0x000fe200078ec0ff */
[----:B------:R-:W-:Y:S01]  /*3430*/  IMAD.MOV R55, RZ, RZ, -R55 ;  /* 0x000000ffff377224 */ /* 0x000fe200078e0a37 */
[C---:B------:R-:W-:Y:S01]  /*3440*/  ISETP.GT.U32.AND P1, PT, R3.reuse, R86, PT ;  /* 0x000000560300720c */ /* 0x040fe20003f24070 */
[----:B------:R-:W-:Y:S01]  /*3450*/  @!P0 IMAD.IADD R80, R80, 0x1, -R3 ;  /* 0x0000000150508824 */ /* 0x000fe200078e0a03 */
[C---:B------:R-:W-:Y:S01]  /*3460*/  ISETP.GT.U32.AND P4, PT, R3.reuse, R94, PT ;  /* 0x0000005e0300720c */ /* 0x040fe20003f84070 */
[----:B------:R-:W-:-:S02]  /*3470*/  IMAD R88, R3, R55, R88 ;  /* 0x0000003703587224 */ /* 0x000fc400078e0258 */
[--C-:B------:R-:W-:Y:S01]  /*3480*/  @!P5 IMAD.IADD R90, R90, 0x1, -R3.reuse ;  /* 0x000000015a5ad824 */ /* 0x100fe200078e0a03 */
[----:B------:R-:W-:Y:S01]  /*3490*/  ISETP.GE.AND P5, PT, R65, RZ, PT ;  /* 0x000000ff4100720c */ /* 0x000fe20003fa6270 */
[----:B------:R-:W-:Y:S01]  /*34a0*/  IMAD R93, R23, 0x200, R0 ;  /* 0x00000200175d7824 */ /* 0x000fe200078e0200 */
[C---:B------:R-:W-:Y:S01]  /*34b0*/  ISETP.GT.U32.AND P0, PT, R3.reuse, R88, PT ;  /* 0x000000580300720c */ /* 0x040fe20003f04070 */
[----:B------:R-:W-:Y:S02]  /*34c0*/  IMAD.MOV R20, RZ, RZ, -R20 ;  /* 0x000000ffff147224 */ /* 0x000fe400078e0a14 */
[--C-:B------:R-:W-:Y:S01]  /*34d0*/  @!P2 IMAD.IADD R84, R84, 0x1, -R3.reuse ;  /* 0x000000015454a824 */ /* 0x100fe200078e0a03 */
[----:B------:R-:W-:Y:S01]  /*34e0*/  IABS R23, R93 ;  /* 0x0000005d00177213 */ /* 0x000fe20000000000 */
[----:B------:R-:W-:Y:S01]  /*34f0*/  IMAD R92, R3, R20, R92 ;  /* 0x00000014035c7224 */ /* 0x000fe200078e025c */
[----:B------:R-:W-:Y:S01]  /*3500*/  STL [R1+0x1968], R93 ;  /* 0x0019685d01007387 */ /* 0x000fe20000100800 */
[----:B------:R-:W-:-:S02]  /*3510*/  @!P4 IMAD.IADD R94, R94, 0x1, -R3 ;  /* 0x000000015e5ec824 */ /* 0x000fc400078e0a03 */
[----:B------:R-:W-:Y:S01]  /*3520*/  IMAD.HI.U32 R20, R10, R23, RZ ;  /* 0x000000170a147227 */ /* 0x000fe200078e00ff */
[----:B------:R-:W-:-:S03]  /*3530*/  ISETP.GT.U32.AND P2, PT, R3, R92, PT ;  /* 0x0000005c0300720c */ /* 0x000fc60003f44070 */
[----:B------:R-:W-:Y:S01]  /*3540*/  @!P5 IMAD.MOV R68, RZ, RZ, -R68 ;  /* 0x000000ffff44d224 */ /* 0x000fe200078e0a44 */
[----:B------:R-:W-:Y:S01]  /*3550*/  ISETP.GT.U32.AND P5, PT, R3, R94, PT ;  /* 0x0000005e0300720c */ /* 0x000fe20003fa4070 */
[----:B------:R-:W-:Y:S01]  /*3560*/  @!P0 IMAD.IADD R88, R88, 0x1, -R3 ;  /* 0x0000000158588824 */ /* 0x000fe200078e0a03 */
[----:B------:R-:W-:Y:S01]  /*3570*/  ISETP.GE.AND P0, PT, R63, RZ, PT ;  /* 0x000000ff3f00720c */ /* 0x000fe20003f06270 */
[----:B------:R-:W-:Y:S02]  /*3580*/  IMAD.MOV R20, RZ, RZ, -R20 ;  /* 0x000000ffff147224 */ /* 0x000fe400078e0a14 */
[----:B------:R-:W-:Y:S01]  /*3590*/  @!P6 IMAD.MOV R62, RZ, RZ, -R62 ;  /* 0x000000ffff3ee224 */ /* 0x000fe200078e0a3e */
[----:B------:R-:W-:Y:S01]  /*35a0*/  ISETP.GE.AND P6, PT, R71, RZ, PT ;  /* 0x000000ff4700720c */ /* 0x000fe20003fc6270 */
[----:B------:R-:W-:Y:S01]  /*35b0*/  IMAD R23, R2, R20, R23 ;  /* 0x0000001402177224 */ /* 0x000fe200078e0217 */
[----:B------:R-:W-:Y:S01]  /*35c0*/  ISETP.GT.U32.AND P4, PT, R3, R88, PT ;  /* 0x000000580300720c */ /* 0x000fe20003f84070 */
[--C-:B------:R-:W-:Y:S01]  /*35d0*/  @!P2 IMAD.IADD R92, R92, 0x1, -R3.reuse ;  /* 0x000000015c5ca824 */ /* 0x100fe200078e0a03 */
[----:B------:R-:W-:Y:S01]  /*35e0*/  ISETP.GE.AND P2, PT, R69, RZ, PT ;  /* 0x000000ff4500720c */ /* 0x000fe20003f46270 */
[----:B------:R-:W-:Y:S01]  /*35f0*/  @!P3 IMAD.MOV R64, RZ, RZ, -R64 ;  /* 0x000000ffff40b224 */ /* 0x000fe200078e0a40 */
[C---:B------:R-:W-:Y:S01]  /*3600*/  ISETP.GT.U32.AND P3, PT, R3.reuse, R90, PT ;  /* 0x0000005a0300720c */ /* 0x040fe20003f64070 */
[----:B------:R-:W-:Y:S01]  /*3610*/  @!P5 IMAD.IADD R94, R94, 0x1, -R3 ;  /* 0x000000015e5ed824 */ /* 0x000fe200078e0a03 */
[----:B------:R-:W-:Y:S01]  /*3620*/  ISETP.GT.U32.AND P5, PT, R2, R23, PT ;  /* 0x000000170200720c */ /* 0x000fe20003fa4070 */
[----:B------:R-:W-:Y:S01]  /*3630*/  @!P0 IMAD.MOV R66, RZ, RZ, -R66 ;  /* 0x000000ffff428224 */ /* 0x000fe200078e0a42 */
[----:B------:R-:W-:Y:S01]  /*3640*/  ISETP.GT.U32.AND P0, PT, R3, R92, PT ;  /* 0x0000005c0300720c */ /* 0x000fe20003f04070 */
[----:B------:R-:W-:-:S02]  /*3650*/  VIADD R91, R93, 0x40 ;  /* 0x000000405d5b7836 */ /* 0x000fc40000000000 */
[----:B------:R-:W-:Y:S02]  /*3660*/  VIADD R107, R93, 0xc0 ;  /* 0x000000c05d6b7836 */ /* 0x000fe40000000000 */
[--C-:B------:R-:W-:Y:S01]  /*3670*/  @!P1 IMAD.IADD R86, R86, 0x1, -R3.reuse ;  /* 0x0000000156569824 */ /* 0x100fe200078e0a03 */
[----:B------:R-:W-:Y:S01]  /*3680*/  IABS R55, R91 ;  /* 0x0000005b00377213 */ /* 0x000fe20000000000 */
[----:B------:R-:W-:Y:S01]  /*3690*/  @!P6 IMAD.MOV R72, RZ, RZ, -R72 ;  /* 0x000000ffff48e224 */ /* 0x000fe200078e0a48 */
[----:B------:R-:W-:Y:S01]  /*36a0*/  ISETP.GE.AND P1, PT, R59, RZ, PT ;  /* 0x000000ff3b00720c */ /* 0x000fe20003f26270 */
[--C-:B------:R-:W-:Y:S01]  /*36b0*/  @!P4 IMAD.IADD R88, R88, 0x1, -R3.reuse ;  /* 0x000000015858c824 */ /* 0x100fe200078e0a03 */
[----:B------:R-:W-:Y:S01]  /*36c0*/  IABS R59, R107 ;  /* 0x0000006b003b7213 */ /* 0x000fe20000000000 */
[----:B------:R-:W-:Y:S01]  /*36d0*/  @!P5 IMAD.IADD R23, R23, 0x1, -R2 ;  /* 0x000000011717d824 */ /* 0x000fe200078e0a02 */
[----:B------:R-:W-:Y:S01]  /*36e0*/  ISETP.GE.AND P4, PT, R61, RZ, PT ;  /* 0x000000ff3d00720c */ /* 0x000fe20003f86270 */
[--C-:B------:R-:W-:Y:S01]  /*36f0*/  @!P3 IMAD.IADD R90, R90, 0x1, -R3.reuse ;  /* 0x000000015a5ab824 */ /* 0x100fe200078e0a03 */
[----:B------:R-:W-:Y:S01]  /*3700*/  ISETP.GE.AND P5, PT, R79, RZ, PT ;  /* 0x000000ff4f00720c */ /* 0x000fe20003fa6270 */
[----:B------:R-:W-:Y:S01]  /*3710*/  @!P0 IMAD.IADD R92, R92, 0x1, -R3 ;  /* 0x000000015c5c8824 */ /* 0x000fe200078e0a03 */
[----:B------:R-:W-:Y:S01]  /*3720*/  ISETP.GT.U32.AND P6, PT, R2, R23, PT ;  /* 0x000000170200720c */ /* 0x000fe20003fc4070 */
[C---:B------:R-:W-:Y:S01]  /*3730*/  IMAD.HI.U32 R3, R10.reuse, R55, RZ ;  /* 0x000000370a037227 */ /* 0x040fe200078e00ff */
[----:B------:R-:W-:Y:S01]  /*3740*/  ISETP.GE.AND P0, PT, R75, RZ, PT ;  /* 0x000000ff4b00720c */ /* 0x000fe20003f06270 */
[----:B------:R-:W-:Y:S01]  /*3750*/  STL [R1+0x1970], R91 ;  /* 0x0019705b01007387 */ /* 0x000fe20000100800 */
[----:B------:R-:W-:Y:S01]  /*3760*/  ISETP.GE.AND P3, PT, R73, RZ, PT ;  /* 0x000000ff4900720c */ /* 0x000fe20003f66270 */
[----:B------:R-:W-:-:S04]  /*3770*/  IMAD.HI.U32 R53, R10, R59, RZ ;  /* 0x0000003b0a357227 */ /* 0x000fc800078e00ff */
[----:B------:R-:W-:Y:S02]  /*3780*/  VIADD R89, R93, 0x80 ;  /* 0x000000805d597836 */ /* 0x000fe40000000000 */
[----:B------:R-:W-:Y:S02]  /*3790*/  IMAD.MOV R3, RZ, RZ, -R3 ;  /* 0x000000ffff037224 */ /* 0x000fe400078e0a03 */
[----:B------:R-:W-:Y:S01]  /*37a0*/  IMAD.MOV R54, RZ, RZ, -R53 ;  /* 0x000000ffff367224 */ /* 0x000fe200078e0a35 */
[----:B------:R-:W-:Y:S01]  /*37b0*/  IABS R57, R89 ;  /* 0x0000005900397213 */ /* 0x000fe20000000000 */
[----:B------:R-:W-:Y:S01]  /*37c0*/  IMAD R53, R2, R3, R55 ;  /* 0x0000000302357224 */ /* 0x000fe200078e0237 */
[----:B------:R1:W-:Y:S01]  /*37d0*/  STL [R1+0x1974], R89 ;  /* 0x0019745901007387 */ /* 0x0003e20000100800 */
[----:B------:R-:W-:Y:S02]  /*37e0*/  @!P6 IMAD.IADD R23, R23, 0x1, -R2 ;  /* 0x000000011717e824 */ /* 0x000fe400078e0a02 */
[----:B------:R-:W-:Y:S01]  /*37f0*/  IMAD.HI.U32 R20, R10, R57, RZ ;  /* 0x000000390a147227 */ /* 0x000fe200078e00ff */
[----:B------:R-:W-:Y:S01]  /*3800*/  ISETP.GT.U32.AND P6, PT, R2, R53, PT ;  /* 0x000000350200720c */ /* 0x000fe20003fc4070 */
[----:B------:R-:W-:Y:S02]  /*3810*/  STL [R1+0x1978], R107 ;  /* 0x0019786b01007387 */ /* 0x000fe40000100800 */
[----:B------:R-:W-:-:S02]  /*3820*/  IMAD.MOV R20, RZ, RZ, -R20 ;  /* 0x000000ffff147224 */ /* 0x000fc400078e0a14 */
[C---:B------:R-:W-:Y:S02]  /*3830*/  VIADD R106, R93.reuse, 0x100 ;  /* 0x000001005d6a7836 */ /* 0x040fe40000000000 */
[C---:B------:R-:W-:Y:S02]  /*3840*/  IMAD R55, R2.reuse, R20, R57 ;  /* 0x0000001402377224 */ /* 0x040fe400078e0239 */
[----:B------:R-:W-:Y:S01]  /*3850*/  VIADD R102, R93, 0x140 ;  /* 0x000001405d667836 */ /* 0x000fe20000000000 */
[----:B------:R-:W-:Y:S01]  /*3860*/  STL [R1+0x197c], R106 ;  /* 0x00197c6a01007387 */ /* 0x000fe20000100800 */
[C---:B------:R-:W-:Y:S01]  /*3870*/  IMAD R57, R2.reuse, R54, R59 ;  /* 0x0000003602397224 */ /* 0x040fe200078e023b */
[----:B------:R-:W-:Y:S01]  /*3880*/  IABS R59, R106 ;  /* 0x0000006a003b7213 */ /* 0x000fe20000000000 */
[----:B------:R-:W-:Y:S01]  /*3890*/  @!P6 IMAD.IADD R53, R53, 0x1, -R2 ;  /* 0x000000013535e824 */ /* 0x000fe200078e0a02 */
[----:B------:R-:W-:Y:S01]  /*38a0*/  ISETP.GT.U32.AND P6, PT, R2, R55, PT ;  /* 0x000000370200720c */ /* 0x000fe20003fc4070 */
[C---:B------:R-:W-:Y:S01]  /*38b0*/  VIADD R101, R93.reuse, 0x180 ;  /* 0x000001805d657836 */ /* 0x040fe20000000000 */
[----:B------:R-:W-:Y:S01]  /*38c0*/  IABS R61, R102 ;  /* 0x00000066003d7213 */ /* 0x000fe20000000000 */
[C---:B------:R-:W-:Y:S01]  /*38d0*/  IMAD.HI.U32 R3, R10.reuse, R59, RZ ;  /* 0x0000003b0a037227 */ /* 0x040fe200078e00ff */
[----:B------:R-:W-:Y:S02]  /*38e0*/  STL [R1+0x1988], R102 ;  /* 0x0019886601007387 */ /* 0x000fe40000100800 */
[----:B------:R-:W-:Y:S01]  /*38f0*/  IABS R63, R101 ;  /* 0x00000065003f7213 */ /* 0x000fe20000000000 */
[----:B------:R-:W-:Y:S01]  /*3900*/  IMAD.HI.U32 R20, R10, R61, RZ ;  /* 0x0000003d0a147227 */ /* 0x000fe200078e00ff */
[----:B------:R-:W-:Y:S03]  /*3910*/  STL [R1+0x1984], R101 ;  /* 0x0019846501007387 */ /* 0x000fe60000100800 */
[----:B------:R-:W-:-:S02]  /*3920*/  VIADD R100, R93, 0x1c0 ;  /* 0x000001c05d647836 */ /* 0x000fc40000000000 */
[----:B------:R-:W-:Y:S02]  /*3930*/  IMAD.MOV R3, RZ, RZ, -R3 ;  /* 0x000000ffff037224 */ /* 0x000fe400078e0a03 */
[----:B------:R-:W-:Y:S01]  /*3940*/  IMAD.HI.U32 R54, R10, R63, RZ ;  /* 0x0000003f0a367227 */ /* 0x000fe200078e00ff */
[----:B------:R-:W-:Y:S01]  /*3950*/  IABS R65, R100 ;  /* 0x0000006400417213 */ /* 0x000fe20000000000 */
[----:B------:R2:W-:Y:S02]  /*3960*/  STL [R1+0x1980], R100 ;  /* 0x0019806401007387 */ /* 0x0005e40000100800 */
[----:B------:R-:W-:Y:S02]  /*3970*/  IMAD.MOV R20, RZ, RZ, -R20 ;  /* 0x000000ffff147224 */ /* 0x000fe400078e0a14 */
[----:B------:R-:W-:Y:S02]  /*3980*/  IMAD R59, R2, R3, R59 ;  /* 0x00000003023b7224 */ /* 0x000fe400078e023b */
[----:B------:R-:W-:Y:S01]  /*3990*/  @!P6 IMAD.IADD R55, R55, 0x1, -R2 ;  /* 0x000000013737e824 */ /* 0x000fe200078e0a02 */
[----:B------:R-:W-:Y:S01]  /*39a0*/  ISETP.GE.AND P6, PT, R224, UR8, PT ;  /* 0x00000008e0007c0c */ /* 0x000fe2000bfc6270 */
[----:B------:R-:W-:Y:S01]  /*39b0*/  IMAD.U32 R3, RZ, RZ, UR4 ;  /* 0x00000004ff037e24 */ /* 0x000fe2000f8e00ff */
[----:B------:R-:W3:Y:S01]  /*39c0*/  LDCU.128 UR8, c[0x0][0x380] ;  /* 0x00007000ff0877ac */ /* 0x000ee20008000c00 */
[----:B------:R-:W-:Y:S01]  /*39d0*/  IMAD.MOV R54, RZ, RZ, -R54 ;  /* 0x000000ffff367224 */ /* 0x000fe200078e0a36 */
[----:B------:R-:W1:Y:S01]  /*39e0*/  S2UR UR4, SR_CgaCtaId ;  /* 0x00000000000479c3 */ /* 0x000e620000008800 */
[----:B------:R-:W-:Y:S01]  /*39f0*/  IMAD R61, R2, R20, R61 ;  /* 0x00000014023d7224 */ /* 0x000fe200078e023d */
[----:B------:R-:W-:Y:S01]  /*3a00*/  SEL R3, R3, RZ, !P6 ;  /* 0x000000ff03037207 */ /* 0x000fe20007000000 */
[----:B------:R-:W-:Y:S01]  /*3a10*/  @!P2 IMAD.MOV R70, RZ, RZ, -R70 ;  /* 0x000000ffff46a224 */ /* 0x000fe200078e0a46 */
[----:B------:R-:W-:Y:S01]  /*3a20*/  ISETP.GE.AND P2, PT, R77, RZ, PT ;  /* 0x000000ff4d00720c */ /* 0x000fe20003f46270 */
[----:B------:R-:W-:Y:S01]  /*3a30*/  IMAD.HI.U32 R10, R10, R65, RZ ;  /* 0x000000410a0a7227 */ /* 0x000fe200078e00ff */
[----:B------:R-:W-:-:S03]  /*3a40*/  ISETP.GT.U32.AND P6, PT, R2, R61, PT ;  /* 0x0000003d0200720c */ /* 0x000fc60003fc4070 */
[C---:B------:R-:W-:Y:S02]  /*3a50*/  IMAD R63, R2.reuse, R54, R63 ;  /* 0x00000036023f7224 */ /* 0x040fe400078e023f */
[----:B------:R-:W-:Y:S01]  /*3a60*/  @!P1 IMAD.MOV R74, RZ, RZ, -R74 ;  /* 0x000000ffff4a9224 */ /* 0x000fe200078e0a4a */
[C---:B------:R-:W-:Y:S01]  /*3a70*/  ISETP.GT.U32.AND P1, PT, R2.reuse, R57, PT ;  /* 0x000000390200720c */ /* 0x040fe20003f24070 */
[----:B------:R-:W-:Y:S02]  /*3a80*/  IMAD.MOV R10, RZ, RZ, -R10 ;  /* 0x000000ffff0a7224 */ /* 0x000fe400078e0a0a */
[----:B------:R-:W-:Y:S01]  /*3a90*/  @!P4 IMAD.MOV R76, RZ, RZ, -R76 ;  /* 0x000000ffff4cc224 */ /* 0x000fe200078e0a4c */
[C---:B------:R-:W-:Y:S01]  /*3aa0*/  ISETP.GT.U32.AND P4, PT, R2.reuse, R59, PT ;  /* 0x0000003b0200720c */ /* 0x040fe20003f84070 */
[----:B------:R-:W-:Y:S01]  /*3ab0*/  @!P0 IMAD.MOV R80, RZ, RZ, -R80 ;  /* 0x000000ffff508224 */ /* 0x000fe200078e0a50 */
[C---:B------:R-:W-:Y:S01]  /*3ac0*/  ISETP.GT.U32.AND P0, PT, R2.reuse, R63, PT ;  /* 0x0000003f0200720c */ /* 0x040fe20003f04070 */
[----:B------:R-:W-:-:S02]  /*3ad0*/  IMAD R65, R2, R10, R65 ;  /* 0x0000000a02417224 */ /* 0x000fc400078e0241 */
[----:B------:R-:W-:Y:S02]  /*3ae0*/  @!P2 IMAD.MOV R82, RZ, RZ, -R82 ;  /* 0x000000ffff52a224 */ /* 0x000fe400078e0a52 */
[--C-:B------:R-:W-:Y:S01]  /*3af0*/  @!P6 IMAD.IADD R61, R61, 0x1, -R2.reuse ;  /* 0x000000013d3de824 */ /* 0x100fe200078e0a02 */
[C---:B------:R-:W-:Y:S01]  /*3b00*/  ISETP.GT.U32.AND P2, PT, R2.reuse, R65, PT ;  /* 0x000000410200720c */ /* 0x040fe20003f44070 */
[----:B------:R-:W-:Y:S01]  /*3b10*/  @!P1 IMAD.IADD R57, R57, 0x1, -R2 ;  /* 0x0000000139399824 */ /* 0x000fe200078e0a02 */
[C---:B------:R-:W-:Y:S01]  /*3b20*/  ISETP.GT.U32.AND P1, PT, R2.reuse, R55, PT ;  /* 0x000000370200720c */ /* 0x040fe20003f24070 */
[----:B------:R-:W-:Y:S01]  /*3b30*/  @!P5 IMAD.MOV R84, RZ, RZ, -R84 ;  /* 0x000000ffff54d224 */ /* 0x000fe200078e0a54 */
[C---:B------:R-:W-:Y:S01]  /*3b40*/  ISETP.GT.U32.AND P5, PT, R2.reuse, R53, PT ;  /* 0x000000350200720c */ /* 0x040fe20003fa4070 */
[--C-:B------:R-:W-:Y:S01]  /*3b50*/  @!P4 IMAD.IADD R59, R59, 0x1, -R2.reuse ;  /* 0x000000013b3bc824 */ /* 0x100fe200078e0a02 */
[C---:B------:R-:W-:Y:S01]  /*3b60*/  ISETP.GT.U32.AND P4, PT, R2.reuse, R57, PT ;  /* 0x000000390200720c */ /* 0x040fe20003f84070 */
[----:B------:R-:W-:Y:S01]  /*3b70*/  @!P0 IMAD.IADD R63, R63, 0x1, -R2 ;  /* 0x000000013f3f8824 */ /* 0x000fe200078e0a02 */
[C---:B------:R-:W-:Y:S01]  /*3b80*/  ISETP.GT.U32.AND P0, PT, R2.reuse, R61, PT ;  /* 0x0000003d0200720c */ /* 0x040fe20003f04070 */
[----:B------:R-:W-:Y:S01]  /*3b90*/  @!P3 IMAD.MOV R78, RZ, RZ, -R78 ;  /* 0x000000ffff4eb224 */ /* 0x000fe200078e0a4e */
[----:B------:R-:W-:Y:S01]  /*3ba0*/  ISETP.GT.U32.AND P6, PT, R2, R59, PT ;  /* 0x0000003b0200720c */ /* 0x000fe20003fc4070 */
[----:B------:R-:W-:Y:S01]  /*3bb0*/  IMAD.SHL.U32 R225, R0, 0x4, RZ ;  /* 0x0000000400e17824 */ /* 0x000fe200078e00ff */
[----:B------:R-:W-:Y:S01]  /*3bc0*/  ISETP.NE.U32.AND P3, PT, R3, RZ, PT ;  /* 0x000000ff0300720c */ /* 0x000fe20003f65070 */
[----:B------:R-:W-:-:S02]  /*3bd0*/  @!P2 IMAD.IADD R65, R65, 0x1, -R2 ;  /* 0x000000014141a824 */ /* 0x000fc400078e0a02 */
[--C-:B------:R-:W-:Y:S01]  /*3be0*/  @!P1 IMAD.IADD R55, R55, 0x1, -R2.reuse ;  /* 0x0000000137379824 */ /* 0x100fe200078e0a02 */
[----:B------:R-:W-:Y:S01]  /*3bf0*/  ISETP.GE.AND P1, PT, R81, RZ, PT ;  /* 0x000000ff5100720c */ /* 0x000fe20003f26270 */
[--C-:B------:R-:W-:Y:S01]  /*3c00*/  @!P5 IMAD.IADD R53, R53, 0x1, -R2.reuse ;  /* 0x000000013535d824 */ /* 0x100fe200078e0a02 */
[C---:B------:R-:W-:Y:S01]  /*3c10*/  ISETP.GT.U32.AND P5, PT, R2.reuse, R63, PT ;  /* 0x0000003f0200720c */ /* 0x040fe20003fa4070 */
[--C-:B------:R-:W-:Y:S01]  /*3c20*/  @!P4 IMAD.IADD R57, R57, 0x1, -R2.reuse ;  /* 0x000000013939c824 */ /* 0x100fe200078e0a02 */
[----:B------:R-:W-:Y:S01]  /*3c30*/  ISETP.GT.U32.AND P2, PT, R2, R65, PT ;  /* 0x000000410200720c */ /* 0x000fe20003f44070 */
[--C-:B------:R-:W-:Y:S01]  /*3c40*/  @!P0 IMAD.IADD R61, R61, 0x1, -R2.reuse ;  /* 0x000000013d3d8824 */ /* 0x100fe200078e0a02 */
[----:B------:R-:W-:Y:S01]  /*3c50*/  ISETP.GE.AND P4, PT, R83, RZ, PT ;  /* 0x000000ff5300720c */ /* 0x000fe20003f86270 */
[----:B------:R-:W-:Y:S01]  /*3c60*/  @!P6 IMAD.IADD R59, R59, 0x1, -R2 ;  /* 0x000000013b3be824 */ /* 0x000fe200078e0a02 */
[----:B------:R-:W-:Y:S02]  /*3c70*/  ISETP.GE.AND P0, PT, R87, RZ, PT ;  /* 0x000000ff5700720c */ /* 0x000fe40003f06270 */
[----:B------:R-:W-:-:S02]  /*3c80*/  ISETP.GE.AND P6, PT, R85, RZ, PT ;  /* 0x000000ff5500720c */ /* 0x000fc40003fc6270 */
[----:B------:R-:W-:Y:S01]  /*3c90*/  LOP3.LUT R191, R225, 0x40, RZ, 0x3c, !PT ;  /* 0x00000040e1bf7812 */ /* 0x000fe200078e3cff */
[----:B------:R-:W-:Y:S01]  /*3ca0*/  @!P1 IMAD.MOV R86, RZ, RZ, -R86 ;  /* 0x000000ffff569224 */ /* 0x000fe200078e0a56 */
[----:B------:R-:W-:Y:S01]  /*3cb0*/  ISETP.NE.AND P1, PT, R5, RZ, PT ;  /* 0x000000ff0500720c */ /* 0x000fe20003f25270 */
[--C-:B------:R-:W-:Y:S01]  /*3cc0*/  @!P5 IMAD.IADD R63, R63, 0x1, -R2.reuse ;  /* 0x000000013f3fd824 */ /* 0x100fe200078e0a02 */
[----:B------:R-:W-:Y:S01]  /*3cd0*/  ISETP.GE.AND P5, PT, R67, RZ, PT ;  /* 0x000000ff4300720c */ /* 0x000fe20003fa6270 */
[----:B------:R-:W-:Y:S01]  /*3ce0*/  @!P2 IMAD.IADD R65, R65, 0x1, -R2 ;  /* 0x000000014141a824 */ /* 0x000fe200078e0a02 */
[----:B------:R-:W-:Y:S01]  /*3cf0*/  ISETP.GE.AND P2, PT, R93, RZ, PT ;  /* 0x000000ff5d00720c */ /* 0x000fe20003f46270 */
[----:B------:R-:W1:Y:S01]  /*3d00*/  LDC.64 R2, c[0x0][0x3a8] ;  /* 0x0000ea00ff027b82 */ /* 0x000e620000000a00 */
[----:B------:R-:W-:Y:S01]  /*3d10*/  @!P4 IMAD.MOV R88, RZ, RZ, -R88 ;  /* 0x000000ffff58c224 */ /* 0x000fe200078e0a58 */
[----:B------:R-:W-:Y:S01]  /*3d20*/  ISETP.GE.AND P4, PT, R91, RZ, PT ;  /* 0x000000ff5b00720c */ /* 0x000fe20003f86270 */
[----:B------:R-:W-:Y:S01]  /*3d30*/  @!P0 IMAD.MOV R92, RZ, RZ, -R92 ;  /* 0x000000ffff5c8224 */ /* 0x000fe200078e0a5c */
[----:B------:R-:W-:Y:S01]  /*3d40*/  ISETP.GE.AND P0, PT, R89, RZ, PT ;  /* 0x000000ff5900720c */ /* 0x000fe20003f06270 */
[----:B------:R-:W-:Y:S01]  /*3d50*/  @!P6 IMAD.MOV R90, RZ, RZ, -R90 ;  /* 0x000000ffff5ae224 */ /* 0x000fe200078e0a5a */
[----:B------:R-:W-:-:S02]  /*3d60*/  LOP3.LUT R5, RZ, R5, RZ, 0x33, !PT ;  /* 0x00000005ff057212 */ /* 0x000fc400078e33ff */
[----:B------:R-:W-:Y:S02]  /*3d70*/  ISETP.GE.AND P6, PT, R100, RZ, PT ;  /* 0x000000ff6400720c */ /* 0x000fe40003fc6270 */
[----:B------:R-:W-:Y:S01]  /*3d80*/  @!P5 IMAD.MOV R94, RZ, RZ, -R94 ;  /* 0x000000ffff5ed224 */ /* 0x000fe200078e0a5e */
[----:B------:R-:W-:Y:S01]  /*3d90*/  ISETP.GE.AND P5, PT, R107, RZ, PT ;  /* 0x000000ff6b00720c */ /* 0x000fe20003fa6270 */
[----:B------:R-:W-:Y:S01]  /*3da0*/  @!P2 IMAD.MOV R23, RZ, RZ, -R23 ;  /* 0x000000ffff17a224 */ /* 0x000fe200078e0a17 */
[----:B------:R-:W-:Y:S02]  /*3db0*/  ISETP.GE.AND P2, PT, R106, RZ, PT ;  /* 0x000000ff6a00720c */ /* 0x000fe40003f46270 */
[----:B------:R-:W-:Y:S01]  /*3dc0*/  @!P4 IMAD.MOV R53, RZ, RZ, -R53 ;  /* 0x000000ffff35c224 */ /* 0x000fe200078e0a35 */
[----:B------:R-:W-:Y:S01]  /*3dd0*/  ISETP.GE.AND P4, PT, R102, RZ, PT ;  /* 0x000000ff6600720c */ /* 0x000fe20003f86270 */
[----:B------:R-:W-:Y:S01]  /*3de0*/  @!P0 IMAD.MOV R55, RZ, RZ, -R55 ;  /* 0x000000ffff378224 */ /* 0x000fe200078e0a37 */
[----:B------:R-:W-:-:S02]  /*3df0*/  ISETP.GE.AND P0, PT, R101, RZ, PT ;  /* 0x000000ff6500720c */ /* 0x000fc40003f06270 */
[C---:B------:R-:W-:Y:S01]  /*3e00*/  SEL R20, R5.reuse, R6, !P1 ;  /* 0x0000000605147207 */ /* 0x040fe20004800000 */
[----:B------:R-:W-:Y:S01]  /*3e10*/  @!P6 IMAD.MOV R65, RZ, RZ, -R65 ;  /* 0x000000ffff41e224 */ /* 0x000fe200078e0a41 */
[C---:B------:R-:W-:Y:S02]  /*3e20*/  SEL R54, R5.reuse, R8, !P1 ;  /* 0x0000000805367207 */ /* 0x040fe40004800000 */
[C---:B------:R-:W-:Y:S01]  /*3e30*/  SEL R67, R5.reuse, R9, !P1 ;  /* 0x0000000905437207 */ /* 0x040fe20004800000 */
[----:B-1----:R-:W-:Y:S01]  /*3e40*/  IMAD R133, R224, R3, RZ ;  /* 0x00000003e0857224 */ /* 0x002fe200078e02ff */
[C---:B------:R-:W-:Y:S01]  /*3e50*/  SEL R69, R5.reuse, R11, !P1 ;  /* 0x0000000b05457207 */ /* 0x040fe20004800000 */
[----:B------:R-:W-:Y:S01]  /*3e60*/  @!P5 IMAD.MOV R57, RZ, RZ, -R57 ;  /* 0x000000ffff39d224 */ /* 0x000fe200078e0a39 */
[C---:B------:R-:W-:Y:S01]  /*3e70*/  SEL R12, R5.reuse, R12, !P1 ;  /* 0x0000000c050c7207 */ /* 0x040fe20004800000 */
[----:B------:R-:W-:Y:S01]  /*3e80*/  @!P2 IMAD.MOV R59, RZ, RZ, -R59 ;  /* 0x000000ffff3ba224 */ /* 0x000fe200078e0a3b */
[C---:B------:R-:W-:Y:S01]  /*3e90*/  SEL R13, R5.reuse, R13, !P1 ;  /* 0x0000000d050d7207 */ /* 0x040fe20004800000 */
[----:B------:R-:W-:Y:S01]  /*3ea0*/  @!P4 IMAD.MOV R61, RZ, RZ, -R61 ;  /* 0x000000ffff3dc224 */ /* 0x000fe200078e0a3d */
[C---:B------:R-:W-:Y:S01]  /*3eb0*/  SEL R14, R5.reuse, R14, !P1 ;  /* 0x0000000e050e7207 */ /* 0x040fe20004800000 */
[----:B------:R-:W-:Y:S01]  /*3ec0*/  @!P0 IMAD.MOV R63, RZ, RZ, -R63 ;  /* 0x000000ffff3f8224 */ /* 0x000fe200078e0a3f */
[C---:B------:R-:W-:Y:S01]  /*3ed0*/  SEL R15, R5.reuse, R15, !P1 ;  /* 0x0000000f050f7207 */ /* 0x040fe20004800000 */
[C---:B------:R-:W-:Y:S01]  /*3ee0*/  IMAD R188, R2.reuse, 0x1d, RZ ;  /* 0x0000001d02bc7824 */ /* 0x040fe200078e02ff */
[C---:B------:R-:W-:Y:S01]  /*3ef0*/  SEL R16, R5.reuse, R16, !P1 ;  /* 0x0000001005107207 */ /* 0x040fe20004800000 */
[----:B------:R-:W-:Y:S01]  /*3f00*/  IMAD R220, R2, 0x1e, RZ ;  /* 0x0000001e02dc7824 */ /* 0x000fe200078e02ff */
[----:B------:R-:W-:-:S02]  /*3f10*/  SEL R17, R5, R17, !P1 ;  /* 0x0000001105117207 */ /* 0x000fc40004800000 */
[C---:B------:R-:W-:Y:S02]  /*3f20*/  SEL R18, R5.reuse, R18, !P1 ;  /* 0x0000001205127207 */ /* 0x040fe40004800000 */
[C---:B------:R-:W-:Y:S02]  /*3f30*/  SEL R19, R5.reuse, R19, !P1 ;  /* 0x0000001305137207 */ /* 0x040fe40004800000 */
[C---:B------:R-:W-:Y:S02]  /*3f40*/  SEL R21, R5.reuse, R21, !P1 ;  /* 0x0000001505157207 */ /* 0x040fe40004800000 */
[----:B------:R-:W-:Y:S01]  /*3f50*/  SEL R71, R5, R22, !P1 ;  /* 0x0000001605477207 */ /* 0x000fe20004800000 */
[----:B------:R-:W-:Y:S01]  /*3f60*/  IMAD R22, R19, UR6, RZ ;  /* 0x0000000613167c24 */ /* 0x000fe2000f8e02ff */
[C---:B------:R-:W-:Y:S02]  /*3f70*/  SEL R24, R5.reuse, R24, !P1 ;  /* 0x0000001805187207 */ /* 0x040fe40004800000 */
[----:B------:R-:W-:-:S02]  /*3f80*/  SEL R25, R5, R25, !P1 ;  /* 0x0000001905197207 */ /* 0x000fc40004800000 */
[----:B------:R-:W-:Y:S01]  /*3f90*/  SEL R73, R5, R26, !P1 ;  /* 0x0000001a05497207 */ /* 0x000fe20004800000 */
[----:B------:R-:W-:Y:S01]  /*3fa0*/  IMAD R26, R71, UR12, RZ ;  /* 0x0000000c471a7c24 */ /* 0x000fe2000f8e02ff */
[C---:B------:R-:W-:Y:S01]  /*3fb0*/  SEL R75, R5.reuse, R27, !P1 ;  /* 0x0000001b054b7207 */ /* 0x040fe20004800000 */
[----:B------:R-:W-:Y:S01]  /*3fc0*/  IMAD R27, R24, UR13, RZ ;  /* 0x0000000d181b7c24 */ /* 0x000fe2000f8e02ff */
[----:B------:R-:W-:Y:S01]  /*3fd0*/  SEL R77, R5, R28, !P1 ;  /* 0x0000001c054d7207 */ /* 0x000fe20004800000 */
[----:B------:R-:W-:Y:S01]  /*3fe0*/  IMAD R28, R25, UR14, RZ ;  /* 0x0000000e191c7c24 */ /* 0x000fe2000f8e02ff */
[----:B------:R-:W-:Y:S01]  /*3ff0*/  SEL R79, R5, R29, !P1 ;  /* 0x0000001d054f7207 */ /* 0x000fe20004800000 */
[----:B------:R-:W-:Y:S01]  /*4000*/  IMAD R29, R73, UR15, RZ ;  /* 0x0000000f491d7c24 */ /* 0x000fe2000f8e02ff */
[C---:B------:R-:W-:Y:S02]  /*4010*/  SEL R30, R5.reuse, R30, !P1 ;  /* 0x0000001e051e7207 */ /* 0x040fe40004800000 */
[----:B------:R-:W-:-:S02]  /*4020*/  SEL R31, R5, R31, !P1 ;  /* 0x0000001f051f7207 */ /* 0x000fc40004800000 */
[----:B------:R-:W-:Y:S01]  /*4030*/  SEL R81, R5, R32, !P1 ;  /* 0x0000002005517207 */ /* 0x000fe20004800000 */
[----:B------:R-:W-:Y:S01]  /*4040*/  IMAD R32, R75, UR16, RZ ;  /* 0x000000104b207c24 */ /* 0x000fe2000f8e02ff */
[----:B------:R-:W-:Y:S01]  /*4050*/  SEL R83, R5, R33, !P1 ;  /* 0x0000002105537207 */ /* 0x000fe20004800000 */
[----:B----4-:R-:W-:Y:S01]  /*4060*/  IMAD R33, R77, UR17, RZ ;  /* 0x000000114d217c24 */ /* 0x010fe2000f8e02ff */
[C---:B------:R-:W-:Y:S02]  /*4070*/  SEL R34, R5.reuse, R34, !P1 ;  /* 0x0000002205227207 */ /* 0x040fe40004800000 */
[C---:B------:R-:W-:Y:S02]  /*4080*/  SEL R35, R5.reuse, R35, !P1 ;  /* 0x0000002305237207 */ /* 0x040fe40004800000 */
        /* <DEDUP_REMOVED lines=8> */
[----:B------:R-:W-:-:S02]  /*4110*/  SEL R40, R5, R40, !P1 ;  /* 0x0000002805287207 */ /* 0x000fc40004800000 */
[C---:B------:R-:W-:Y:S02]  /*4120*/  SEL R41, R5.reuse, R41, !P1 ;  /* 0x0000002905297207 */ /* 0x040fe40004800000 */
[----:B------:R-:W-:Y:S01]  /*4130*/  SEL R93, R5, R42, !P1 ;  /* 0x0000002a055d7207 */ /* 0x000fe20004800000 */
[----:B------:R-:W-:Y:S01]  /*4140*/  IMAD R42, R83, UR22, RZ ;  /* 0x00000016532a7c24 */ /* 0x000fe2000f8e02ff */
[C---:B------:R-:W-:Y:S01]  /*4150*/  SEL R95, R5.reuse, R43, !P1 ;  /* 0x0000002b055f7207 */ /* 0x040fe20004800000 */
[----:B------:R-:W-:Y:S01]  /*4160*/  IMAD R43, R34, UR23, RZ ;  /* 0x00000017222b7c24 */ /* 0x000fe2000f8e02ff */
[C---:B------:R-:W-:Y:S02]  /*4170*/  SEL R44, R5.reuse, R44, !P1 ;  /* 0x0000002c052c7207 */ /* 0x040fe40004800000 */
[C---:B------:R-:W-:Y:S02]  /*4180*/  SEL R45, R5.reuse, R45, !P1 ;  /* 0x0000002d052d7207 */ /* 0x040fe40004800000 */
[----:B------:R-:W-:Y:S01]  /*4190*/  SEL R96, R5, R46, !P1 ;  /* 0x0000002e05607207 */ /* 0x000fe20004800000 */
[----:B------:R-:W-:Y:S01]  /*41a0*/  IMAD R46, R35, UR24, RZ ;  /* 0x00000018232e7c24 */ /* 0x000fe2000f8e02ff */
[----:B------:R-:W-:Y:S01]  /*41b0*/  SEL R97, R5, R47, !P1 ;  /* 0x0000002f05617207 */ /* 0x000fe20004800000 */
[----:B------:R-:W-:Y:S01]  /*41c0*/  IMAD R47, R85, UR25, RZ ;  /* 0x00000019552f7c24 */ /* 0x000fe2000f8e02ff */
[----:B------:R-:W-:-:S02]  /*41d0*/  SEL R49, R5, R49, !P1 ;  /* 0x0000003105317207 */ /* 0x000fc40004800000 */
[C---:B------:R-:W-:Y:S02]  /*41e0*/  SEL R48, R5.reuse, R48, !P1 ;  /* 0x0000003005307207 */ /* 0x040fe40004800000 */
[C---:B------:R-:W-:Y:S02]  /*41f0*/  SEL R50, R5.reuse, R50, !P1 ;  /* 0x0000003205327207 */ /* 0x040fe40004800000 */
[C---:B------:R-:W-:Y:S02]  /*4200*/  SEL R51, R5.reuse, R51, !P1 ;  /* 0x0000003305337207 */ /* 0x040fe40004800000 */
[C---:B------:R-:W-:Y:S01]  /*4210*/  SEL R52, R5.reuse, R52, !P1 ;  /* 0x0000003405347207 */ /* 0x040fe20004800000 */
[----:B------:R-:W-:Y:S01]  /*4220*/  IMAD R77, R50, UR39, RZ ;  /* 0x00000027324d7c24 */ /* 0x000fe2000f8e02ff */
[----:B------:R-:W-:Y:S01]  /*4230*/  SEL R98, R5, R56, !P1 ;  /* 0x0000003805627207 */ /* 0x000fe20004800000 */
[----:B------:R-:W-:Y:S01]  /*4240*/  IMAD R56, R91, UR28, RZ ;  /* 0x0000001c5b387c24 */ /* 0x000fe2000f8e02ff */
[----:B------:R-:W-:Y:S01]  /*4250*/  SEL R99, R5, R58, !P1 ;  /* 0x0000003a05637207 */ /* 0x000fe20004800000 */
[----:B------:R-:W-:Y:S01]  /*4260*/  IMAD R58, R41, UR30, RZ ;  /* 0x0000001e293a7c24 */ /* 0x000fe2000f8e02ff */
[C---:B------:R-:W-:Y:S01]  /*4270*/  SEL R60, R5.reuse, R60, !P1 ;  /* 0x0000003c053c7207 */ /* 0x040fe20004800000 */
[----:B------:R-:W-:Y:S01]  /*4280*/  IMAD R79, R52, UR41, RZ ;  /* 0x00000029344f7c24 */ /* 0x000fe2000f8e02ff */
[----:B------:R-:W-:-:S02]  /*4290*/  SEL R103, R5, R62, !P1 ;  /* 0x0000003e05677207 */ /* 0x000fc40004800000 */
[----:B------:R-:W-:Y:S01]  /*42a0*/  SEL R104, R5, R64, !P1 ;  /* 0x0000004005687207 */ /* 0x000fe20004800000 */
[----:B------:R-:W-:Y:S01]  /*42b0*/  IMAD R64, R95, UR32, RZ ;  /* 0x000000205f407c24 */ /* 0x000fe2000f8e02ff */
[----:B------:R-:W-:Y:S01]  /*42c0*/  SEL R105, R5, R66, !P1 ;  /* 0x0000004205697207 */ /* 0x000fe20004800000 */
[----:B------:R-:W-:Y:S01]  /*42d0*/  IMAD R66, R45, UR34, RZ ;  /* 0x000000222d427c24 */ /* 0x000fe2000f8e02ff */
        /* <DEDUP_REMOVED lines=16> */
[C---:B------:R-:W-:Y:S01]  /*43e0*/  SEL R157, R5.reuse, R84, !P1 ;  /* 0x00000054059d7207 */ /* 0x040fe20004800000 */
[----:B------:R-:W-:Y:S01]  /*43f0*/  IMAD R126, R126, UR51, RZ ;  /* 0x000000337e7e7c24 */ /* 0x000fe2000f8e02ff */
[C---:B------:R-:W-:Y:S01]  /*4400*/  SEL R158, R5.reuse, R86, !P1 ;  /* 0x00000056059e7207 */ /* 0x040fe20004800000 */
[----:B------:R-:W-:Y:S01]  /*4410*/  IMAD R118, R118, UR49, RZ ;  /* 0x0000003176767c24 */ /* 0x000fe2000f8e02ff */
[----:B------:R-:W-:Y:S01]  /*4420*/  SEL R159, R5, R88, !P1 ;  /* 0x00000058059f7207 */ /* 0x000fe20004800000 */
        /* <DEDUP_REMOVED lines=9> */
[----:B------:R-:W-:Y:S01]  /*44c0*/  ISETP.NE.AND P1, PT, R4, RZ, PT ;  /* 0x000000ff0400720c */ /* 0x000fe20003f25270 */
[----:B------:R-:W-:Y:S01]  /*44d0*/  IMAD R155, R155, UR54, RZ ;  /* 0x000000369b9b7c24 */ /* 0x000fe2000f8e02ff */
[----:B------:R-:W-:Y:S01]  /*44e0*/  LOP3.LUT R4, RZ, R4, RZ, 0x33, !PT ;  /* 0x00000004ff047212 */ /* 0x000fe200078e33ff */
[----:B------:R-:W-:Y:S01]  /*44f0*/  IMAD R156, R156, UR55, RZ ;  /* 0x000000379c9c7c24 */ /* 0x000fe2000f8e02ff */
[----:B---3--:R-:W-:Y:S01]  /*4500*/  LEA R132, P0, R133, UR10, 0x2 ;  /* 0x0000000a85847c11 */ /* 0x008fe2000f8010ff */
        /* <DEDUP_REMOVED lines=17> */
[----:B------:R-:W-:Y:S01]  /*4620*/  LEA R148, P1, R3, UR8, 0x2 ;  /* 0x0000000803947c11 */ /* 0x000fe2000f8210ff */
[----:B------:R-:W-:Y:S01]  /*4630*/  IMAD R10, R10, UR5, RZ ;  /* 0x000000050a0a7c24 */ /* 0x000fe2000f8e02ff */
[----:B------:R-:W-:Y:S01]  /*4640*/  LEA R140, P4, R8, UR8, 0x2 ;  /* 0x00000008088c7c11 */ /* 0x000fe2000f8810ff */
[----:B------:R-:W-:Y:S01]  /*4650*/  IMAD R11, R11, UR5, RZ ;  /* 0x000000050b0b7c24 */ /* 0x000fe2000f8e02ff */
[----:B------:R-:W-:Y:S01]  /*4660*/  LEA.HI.X.SX32 R149, R3, UR9, 0x2, P1 ;  /* 0x0000000903957c11 */ /* 0x000fe200088f16ff */
[----:B------:R-:W-:Y:S01]  /*4670*/  IMAD R9, R9, UR5, RZ ;  /* 0x0000000509097c24 */ /* 0x000fe2000f8e02ff */
[----:B------:R-:W-:Y:S01]  /*4680*/  LEA R136, P1, R6, UR8, 0x2 ;  /* 0x0000000806887c11 */ /* 0x000fe2000f8210ff */
[----:B------:R-:W-:Y:S01]  /*4690*/  IMAD R65, R44, UR33, RZ ;  /* 0x000000212c417c24 */ /* 0x000fe2000f8e02ff */
[----:B------:R-:W-:Y:S01]  /*46a0*/  LEA R134, P6, R4, UR8, 0x2 ;  /* 0x0000000804867c11 */ /* 0x000fe2000f8c10ff */
[----:B------:R-:W-:Y:S01]  /*46b0*/  IMAD R93, R60, UR44, RZ ;  /* 0x0000002c3c5d7c24 */ /* 0x000fe2000f8e02ff */
[----:B------:R-:W-:Y:S01]  /*46c0*/  LEA.HI.X.SX32 R137, R6, UR9, 0x2, P1 ;  /* 0x0000000906897c11 */ /* 0x000fe200088f16ff */
[----:B------:R-:W1:Y:S01]  /*46d0*/  LDCU UR5, c[0x0][0x3b0] ;  /* 0x00007600ff0577ac */ /* 0x000e620008000800 */
[C---:B------:R-:W-:Y:S01]  /*46e0*/  LEA R146, P1, R11.reuse, UR8, 0x2 ;  /* 0x000000080b927c11 */ /* 0x040fe2000f8210ff */
[----:B------:R-:W-:Y:S01]  /*46f0*/  IMAD R57, R40, UR29, RZ ;  /* 0x0000001d28397c24 */ /* 0x000fe2000f8e02ff */
[----:B------:R-:W-:Y:S01]  /*4700*/  LEA.HI.X.SX32 R135, R4, UR9, 0x2, P6 ;  /* 0x0000000904877c11 */ /* 0x000fe2000b0f16ff */
[----:B------:R-:W-:Y:S01]  /*4710*/  IMAD R4, R20, UR6, RZ ;  /* 0x0000000614047c24 */ /* 0x000fe2000f8e02ff */
[----:B------:R-:W-:Y:S01]  /*4720*/  LEA R144, P6, R10, UR8, 0x2 ;  /* 0x000000080a907c11 */ /* 0x000fe2000f8c10ff */
[----:B------:R-:W3:Y:S01]  /*4730*/  LDC R6, c[0x0][0x3a0] ;  /* 0x0000e800ff067b82 */ /* 0x000ee20000000800 */
[----:B------:R-:W-:Y:S01]  /*4740*/  LEA.HI.X.SX32 R147, R11, UR9, 0x2, P1 ;  /* 0x000000090b937c11 */ /* 0x000fe200088f16ff */
[----:B------:R-:W-:Y:S01]  /*4750*/  IMAD R11, R12, UR6, RZ ;  /* 0x000000060c0b7c24 */ /* 0x000fe2000f8e02ff */
[----:B------:R-:W-:Y:S01]  /*4760*/  LEA R142, P5, R9, UR8, 0x2 ;  /* 0x00000008098e7c11 */ /* 0x000fe2000f8a10ff */
[----:B------:R-:W-:Y:S01]  /*4770*/  IMAD R12, R13, UR6, RZ ;  /* 0x000000060d0c7c24 */ /* 0x000fe2000f8e02ff */
[----:B------:R-:W-:Y:S01]  /*4780*/  LEA.HI.X.SX32 R141, R8, UR9, 0x2, P4 ;  /* 0x00000009088d7c11 */ /* 0x000fe2000a0f16ff */
[----:B------:R-:W-:Y:S01]  /*4790*/  IMAD R8, R54, UR6, RZ ;  /* 0x0000000636087c24 */ /* 0x000fe2000f8e02ff */
[----:B------:R-:W-:Y:S01]  /*47a0*/  LEA.HI.X.SX32 R145, R10, UR9, 0x2, P6 ;  /* 0x000000090a917c11 */ /* 0x000fe2000b0f16ff */
[----:B------:R-:W-:Y:S01]  /*47b0*/  IMAD R13, R14, UR6, RZ ;  /* 0x000000060e0d7c24 */ /* 0x000fe2000f8e02ff */
[----:B------:R-:W-:Y:S01]  /*47c0*/  LEA.HI.X.SX32 R133, R133, UR11, 0x2, P0 ;  /* 0x0000000b85857c11 */ /* 0x000fe200080f16ff */
[----:B------:R-:W-:Y:S01]  /*47d0*/  IMAD R14, R15, UR6, RZ ;  /* 0x000000060f0e7c24 */ /* 0x000fe2000f8e02ff */
[----:B------:R-:W-:Y:S01]  /*47e0*/  LEA.HI.X.SX32 R143, R9, UR9, 0x2, P5 ;  /* 0x00000009098f7c11 */ /* 0x000fe2000a8f16ff */
[----:B------:R-:W-:Y:S01]  /*47f0*/  IMAD R10, R69, UR6, RZ ;  /* 0x00000006450a7c24 */ /* 0x000fe2000f8e02ff */
[-C--:B------:R-:W-:Y:S01]  /*4800*/  LEA R44, P0, R4, R132.reuse, 0x2 ;  /* 0x00000084042c7211 */ /* 0x080fe200078010ff */
[----:B------:R-:W-:Y:S01]  /*4810*/  IMAD R15, R16, UR6, RZ ;  /* 0x00000006100f7c24 */ /* 0x000fe2000f8e02ff */
[-C--:B------:R-:W-:Y:S01]  /*4820*/  LEA R74, P5, R11, R132.reuse, 0x2 ;  /* 0x000000840b4a7211 */ /* 0x080fe200078a10ff */
[----:B------:R-:W-:Y:S01]  /*4830*/  IMAD R16, R17, UR6, RZ ;  /* 0x0000000611107c24 */ /* 0x000fe2000f8e02ff */
[-C--:B------:R-:W-:Y:S01]  /*4840*/  LEA R30, P1, R8, R132.reuse, 0x2 ;  /* 0x00000084081e7211 */ /* 0x080fe200078210ff */
[----:B------:R-:W-:Y:S01]  /*4850*/  IMAD R54, R87, UR26, RZ ;  /* 0x0000001a57367c24 */ /* 0x000fe2000f8e02ff */
[----:B------:R-:W-:Y:S01]  /*4860*/  LEA R138, P2, R7, UR8, 0x2 ;  /* 0x00000008078a7c11 */ /* 0x000fe2000f8410ff */
[----:B------:R-:W-:Y:S01]  /*4870*/  IMAD R87, R98, UR42, RZ ;  /* 0x0000002a62577c24 */ /* 0x000fe2000f8e02ff */
[-C--:B------:R-:W-:Y:S01]  /*4880*/  LEA.HI.X.SX32 R45, R4, R133.reuse, 0x2, P0 ;  /* 0x00000085042d7211 */ /* 0x080fe200000f16ff */
[----:B------:R-:W-:Y:S01]  /*4890*/  IMAD R17, R18, UR6, RZ ;  /* 0x0000000612117c24 */ /* 0x000fe2000f8e02ff */
[-C--:B------:R-:W-:Y:S01]  /*48a0*/  LEA R60, P0, R10, R132.reuse, 0x2 ;  /* 0x000000840a3c7211 */ /* 0x080fe200078010ff */
[----:B------:R-:W-:Y:S01]  /*48b0*/  IMAD R69, R49, UR37, RZ ;  /* 0x0000002531457c24 */ /* 0x000fe2000f8e02ff */
[-C--:B------:R-:W-:Y:S01]  /*48c0*/  LEA.HI.X.SX32 R75, R11, R133.reuse, 0x2, P5 ;  /* 0x000000850b4b7211 */ /* 0x080fe200028f16ff */
[----:B------:R-:W-:Y:S01]  /*48d0*/  IMAD R9, R67, UR6, RZ ;  /* 0x0000000643097c24 */ /* 0x000fe2000f8e02ff */
[-C--:B------:R-:W-:Y:S01]  /*48e0*/  LEA R98, P5, R16, R132.reuse, 0x2 ;  /* 0x0000008410627211 */ /* 0x080fe200078a10ff */
[----:B-1----:R-:W-:Y:S01]  /*48f0*/  IMAD R163, R5, UR5, RZ ;  /* 0x0000000505a37c24 */ /* 0x002fe2000f8e02ff */
[-C--:B------:R-:W-:Y:S01]  /*4900*/  LEA.HI.X.SX32 R31, R8, R133.reuse, 0x2, P1 ;  /* 0x00000085081f7211 */ /* 0x080fe200008f16ff */
[----:B------:R-:W-:Y:S01]  /*4910*/  IMAD R67, R96, UR35, RZ ;  /* 0x0000002360437c24 */ /* 0x000fe2000f8e02ff */
[----:B------:R-:W-:Y:S01]  /*4920*/  LEA.HI.X.SX32 R139, R7, UR9, 0x2, P2 ;  /* 0x00000009078b7c11 */ /* 0x000fe200090f16ff */
[----:B------:R-:W1:Y:S01]  /*4930*/  LDC R3, c[0x0][0x3a0] ;  /* 0x0000e800ff037b82 */ /* 0x000e620000000800 */
[-C--:B------:R-:W-:Y:S01]  /*4940*/  LEA R20, P1, R14, R132.reuse, 0x2 ;  /* 0x000000840e147211 */ /* 0x080fe200078210ff */
[----:B------:R-:W4:Y:S01]  /*4950*/  LDCU.64 UR40, c[0x0][0x358] ;  /* 0x00006b00ff2877ac */ /* 0x000f220008000a00 */
[-C--:B------:R-:W-:Y:S01]  /*4960*/  LEA R72, P4, R12, R132.reuse, 0x2 ;  /* 0x000000840c487211 */ /* 0x080fe200078810ff */
[----:B------:R-:W-:Y:S01]  /*4970*/  IMAD R162, R162, UR61, RZ ;  /* 0x0000003da2a27c24 */ /* 0x000fe2000f8e02ff */
[-C--:B--2---:R-:W-:Y:S01]  /*4980*/  LEA R100, P2, R13, R132.reuse, 0x2 ;  /* 0x000000840d647211 */ /* 0x084fe200078410ff */
[----:B------:R-:W-:Y:S01]  /*4990*/  IMAD R160, R160, UR59, RZ ;  /* 0x0000003ba0a07c24 */ /* 0x000fe2000f8e02ff */
[-C--:B------:R-:W-:Y:S01]  /*49a0*/  LEA.HI.X.SX32 R61, R10, R133.reuse, 0x2, P0 ;  /* 0x000000850a3d7211 */ /* 0x080fe200000f16ff */
[----:B------:R-:W2:Y:S01]  /*49b0*/  LDC R7, c[0x0][0x3a0] ;  /* 0x0000e800ff077b82 */ /* 0x000ea20000000800 */
[-C--:B------:R-:W-:Y:S01]  /*49c0*/  LEA R24, P0, R15, R132.reuse, 0x2 ;  /* 0x000000840f187211 */ /* 0x080fe200078010ff */
[----:B------:R-:W-:Y:S01]  /*49d0*/  IMAD R161, R161, UR60, RZ ;  /* 0x0000003ca1a17c24 */ /* 0x000fe2000f8e02ff */
[-C--:B------:R-:W-:Y:S01]  /*49e0*/  LEA.HI.X.SX32 R99, R16, R133.reuse, 0x2, P5 ;  /* 0x0000008510637211 */ /* 0x080fe200028f16ff */
[----:B------:R-:W-:Y:S01]  /*49f0*/  UMOV UR5, 0x400 ;  /* 0x0000040000057882 */ /* 0x000fe20000000000 */
[-C--:B------:R-:W-:Y:S01]  /*4a00*/  LEA R90, P5, R27, R132.reuse, 0x2 ;  /* 0x000000841b5a7211 */ /* 0x080fe200078a10ff */
[----:B---3--:R-:W-:Y:S01]  /*4a10*/  VIADD R6, R6, 0xffffffeb ;  /* 0xffffffeb06067836 */ /* 0x008fe20000000000 */
[-C--:B------:R-:W-:Y:S01]  /*4a20*/  LEA.HI.X.SX32 R21, R14, R133.reuse, 0x2, P1 ;  /* 0x000000850e157211 */ /* 0x080fe200008f16ff */
[----:B------:R-:W-:Y:S01]  /*4a30*/  ULEA UR5, UR4, UR5, 0x18 ;  /* 0x0000000504057291 */ /* 0x000fe2000f8ec0ff */
[-C--:B------:R-:W-:Y:S01]  /*4a40*/  LEA.HI.X.SX32 R73, R12, R133.reuse, 0x2, P4 ;  /* 0x000000850c497211 */ /* 0x080fe200020f16ff */
[--C-:B------:R-:W-:Y:S01]  /*4a50*/  IMAD.WIDE R180, R2, 0x4, R148.reuse ;  /* 0x0000000402b47825 */ /* 0x100fe200078e0294 */
[----:B------:R-:W-:Y:S01]  /*4a60*/  LEA.HI.X.SX32 R101, R13, R133, 0x2, P2 ;  /* 0x000000850d657211 */ /* 0x000fe200010f16ff */
[----:B------:R-:W3:Y:S01]  /*4a70*/  LDCU UR6, c[0x0][0x3a0] ;  /* 0x00007400ff0677ac */ /* 0x000ee20008000800 */
[-C--:B------:R-:W-:Y:S01]  /*4a80*/  LEA R34, P1, R23, R132.reuse, 0x2 ;  /* 0x0000008417227211 */ /* 0x080fe200078210ff */
[----:B------:R-:W-:Y:S01]  /*4a90*/  IMAD.WIDE R244, R188, 0x4, R148 ;  /* 0x00000004bcf47825 */ /* 0x000fe200078e0294 */
[----:B------:R-:W-:-:S02]  /*4aa0*/  LEA R88, P4, R17, R132, 0x2 ;  /* 0x0000008411587211 */ /* 0x000fc400078810ff */
[-C--:B------:R-:W-:Y:S01]  /*4ab0*/  LEA R10, P2, R22, R132.reuse, 0x2 ;  /* 0x00000084160a7211 */ /* 0x080fe200078410ff */
[----:B-1----:R-:W-:Y:S01]  /*4ac0*/  VIADD R3, R3, 0xffffffe7 ;  /* 0xffffffe703037836 */ /* 0x002fe20000000000 */
[-C--:B------:R-:W-:Y:S01]  /*4ad0*/  LEA.HI.X.SX32 R25, R15, R133.reuse, 0x2, P0 ;  /* 0x000000850f197211 */ /* 0x080fe200000f16ff */
[----:B------:R-:W-:Y:S01]  /*4ae0*/  IMAD.WIDE R184, R188, 0x4, R142 ;  /* 0x00000004bcb87825 */ /* 0x000fe200078e028e */
[-C--:B------:R-:W-:Y:S02]  /*4af0*/  LEA R70, P0, R26, R132.reuse, 0x2 ;  /* 0x000000841a467211 */ /* 0x080fe400078010ff */
[-C--:B------:R-:W-:Y:S01]  /*4b00*/  LEA.HI.X.SX32 R91, R27, R133.reuse, 0x2, P5 ;  /* 0x000000851b5b7211 */ /* 0x080fe200028f16ff */
[----:B--2---:R-:W-:Y:S01]  /*4b10*/  VIADD R7, R7, 0xffffffef ;  /* 0xffffffef07077836 */ /* 0x004fe20000000000 */
[----:B------:R-:W-:Y:S01]  /*4b20*/  LEA R120, P5, R36, R132, 0x2 ;  /* 0x0000008424787211 */ /* 0x000fe200078a10ff */
[----:B------:R-:W-:Y:S01]  /*4b30*/  IMAD.WIDE R186, R188, 0x4, R144 ;  /* 0x00000004bcba7825 */ /* 0x000fe200078e0290 */
[----:B------:R-:W-:-:S02]  /*4b40*/  LEA.HI.X.SX32 R35, R23, R133, 0x2, P1 ;  /* 0x0000008517237211 */ /* 0x000fc400008f16ff */
[-C--:B------:R-:W-:Y:S01]  /*4b50*/  LEA.HI.X.SX32 R89, R17, R133.reuse, 0x2, P4 ;  /* 0x0000008511597211 */ /* 0x080fe200020f16ff */
[----:B------:R-:W-:Y:S01]  /*4b60*/  VIADD R250, R191, UR5 ;  /* 0x00000005bffa7c36 */ /* 0x000fe20008000000 */
[-C--:B------:R-:W-:Y:S01]  /*4b70*/  LEA.HI.X.SX32 R11, R22, R133.reuse, 0x2, P2 ;  /* 0x00000085160b7211 */ /* 0x080fe200010f16ff */
[----:B------:R-:W1:Y:S01]  /*4b80*/  LDC R191, c[0x0][0x3a0] ;  /* 0x0000e800ffbf7b82 */ /* 0x000e620000000800 */
[-C--:B------:R-:W-:Y:S01]  /*4b90*/  LEA R48, P1, R32, R132.reuse, 0x2 ;  /* 0x0000008420307211 */ /* 0x080fe200078210ff */
[----:B------:R-:W-:Y:S01]  /*4ba0*/  IMAD.WIDE R210, R220, 0x4, R136 ;  /* 0x00000004dcd27825 */ /* 0x000fe200078e0288 */
[-C--:B------:R-:W-:Y:S02]  /*4bb0*/  LEA R124, P4, R28, R132.reuse, 0x2 ;  /* 0x000000841c7c7211 */ /* 0x080fe400078810ff */
[----:B------:R-:W-:Y:S01]  /*4bc0*/  LEA R80, P2, R29, R132, 0x2 ;  /* 0x000000841d507211 */ /* 0x000fe200078410ff */
[----:B------:R-:W-:Y:S01]  /*4bd0*/  IMAD.WIDE R212, R220, 0x4, R138 ;  /* 0x00000004dcd47825 */ /* 0x000fe200078e028a */
[----:B------:R-:W-:-:S02]  /*4be0*/  LEA.HI.X.SX32 R71, R26, R133, 0x2, P0 ;  /* 0x000000851a477211 */ /* 0x000fc400000f16ff */
[-C--:B------:R-:W-:Y:S01]  /*4bf0*/  LEA R106, P0, R33, R132.reuse, 0x2 ;  /* 0x00000084216a7211 */ /* 0x080fe200078010ff */
[----:B------:R-:W-:Y:S01]  /*4c00*/  IMAD.WIDE R214, R220, 0x4, R140 ;  /* 0x00000004dcd67825 */ /* 0x000fe200078e028c */
[-C--:B------:R-:W-:Y:S02]  /*4c10*/  LEA.HI.X.SX32 R121, R36, R133.reuse, 0x2, P5 ;  /* 0x0000008524797211 */ /* 0x080fe400028f16ff */
[----:B------:R-:W-:Y:S01]  /*4c20*/  LEA R4, P5, R43, R132, 0x2 ;  /* 0x000000842b047211 */ /* 0x000fe200078a10ff */
[----:B------:R-:W-:Y:S01]  /*4c30*/  IMAD.WIDE R216, R220, 0x4, R142 ;  /* 0x00000004dcd87825 */ /* 0x000fe200078e028e */
[-C--:B------:R-:W-:Y:S02]  /*4c40*/  LEA.HI.X.SX32 R49, R32, R133.reuse, 0x2, P1 ;  /* 0x0000008520317211 */ /* 0x080fe400008f16ff */
[-C--:B------:R-:W-:Y:S01]  /*4c50*/  LEA.HI.X.SX32 R125, R28, R133.reuse, 0x2, P4 ;  /* 0x000000851c7d7211 */ /* 0x080fe200020f16ff */
[----:B------:R-:W-:Y:S01]  /*4c60*/  IMAD.WIDE R218, R220, 0x4, R144 ;  /* 0x00000004dcda7825 */ /* 0x000fe200078e0290 */
[----:B------:R-:W-:-:S02]  /*4c70*/  LEA.HI.X.SX32 R81, R29, R133, 0x2, P2 ;  /* 0x000000851d517211 */ /* 0x000fc400010f16ff */
[-C--:B------:R-:W-:Y:S02]  /*4c80*/  LEA R62, P1, R39, R132.reuse, 0x2 ;  /* 0x00000084273e7211 */ /* 0x080fe400078210ff */
[-C--:B------:R-:W-:Y:S02]  /*4c90*/  LEA R40, P4, R37, R132.reuse, 0x2 ;  /* 0x0000008425287211 */ /* 0x080fe400078810ff */
[-C--:B------:R-:W-:Y:S02]  /*4ca0*/  LEA R50, P2, R38, R132.reuse, 0x2 ;  /* 0x0000008426327211 */ /* 0x080fe400078410ff */
[-C--:B------:R-:W-:Y:S02]  /*4cb0*/  LEA.HI.X.SX32 R107, R33, R133.reuse, 0x2, P0 ;  /* 0x00000085216b7211 */ /* 0x080fe400000f16ff */
[----:B------:R-:W-:Y:S02]  /*4cc0*/  LEA R112, P0, R42, R132, 0x2 ;  /* 0x000000842a707211 */ /* 0x000fe400078010ff */
[----:B------:R-:W-:-:S02]  /*4cd0*/  LEA.HI.X.SX32 R5, R43, R133, 0x2, P5 ;  /* 0x000000852b057211 */ /* 0x000fc400028f16ff */
[-C--:B------:R-:W-:Y:S02]  /*4ce0*/  LEA R82, P5, R56, R132.reuse, 0x2 ;  /* 0x0000008438527211 */ /* 0x080fe400078a10ff */
[-C--:B------:R-:W-:Y:S02]  /*4cf0*/  LEA R18, P6, R9, R132.reuse, 0x2 ;  /* 0x0000008409127211 */ /* 0x080fe400078c10ff */
[-C--:B------:R-:W-:Y:S02]  /*4d00*/  LEA.HI.X.SX32 R63, R39, R133.reuse, 0x2, P1 ;  /* 0x00000085273f7211 */ /* 0x080fe400008f16ff */
[-C--:B------:R-:W-:Y:S02]  /*4d10*/  LEA.HI.X.SX32 R41, R37, R133.reuse, 0x2, P4 ;  /* 0x0000008525297211 */ /* 0x080fe400020f16ff */
[----:B------:R-:W-:Y:S02]  /*4d20*/  LEA.HI.X.SX32 R51, R38, R133, 0x2, P2 ;  /* 0x0000008526337211 */ /* 0x000fe400010f16ff */
[----:B------:R-:W-:-:S02]  /*4d30*/  LEA R8, P1, R54, R132, 0x2 ;  /* 0x0000008436087211 */ /* 0x000fc400078210ff */
[-C--:B------:R-:W-:Y:S02]  /*4d40*/  LEA R52, P4, R46, R132.reuse, 0x2 ;  /* 0x000000842e347211 */ /* 0x080fe400078810ff */
[-C--:B------:R-:W-:Y:S02]  /*4d50*/  LEA R94, P2, R47, R132.reuse, 0x2 ;  /* 0x000000842f5e7211 */ /* 0x080fe400078410ff */
[-C--:B------:R-:W-:Y:S02]  /*4d60*/  LEA.HI.X.SX32 R113, R42, R133.reuse, 0x2, P0 ;  /* 0x000000852a717211 */ /* 0x080fe400000f16ff */
[----:B------:R-:W-:Y:S02]  /*4d70*/  LEA R42, P0, R55, R132, 0x2 ;  /* 0x00000084372a7211 */ /* 0x000fe400078010ff */
[-C--:B------:R-:W-:Y:S02]  /*4d80*/  LEA.HI.X.SX32 R83, R56, R133.reuse, 0x2, P5 ;  /* 0x0000008538537211 */ /* 0x080fe400028f16ff */
[----:B------:R-:W-:-:S02]  /*4d90*/  LEA.HI.X.SX32 R19, R9, R133, 0x2, P6 ;  /* 0x0000008509137211 */ /* 0x000fc400030f16ff */
[-C--:B------:R-:W-:Y:S02]  /*4da0*/  LEA R108, P5, R65, R132.reuse, 0x2 ;  /* 0x00000084416c7211 */ /* 0x080fe400078a10ff */
[-C--:B------:R-:W-:Y:S02]  /*4db0*/  LEA.HI.X.SX32 R9, R54, R133.reuse, 0x2, P1 ;  /* 0x0000008536097211 */ /* 0x080fe400008f16ff */
[-C--:B------:R-:W-:Y:S02]  /*4dc0*/  LEA.HI.X.SX32 R53, R46, R133.reuse, 0x2, P4 ;  /* 0x000000852e357211 */ /* 0x080fe400020f16ff */
[----:B------:R-:W-:Y:S02]  /*4dd0*/  LEA.HI.X.SX32 R95, R47, R133, 0x2, P2 ;  /* 0x000000852f5f7211 */ /* 0x000fe400010f16ff */
[-C--:B------:R-:W-:Y:S02]  /*4de0*/  LEA R28, P1, R59, R132.reuse, 0x2 ;  /* 0x000000843b1c7211 */ /* 0x080fe400078210ff */
[----:B------:R-:W-:-:S02]  /*4df0*/  LEA R96, P4, R57, R132, 0x2 ;  /* 0x0000008439607211 */ /* 0x000fc400078810ff */
[-C--:B------:R-:W-:Y:S02]  /*4e00*/  LEA R128, P2, R58, R132.reuse, 0x2 ;  /* 0x000000843a807211 */ /* 0x080fe400078410ff */
[-C--:B------:R-:W-:Y:S02]  /*4e10*/  LEA.HI.X.SX32 R43, R55, R133.reuse, 0x2, P0 ;  /* 0x00000085372b7211 */ /* 0x080fe400000f16ff */
[-C--:B------:R-:W-:Y:S02]  /*4e20*/  LEA R16, P0, R64, R132.reuse, 0x2 ;  /* 0x0000008440107211 */ /* 0x080fe400078010ff */
[-C--:B------:R-:W-:Y:S02]  /*4e30*/  LEA.HI.X.SX32 R109, R65, R133.reuse, 0x2, P5 ;  /* 0x00000085416d7211 */ /* 0x080fe400028f16ff */
[----:B------:R-:W-:Y:S02]  /*4e40*/  LEA R130, P5, R76, R132, 0x2 ;  /* 0x000000844c827211 */ /* 0x000fe400078a10ff */
[----:B------:R-:W-:-:S02]  /*4e50*/  LEA.HI.X.SX32 R29, R59, R133, 0x2, P1 ;  /* 0x000000853b1d7211 */ /* 0x000fc400008f16ff */
[-C--:B------:R-:W-:Y:S02]  /*4e60*/  LEA.HI.X.SX32 R97, R57, R133.reuse, 0x2, P4 ;  /* 0x0000008539617211 */ /* 0x080fe400020f16ff */
[-C--:B------:R-:W-:Y:S02]  /*4e70*/  LEA.HI.X.SX32 R129, R58, R133.reuse, 0x2, P2 ;  /* 0x000000853a817211 */ /* 0x080fe400010f16ff */
[-C--:B------:R-:W-:Y:S02]  /*4e80*/  LEA R84, P1, R68, R132.reuse, 0x2 ;  /* 0x0000008444547211 */ /* 0x080fe400078210ff */
[-C--:B------:R-:W-:Y:S02]  /*4e90*/  LEA R46, P4, R66, R132.reuse, 0x2 ;  /* 0x00000084422e7211 */ /* 0x080fe400078810ff */
[----:B------:R-:W-:Y:S02]  /*4ea0*/  LEA R32, P2, R67, R132, 0x2 ;  /* 0x0000008443207211 */ /* 0x000fe400078410ff */
[----:B------:R-:W-:-:S02]  /*4eb0*/  LEA.HI.X.SX32 R17, R64, R133, 0x2, P0 ;  /* 0x0000008540117211 */ /* 0x000fc400000f16ff */
[-C--:B------:R-:W-:Y:S02]  /*4ec0*/  LEA R14, P0, R69, R132.reuse, 0x2 ;  /* 0x00000084450e7211 */ /* 0x080fe400078010ff */
[-C--:B------:R-:W-:Y:S02]  /*4ed0*/  LEA.HI.X.SX32 R131, R76, R133.reuse, 0x2, P5 ;  /* 0x000000854c837211 */ /* 0x080fe400028f16ff */
[----:B------:R-:W-:Y:S02]  /*4ee0*/  LEA R36, P5, R92, R132, 0x2 ;  /* 0x000000845c247211 */ /* 0x000fe400078a10ff */
[-C--:B------:R-:W-:Y:S02]  /*4ef0*/  LEA.HI.X.SX32 R85, R68, R133.reuse, 0x2, P1 ;  /* 0x0000008544557211 */ /* 0x080fe400008f16ff */
[-C--:B------:R-:W-:Y:S02]  /*4f00*/  LEA.HI.X.SX32 R47, R66, R133.reuse, 0x2, P4 ;  /* 0x00000085422f7211 */ /* 0x080fe400020f16ff */
        /* <DEDUP_REMOVED lines=37> */
[----:B------:R-:W-:Y:S02]  /*5160*/  ISETP.GE.U32.AND P5, PT, R152, 0x7fffffe0, PT ;  /* 0x7fffffe09800780c */ /* 0x000fe40003fa6070 */
[-C--:B------:R-:W-:Y:S01]  /*5170*/  LEA.HI.X.SX32 R93, R157, R133.reuse, 0x2, P1 ;  /* 0x000000859d5d7211 */ /* 0x080fe200008f16ff */
[----:B------:R-:W2:Y:S01]  /*5180*/  LDC R152, c[0x0][0x3a0] ;  /* 0x0000e800ff987b82 */ /* 0x000ea20000000800 */
[-C--:B------:R-:W-:Y:S02]  /*5190*/  LEA.HI.X.SX32 R39, R155, R133.reuse, 0x2, P4 ;  /* 0x000000859b277211 */ /* 0x080fe400020f16ff */
[----:B------:R-:W-:Y:S02]  /*51a0*/  LEA.HI.X.SX32 R57, R156, R133, 0x2, P2 ;  /* 0x000000859c397211 */ /* 0x000fe400010f16ff */
[-C--:B------:R-:W-:Y:S02]  /*51b0*/  LEA R64, P1, R162, R132.reuse, 0x2 ;  /* 0x00000084a2407211 */ /* 0x080fe400078210ff */
[----:B------:R-:W-:-:S02]  /*51c0*/  LEA R58, P4, R160, R132, 0x2 ;  /* 0x00000084a03a7211 */ /* 0x000fc400078810ff */
[-C--:B------:R-:W-:Y:S02]  /*51d0*/  LEA R126, P2, R161, R132.reuse, 0x2 ;  /* 0x00000084a17e7211 */ /* 0x080fe400078410ff */
[-C--:B------:R-:W-:Y:S02]  /*51e0*/  LEA.HI.X.SX32 R119, R158, R133.reuse, 0x2, P0 ;  /* 0x000000859e777211 */ /* 0x080fe400000f16ff */
[----:B------:R-:W-:Y:S02]  /*51f0*/  LEA R132, P0, R163, R132, 0x2 ;  /* 0x00000084a3847211 */ /* 0x000fe400078010ff */
[-C--:B------:R-:W-:Y:S02]  /*5200*/  LEA.HI.X.SX32 R65, R162, R133.reuse, 0x2, P1 ;  /* 0x00000085a2417211 */ /* 0x080fe400008f16ff */
[-C--:B------:R-:W-:Y:S02]  /*5210*/  LEA.HI.X.SX32 R59, R160, R133.reuse, 0x2, P4 ;  /* 0x00000085a03b7211 */ /* 0x080fe400020f16ff */
[----:B------:R-:W-:-:S02]  /*5220*/  LEA.HI.X.SX32 R127, R161, R133, 0x2, P2 ;  /* 0x00000085a17f7211 */ /* 0x000fc400010f16ff */
[----:B------:R-:W-:Y:S01]  /*5230*/  ISETP.GE.U32.AND P1, PT, R6, 0x7fffffcc, PT ;  /* 0x7fffffcc0600780c */ /* 0x000fe20003f26070 */
[----:B------:R-:W-:Y:S01]  /*5240*/  VIADD R6, R225, UR5 ;  /* 0x00000005e1067c36 */ /* 0x000fe20008000000 */
[----:B------:R-:W-:Y:S01]  /*5250*/  LEA.HI.X.SX32 R133, R163, R133, 0x2, P0 ;  /* 0x00000085a3857211 */ /* 0x000fe200000f16ff */
[----:B--2---:R-:W-:Y:S01]  /*5260*/  VIADD R0, R152, 0xffffffe3 ;  /* 0xffffffe398007836 */ /* 0x004fe20000000000 */
[----:B------:R-:W-:Y:S02]  /*5270*/  ISETP.GE.U32.AND P6, PT, R153, 0x7fffffdc, PT ;  /* 0x7fffffdc9900780c */ /* 0x000fe40003fc6070 */
[----:B------:R-:W-:Y:S01]  /*5280*/  ISETP.GE.U32.AND P0, PT, R150, 0x7fffffd4, PT ;  /* 0x7fffffd49600780c */ /* 0x000fe20003f06070 */
[----:B------:R-:W-:Y:S01]  /*5290*/  @!PT LDS RZ, [RZ] ;  /* 0x00000000fffff984 */ /* 0x000fe20000000800 */
[----:B------:R-:W-:Y:S01]  /*52a0*/  @!PT LDS RZ, [RZ] ;  /* 0x00000000fffff984 */ /* 0x000fe20000000800 */
[----:B------:R-:W-:Y:S01]  /*52b0*/  @!PT LDS RZ, [RZ] ;  /* 0x00000000fffff984 */ /* 0x000fe20000000800 */
[----:B----4-:R-:W-:Y:S01]  /*52c0*/  LDGSTS.E [R6], desc[UR40][R148.64], !P5 ;  /* 0x0000000094067fae */ /* 0x010fe2000e9a1028 */
[----:B------:R-:W2:Y:S01]  /*52d0*/  LDC R150, c[0x0][0x3a0] ;  /* 0x0000e800ff967b82 */ /* 0x000ea20000000800 */
[----:B------:R-:W-:Y:S01]  /*52e0*/  ISETP.GE.U32.AND P2, PT, R7, 0x7fffffd0, PT ;  /* 0x7fffffd00700780c */ /* 0x000fe20003f46070 */
[----:B------:R-:W-:Y:S01]  /*52f0*/  IMAD.SHL.U32 R7, R2, 0x4, RZ ;  /* 0x0000000402077824 */ /* 0x000fe200078e00ff */
[----:B------:R-:W-:Y:S01]  /*5300*/  LDGSTS.E [R6+0x100], desc[UR40][R134.64], !P5 ;  /* 0x0010000086067fae */ /* 0x000fe2000e9a1028 */
[----:B------:R-:W-:-:S02]  /*5310*/  ISETP.GE.U32.AND P4, PT, R151, 0x7fffffd8, PT ;  /* 0x7fffffd89700780c */ /* 0x000fc40003f86070 */
[C---:B------:R-:W-:Y:S01]  /*5320*/  IMAD.WIDE R178, R7.reuse, 0x4, R148 ;  /* 0x0000000407b27825 */ /* 0x040fe200078e0294 */
[----:B------:R-:W-:Y:S01]  /*5330*/  LDGSTS.E [R6+0x200], desc[UR40][R136.64], !P5 ;  /* 0x0020000088067fae */ /* 0x000fe2000e9a1028 */
[----:B------:R-:W4:Y:S02]  /*5340*/  LDC R151, c[0x0][0x3a0] ;  /* 0x0000e800ff977b82 */ /* 0x000f240000000800 */
[C---:B------:R-:W-:Y:S01]  /*5350*/  IMAD.WIDE R176, R7.reuse, 0x4, R134 ;  /* 0x0000000407b07825 */ /* 0x040fe200078e0286 */
[----:B------:R-:W-:Y:S03]  /*5360*/  LDGSTS.E [R6+0x300], desc[UR40][R138.64], !P5 ;  /* 0x003000008a067fae */ /* 0x000fe6000e9a1028 */
[C---:B------:R-:W-:Y:S01]  /*5370*/  IMAD.WIDE R174, R7.reuse, 0x4, R136 ;  /* 0x0000000407ae7825 */ /* 0x040fe200078e0288 */
[----:B------:R-:W-:Y:S03]  /*5380*/  LDGSTS.E [R6+0x400], desc[UR40][R140.64], !P5 ;  /* 0x004000008c067fae */ /* 0x000fe6000e9a1028 */
[C---:B------:R-:W-:Y:S01]  /*5390*/  IMAD.WIDE R172, R7.reuse, 0x4, R138 ;  /* 0x0000000407ac7825 */ /* 0x040fe200078e028a */
[----:B------:R-:W-:Y:S03]  /*53a0*/  LDGSTS.E [R6+0x500], desc[UR40][R142.64], !P5 ;  /* 0x005000008e067fae */ /* 0x000fe6000e9a1028 */
[C---:B------:R-:W-:Y:S01]  /*53b0*/  IMAD.WIDE R170, R7.reuse, 0x4, R140 ;  /* 0x0000000407aa7825 */ /* 0x040fe200078e028c */
[----:B------:R-:W-:Y:S03]  /*53c0*/  LDGSTS.E [R6+0x600], desc[UR40][R144.64], !P5 ;  /* 0x0060000090067fae */ /* 0x000fe6000e9a1028 */
[----:B------:R-:W-:Y:S01]  /*53d0*/  IMAD.WIDE R168, R7, 0x4, R142 ;  /* 0x0000000407a87825 */ /* 0x000fe200078e028e */
[----:B------:R-:W-:Y:S01]  /*53e0*/  LDGSTS.E [R6+0x700], desc[UR40][R146.64], !P5 ;  /* 0x0070000092067fae */ /* 0x000fe2000e9a1028 */
[----:B------:R-:W-:-:S02]  /*53f0*/  ISETP.GE.U32.AND P5, PT, R3, 0x7fffffc8, PT ;  /* 0x7fffffc80300780c */ /* 0x000fc40003fa6070 */
[C---:B------:R-:W-:Y:S01]  /*5400*/  IMAD.WIDE R166, R7.reuse, 0x4, R144 ;  /* 0x0000000407a67825 */ /* 0x040fe200078e0290 */
[----:B------:R1:W-:Y:S03]  /*5410*/  STL.64 [R1+0x578], R178 ;  /* 0x000578b201007387 */ /* 0x0003e60000100a00 */
[----:B------:R-:W-:Y:S01]  /*5420*/  IMAD.WIDE R164, R7, 0x4, R146 ;  /* 0x0000000407a47825 */ /* 0x000fe200078e0292 */
[----:B------:R1:W-:Y:S03]  /*5430*/  LDGSTS.E [R6+0x2000], desc[UR40][R178.64], !P6 ;  /* 0x02000000b2067fae */ /* 0x0003e6000f1a1028 */
[C---:B------:R-:W-:Y:S01]  /*5440*/  IMAD.SHL.U32 R3, R2.reuse, 0x8, RZ ;  /* 0x0000000802037824 */ /* 0x040fe200078e00ff */
[----:B------:R1:W-:Y:S01]  /*5450*/  STL.64 [R1+0x570], R176 ;  /* 0x000570b001007387 */ /* 0x0003e20000100a00 */
[----:B------:R-:W-:-:S02]  /*5460*/  IMAD.SHL.U32 R7, R2, 0x10, RZ ;  /* 0x0000001002077824 */ /* 0x000fc400078e00ff */
[C---:B------:R-:W-:Y:S01]  /*5470*/  IMAD.WIDE R162, R3.reuse, 0x4, R136 ;  /* 0x0000000403a27825 */ /* 0x040fe200078e0288 */
[----:B------:R1:W-:Y:S03]  /*5480*/  LDGSTS.E [R6+0x2100], desc[UR40][R176.64], !P6 ;  /* 0x02100000b0067fae */ /* 0x0003e6000f1a1028 */
[C---:B------:R-:W-:Y:S01]  /*5490*/  IMAD.WIDE R160, R3.reuse, 0x4, R138 ;  /* 0x0000000403a07825 */ /* 0x040fe200078e028a */
[----:B------:R1:W-:Y:S03]  /*54a0*/  STL.64 [R1+0x568], R174 ;  /* 0x000568ae01007387 */ /* 0x0003e60000100a00 */
[C---:B------:R-:W-:Y:S01]  /*54b0*/  IMAD.WIDE R158, R3.reuse, 0x4, R140 ;  /* 0x00000004039e7825 */ /* 0x040fe200078e028c */
[----:B------:R1:W-:Y:S03]  /*54c0*/  LDGSTS.E [R6+0x2200], desc[UR40][R174.64], !P6 ;  /* 0x02200000ae067fae */ /* 0x0003e6000f1a1028 */
[C---:B------:R-:W-:Y:S01]  /*54d0*/  IMAD.WIDE R156, R3.reuse, 0x4, R142 ;  /* 0x00000004039c7825 */ /* 0x040fe200078e028e */
[----:B------:R2:W-:Y:S03]  /*54e0*/  STL.64 [R1+0x560], R172 ;  /* 0x000560ac01007387 */ /* 0x0005e60000100a00 */
[C---:B------:R-:W-:Y:S01]  /*54f0*/  IMAD.WIDE R154, R3.reuse, 0x4, R144 ;  /* 0x00000004039a7825 */ /* 0x040fe200078e0290 */
[----:B------:R2:W-:Y:S03]  /*5500*/  LDGSTS.E [R6+0x2300], desc[UR40][R172.64], !P6 ;  /* 0x02300000ac067fae */ /* 0x0005e6000f1a1028 */
[----:B------:R-:W-:Y:S01]  /*5510*/  IMAD.WIDE R152, R3, 0x4, R146 ;  /* 0x0000000403987825 */ /* 0x000fe200078e0292 */
[----:B------:R-:W-:Y:S03]  /*5520*/  STL.64 [R1+0x558], R170 ;  /* 0x000558aa01007387 */ /* 0x000fe60000100a00 */
[C---:B-1----:R-:W-:Y:S01]  /*5530*/  IMAD.WIDE R178, R2.reuse, 0x4, R134 ;  /* 0x0000000402b27825 */ /* 0x042fe200078e0286 */
[----:B------:R-:W-:Y:S03]  /*5540*/  LDGSTS.E [R6+0x2400], desc[UR40][R170.64], !P6 ;  /* 0x02400000aa067fae */ /* 0x000fe6000f1a1028 */
[C---:B------:R-:W-:Y:S01]  /*5550*/  IMAD.WIDE R176, R2.reuse, 0x4, R136 ;  /* 0x0000000402b07825 */ /* 0x040fe200078e0288 */
[----:B------:R-:W-:Y:S03]  /*5560*/  STL.64 [R1+0x550], R168 ;  /* 0x000550a801007387 */ /* 0x000fe60000100a00 */
[C---:B------:R-:W-:Y:S01]  /*5570*/  IMAD.WIDE R174, R2.reuse, 0x4, R138 ;  /* 0x0000000402ae7825 */ /* 0x040fe200078e028a */
[----:B------:R-:W-:Y:S03]  /*5580*/  LDGSTS.E [R6+0x2500], desc[UR40][R168.64], !P6 ;  /* 0x02500000a8067fae */ /* 0x000fe6000f1a1028 */
[----:B--2---:R-:W-:Y:S01]  /*5590*/  IMAD.WIDE R172, R2, 0x4, R140 ;  /* 0x0000000402ac7825 */ /* 0x004fe200078e028c */
[----:B------:R1:W-:Y:S04]  /*55a0*/  STL.64 [R1+0x548], R166 ;  /* 0x000548a601007387 */ /* 0x0003e80000100a00 */
[----:B------:R1:W-:Y:S04]  /*55b0*/  LDGSTS.E [R6+0x2600], desc[UR40][R166.64], !P6 ;  /* 0x02600000a6067fae */ /* 0x0003e8000f1a1028 */
[----:B------:R2:W-:Y:S04]  /*55c0*/  STL.64 [R1+0x540], R164 ;  /* 0x000540a401007387 */ /* 0x0005e80000100a00 */
[----:B------:R2:W-:Y:S01]  /*55d0*/  LDGSTS.E [R6+0x2700], desc[UR40][R164.64], !P6 ;  /* 0x02700000a4067fae */ /* 0x0005e2000f1a1028 */
[----:B------:R-:W-:Y:S01]  /*55e0*/  ISETP.GE.U32.AND P6, PT, R0, 0x7fffffc4, PT ;  /* 0x7fffffc40000780c */ /* 0x000fe20003fc6070 */
[----:B------:R-:W-:-:S02]  /*55f0*/  VIADD R0, R150, 0xfffffffe ;  /* 0xfffffffe96007836 */ /* 0x000fc40000000000 */
[C---:B-1----:R-:W-:Y:S01]  /*5600*/  IMAD.WIDE R166, R3.reuse, 0x4, R148 ;  /* 0x0000000403a67825 */ /* 0x042fe200078e0294 */
[----:B------:R-:W1:Y:S04]  /*5610*/  LDC R150, c[0x0][0x3a0] ;  /* 0x0000e800ff967b82 */ /* 0x000e680000000800 */
[----:B------:R3:W-:Y:S01]  /*5620*/  STL.64 [R1+0x478], R166 ;  /* 0x000478a601007387 */ /* 0x0007e20000100a00 */
[----:B--2---:R-:W-:-:S03]  /*5630*/  IMAD.WIDE R164, R3, 0x4, R134 ;  /* 0x0000000403a47825 */ /* 0x004fc600078e0286 */
[----:B------:R3:W-:Y:S01]  /*5640*/  LDGSTS.E [R6+0x4000], desc[UR40][R166.64], !P4 ;  /* 0x04000000a6067fae */ /* 0x0007e2000e1a1028 */
[----:B------:R-:W-:-:S03]  /*5650*/  IMAD R3, R2, 0xc, RZ ;  /* 0x0000000c02037824 */ /* 0x000fc600078e02ff */
[----:B------:R2:W-:Y:S01]  /*5660*/  STL.64 [R1+0x470], R164 ;  /* 0x000470a401007387 */ /* 0x0005e20000100a00 */
[----:B------:R-:W-:-:S03]  /*5670*/  IMAD.WIDE R168, R3, 0x4, R148 ;  /* 0x0000000403a87825 */ /* 0x000fc600078e0294 */
[----:B------:R2:W-:Y:S04]  /*5680*/  LDGSTS.E [R6+0x4100], desc[UR40][R164.64], !P4 ;  /* 0x04100000a4067fae */ /* 0x0005e8000e1a1028 */
[----:B------:R4:W-:Y:S01]  /*5690*/  STL.64 [R1+0x468], R162 ;  /* 0x000468a201007387 */ /* 0x0009e20000100a00 */
[----:B---3--:R-:W-:-:S03]  /*56a0*/  IMAD.WIDE R166, R3, 0x4, R134 ;  /* 0x0000000403a67825 */ /* 0x008fc600078e0286 */
[----:B------:R4:W-:Y:S04]  /*56b0*/  LDGSTS.E [R6+0x4200], desc[UR40][R162.64], !P4 ;  /* 0x04200000a2067fae */ /* 0x0009e8000e1a1028 */
[----:B------:R3:W-:Y:S01]  /*56c0*/  STL.64 [R1+0x460], R160 ;  /* 0x000460a001007387 */ /* 0x0007e20000100a00 */
[----:B--2---:R-:W-:-:S03]  /*56d0*/  IMAD.WIDE R164, R3, 0x4, R136 ;  /* 0x0000000403a47825 */ /* 0x004fc600078e0288 */
[----:B------:R3:W-:Y:S04]  /*56e0*/  LDGSTS.E [R6+0x4300], desc[UR40][R160.64], !P4 ;  /* 0x04300000a0067fae */ /* 0x0007e8000e1a1028 */
[----:B------:R2:W-:Y:S01]  /*56f0*/  STL.64 [R1+0x458], R158 ;  /* 0x0004589e01007387 */ /* 0x0005e20000100a00 */
[----:B----4-:R-:W-:-:S03]  /*5700*/  IMAD.WIDE R162, R3, 0x4, R138 ;  /* 0x0000000403a27825 */ /* 0x010fc600078e028a */
        /* <DEDUP_REMOVED lines=9> */
[----:B------:R2:W-:Y:S01]  /*57a0*/  LDGSTS.E [R6+0x4700], desc[UR40][R152.64], !P4 ;  /* 0x0470000098067fae */ /* 0x0005e2000e1a1028 */
[----:B------:R-:W-:Y:S01]  /*57b0*/  ISETP.GE.U32.AND P4, PT, R0, 0x7fffffdf, PT ;  /* 0x7fffffdf0000780c */ /* 0x000fe20003f86070 */
[----:B------:R-:W-:Y:S02]  /*57c0*/  VIADD R0, R151, 0xfffffffa ;  /* 0xfffffffa97007836 */ /* 0x000fe40000000000 */
[----:B------:R4:W-:Y:S01]  /*57d0*/  LDGSTS.E [R6+0x6000], desc[UR40][R168.64], !P0 ;  /* 0x06000000a8067fae */ /* 0x0009e2000c1a1028 */
[----:B---3--:R-:W-:Y:S01]  /*57e0*/  IMAD.WIDE R154, R3, 0x4, R146 ;  /* 0x00000004039a7825 */ /* 0x008fe200078e0292 */
[----:B------:R-:W3:Y:S02]  /*57f0*/  LDC R151, c[0x0][0x3a0] ;  /* 0x0000e800ff977b82 */ /* 0x000ee40000000800 */
[----:B------:R1:W-:Y:S01]  /*5800*/  LDGSTS.E [R6+0x6100], desc[UR40][R166.64], !P0 ;  /* 0x06100000a6067fae */ /* 0x0003e2000c1a1028 */
[----:B------:R-:W-:-:S03]  /*5810*/  IMAD R3, R2, 0x14, RZ ;  /* 0x0000001402037824 */ /* 0x000fc600078e02ff */
[----:B------:R4:W-:Y:S02]  /*5820*/  STL.64 [R1+0x378], R168 ;  /* 0x000378a801007387 */ /* 0x0009e40000100a00 */
[----:B--2---:R-:W2:Y:S02]  /*5830*/  LDC R152, c[0x0][0x3a0] ;  /* 0x0000e800ff987b82 */ /* 0x004ea40000000800 */
[----:B------:R1:W-:Y:S04]  /*5840*/  LDGSTS.E [R6+0x6200], desc[UR40][R164.64], !P0 ;  /* 0x06200000a4067fae */ /* 0x0003e8000c1a1028 */
[----:B------:R1:W-:Y:S04]  /*5850*/  STL.64 [R1+0x370], R166 ;  /* 0x000370a601007387 */ /* 0x0003e80000100a00 */
[----:B------:R5:W-:Y:S01]  /*5860*/  LDGSTS.E [R6+0x6300], desc[UR40][R162.64], !P0 ;  /* 0x06300000a2067fae */ /* 0x000be2000c1a1028 */
[----:B----4-:R-:W-:-:S03]  /*5870*/  IMAD.WIDE R168, R7, 0x4, R148 ;  /* 0x0000000407a87825 */ /* 0x010fc600078e0294 */
[----:B------:R4:W-:Y:S04]  /*5880*/  STL.64 [R1+0x368], R164 ;  /* 0x000368a401007387 */ /* 0x0009e80000100a00 */
[----:B------:R3:W-:Y:S01]  /*5890*/  LDGSTS.E [R6+0x6400], desc[UR40][R160.64], !P0 ;  /* 0x06400000a0067fae */ /* 0x0007e2000c1a1028 */
[----:B-1----:R-:W-:-:S03]  /*58a0*/  IMAD.WIDE R166, R7, 0x4, R134 ;  /* 0x0000000407a67825 */ /* 0x002fc600078e0286 */
[----:B------:R5:W-:Y:S04]  /*58b0*/  STL.64 [R1+0x360], R162 ;  /* 0x000360a201007387 */ /* 0x000be80000100a00 */
[----:B------:R1:W-:Y:S01]  /*58c0*/  LDGSTS.E [R6+0x6500], desc[UR40][R158.64], !P0 ;  /* 0x065000009e067fae */ /* 0x0003e2000c1a1028 */
[----:B----4-:R-:W-:-:S03]  /*58d0*/  IMAD.WIDE R164, R7, 0x4, R136 ;  /* 0x0000000407a47825 */ /* 0x010fc600078e0288 */
[----:B------:R3:W-:Y:S04]  /*58e0*/  STL.64 [R1+0x358], R160 ;  /* 0x000358a001007387 */ /* 0x0007e80000100a00 */
[----:B------:R4:W-:Y:S01]  /*58f0*/  LDGSTS.E [R6+0x6600], desc[UR40][R156.64], !P0 ;  /* 0x066000009c067fae */ /* 0x0009e2000c1a1028 */
[----:B-----5:R-:W-:-:S03]  /*5900*/  IMAD.WIDE R162, R7, 0x4, R138 ;  /* 0x0000000407a27825 */ /* 0x020fc600078e028a */
[----:B------:R1:W-:Y:S04]  /*5910*/  STL.64 [R1+0x350], R158 ;  /* 0x0003509e01007387 */ /* 0x0003e80000100a00 */
[----:B------:R5:W-:Y:S01]  /*5920*/  LDGSTS.E [R6+0x6700], desc[UR40][R154.64], !P0 ;  /* 0x067000009a067fae */ /* 0x000be2000c1a1028 */
[C---:B---3--:R-:W-:Y:S01]  /*5930*/  IMAD.WIDE R160, R7.reuse, 0x4, R140 ;  /* 0x0000000407a07825 */ /* 0x048fe200078e028c */
[----:B------:R-:W-:Y:S02]  /*5940*/  ISETP.GE.U32.AND P0, PT, R0, 0x7fffffdb, PT ;  /* 0x7fffffdb0000780c */ /* 0x000fe40003f06070 */
[----:B------:R4:W-:Y:S01]  /*5950*/  STL.64 [R1+0x348], R156 ;  /* 0x0003489c01007387 */ /* 0x0009e20000100a00 */
[----:B------:R-:W-:Y:S02]  /*5960*/  VIADD R0, R150, 0xfffffff6 ;  /* 0xfffffff696007836 */ /* 0x000fe40000000000 */
[C---:B-1----:R-:W-:Y:S01]  /*5970*/  IMAD.WIDE R158, R7.reuse, 0x4, R142 ;  /* 0x00000004079e7825 */ /* 0x042fe200078e028e */
[----:B------:R1:W-:Y:S04]  /*5980*/  LDGSTS.E [R6+0x8000], desc[UR40][R168.64], !P2 ;  /* 0x08000000a8067fae */ /* 0x0003e8000d1a1028 */
[----:B------:R5:W-:Y:S01]  /*5990*/  STL.64 [R1+0x340], R154 ;  /* 0x0003409a01007387 */ /* 0x000be20000100a00 */
[----:B----4-:R-:W-:-:S03]  /*59a0*/  IMAD.WIDE R156, R7, 0x4, R144 ;  /* 0x00000004079c7825 */ /* 0x010fc600078e0290 */
[----:B------:R3:W-:Y:S04]  /*59b0*/  LDGSTS.E [R6+0x8100], desc[UR40][R166.64], !P2 ;  /* 0x08100000a6067fae */ /* 0x0007e8000d1a1028 */
[----:B------:R1:W-:Y:S01]  /*59c0*/  STL.64 [R1+0x278], R168 ;  /* 0x000278a801007387 */ /* 0x0003e20000100a00 */
[----:B-----5:R-:W-:-:S03]  /*59d0*/  IMAD.WIDE R154, R7, 0x4, R146 ;  /* 0x00000004079a7825 */ /* 0x020fc600078e0292 */
[----:B------:R4:W-:Y:S01]  /*59e0*/  LDGSTS.E [R6+0x8200], desc[UR40][R164.64], !P2 ;  /* 0x08200000a4067fae */ /* 0x0009e2000d1a1028 */
[----:B------:R-:W5:Y:S03]  /*59f0*/  LDC R7, c[0x0][0x3a0] ;  /* 0x0000e800ff077b82 */ /* 0x000f660000000800 */
[----:B------:R3:W-:Y:S01]  /*5a00*/  STL.64 [R1+0x270], R166 ;  /* 0x000270a601007387 */ /* 0x0007e20000100a00 */
[----:B-1----:R-:W-:-:S03]  /*5a10*/  IMAD.WIDE R168, R3, 0x4, R148 ;  /* 0x0000000403a87825 */ /* 0x002fc600078e0294 */
[----:B------:R1:W-:Y:S04]  /*5a20*/  LDGSTS.E [R6+0x8300], desc[UR40][R162.64], !P2 ;  /* 0x08300000a2067fae */ /* 0x0003e8000d1a1028 */
[----:B------:R4:W-:Y:S04]  /*5a30*/  STL.64 [R1+0x268], R164 ;  /* 0x000268a401007387 */ /* 0x0009e80000100a00 */
[----:B------:R1:W-:Y:S01]  /*5a40*/  LDGSTS.E [R6+0x8400], desc[UR40][R160.64], !P2 ;  /* 0x08400000a0067fae */ /* 0x0003e2000d1a1028 */
[----:B---3--:R-:W-:-:S03]  /*5a50*/  IMAD.WIDE R166, R3, 0x4, R134 ;  /* 0x0000000403a67825 */ /* 0x008fc600078e0286 */
        /* <DEDUP_REMOVED lines=8> */
[C---:B----4-:R-:W-:Y:S01]  /*5ae0*/  IMAD.WIDE R160, R3.reuse, 0x4, R140 ;  /* 0x0000000403a07825 */ /* 0x050fe200078e028c */
[----:B------:R-:W-:Y:S02]  /*5af0*/  ISETP.GE.U32.AND P2, PT, R0, 0x7fffffd7, PT ;  /* 0x7fffffd70000780c */ /* 0x000fe40003f46070 */
[----:B------:R4:W-:Y:S01]  /*5b00*/  STL.64 [R1+0x248], R156 ;  /* 0x0002489c01007387 */ /* 0x0009e20000100a00 */
[----:B--2---:R-:W-:Y:S02]  /*5b10*/  VIADD R0, R152, 0xfffffff2 ;  /* 0xfffffff298007836 */ /* 0x004fe40000000000 */
[C---:B---3--:R-:W-:Y:S01]  /*5b20*/  IMAD.WIDE R158, R3.reuse, 0x4, R142 ;  /* 0x00000004039e7825 */ /* 0x048fe200078e028e */
[----:B------:R2:W-:Y:S04]  /*5b30*/  LDGSTS.E [R6+0xa000], desc[UR40][R168.64], !P1 ;  /* 0x0a000000a8067fae */ /* 0x0005e8000c9a1028 */
[----:B------:R1:W-:Y:S01]  /*5b40*/  STL.64 [R1+0x240], R154 ;  /* 0x0002409a01007387 */ /* 0x0003e20000100a00 */
[----:B----4-:R-:W-:-:S03]  /*5b50*/  IMAD.WIDE R156, R3, 0x4, R144 ;  /* 0x00000004039c7825 */ /* 0x010fc600078e0290 */
[----:B------:R3:W-:Y:S04]  /*5b60*/  LDGSTS.E [R6+0xa100], desc[UR40][R166.64], !P1 ;  /* 0x0a100000a6067fae */ /* 0x0007e8000c9a1028 */
[----:B------:R4:W-:Y:S01]  /*5b70*/  LDGSTS.E [R6+0xa200], desc[UR40][R164.64], !P1 ;  /* 0x0a200000a4067fae */ /* 0x0009e2000c9a1028 */
[----:B-1----:R-:W-:-:S03]  /*5b80*/  IMAD.WIDE R154, R3, 0x4, R146 ;  /* 0x00000004039a7825 */ /* 0x002fc600078e0292 */
[----:B------:R1:W-:Y:S01]  /*5b90*/  LDGSTS.E [R6+0xa300], desc[UR40][R162.64], !P1 ;  /* 0x0a300000a2067fae */ /* 0x0003e2000c9a1028 */
[----:B------:R-:W-:-:S03]  /*5ba0*/  VIADD R3, R151, 0xffffffee ;  /* 0xffffffee97037836 */ /* 0x000fc60000000000 */
[----:B------:R1:W-:Y:S04]  /*5bb0*/  LDGSTS.E [R6+0xa400], desc[UR40][R160.64], !P1 ;  /* 0x0a400000a0067fae */ /* 0x0003e8000c9a1028 */
[----:B------:R1:W-:Y:S04]  /*5bc0*/  LDGSTS.E [R6+0xa500], desc[UR40][R158.64], !P1 ;  /* 0x0a5000009e067fae */ /* 0x0003e8000c9a1028 */
[----:B------:R1:W-:Y:S04]  /*5bd0*/  LDGSTS.E [R6+0xa600], desc[UR40][R156.64], !P1 ;  /* 0x0a6000009c067fae */ /* 0x0003e8000c9a1028 */
[----:B------:R1:W-:Y:S01]  /*5be0*/  LDGSTS.E [R6+0xa700], desc[UR40][R154.64], !P1 ;  /* 0x0a7000009a067fae */ /* 0x0003e2000c9a1028 */
[----:B------:R-:W-:Y:S01]  /*5bf0*/  ISETP.GE.U32.AND P1, PT, R0, 0x7fffffd3, PT ;  /* 0x7fffffd30000780c */ /* 0x000fe20003f26070 */
[----:B------:R-:W-:-:S02]  /*5c00*/  IMAD R0, R2, 0x18, RZ ;  /* 0x0000001802007824 */ /* 0x000fc400078e02ff */
[----:B------:R2:W-:Y:S02]  /*5c10*/  STL.64 [R1+0x178], R168 ;  /* 0x000178a801007387 */ /* 0x0005e40000100a00 */
[C---:B------:R-:W-:Y:S02]  /*5c20*/  IMAD.WIDE R170, R0.reuse, 0x4, R148 ;  /* 0x0000000400aa7825 */ /* 0x040fe400078e0294 */
[----:B------:R3:W-:Y:S02]  /*5c30*/  STL.64 [R1+0x170], R166 ;  /* 0x000170a601007387 */ /* 0x0007e40000100a00 */
[C---:B------:R-:W-:Y:S02]  /*5c40*/  IMAD.WIDE R152, R0.reuse, 0x4, R146 ;  /* 0x0000000400987825 */ /* 0x040fe400078e0292 */
[----:B------:R4:W-:Y:S04]  /*5c50*/  STL.64 [R1+0x168], R164 ;  /* 0x000168a401007387 */ /* 0x0009e80000100a00 */
[----:B------:R1:W-:Y:S01]  /*5c60*/  STL.64 [R1+0x160], R162 ;  /* 0x000160a201007387 */ /* 0x0003e20000100a00 */
[----:B--2---:R-:W-:-:S03]  /*5c70*/  IMAD.WIDE R168, R0, 0x4, R134 ;  /* 0x0000000400a87825 */ /* 0x004fc600078e0286 */
[----:B------:R2:W-:Y:S01]  /*5c80*/  STL.64 [R1+0x158], R160 ;  /* 0x000158a001007387 */ /* 0x0005e20000100a00 */
[----:B---3--:R-:W-:-:S03]  /*5c90*/  IMAD.WIDE R166, R0, 0x4, R136 ;  /* 0x0000000400a67825 */ /* 0x008fc600078e0288 */
[----:B------:R3:W-:Y:S01]  /*5ca0*/  STL.64 [R1+0x150], R158 ;  /* 0x0001509e01007387 */ /* 0x0007e20000100a00 */
[----:B----4-:R-:W4:Y:S03]  /*5cb0*/  LDC R164, c[0x0][0x3a0] ;  /* 0x0000e800ffa47b82 */ /* 0x010f260000000800 */
[----:B------:R5:W-:Y:S01]  /*5cc0*/  STL.64 [R1+0x148], R156 ;  /* 0x0001489c01007387 */ /* 0x000be20000100a00 */
[----:B-1----:R-:W-:Y:S02]  /*5cd0*/  IMAD R162, R2, 0x1c, RZ ;  /* 0x0000001c02a27824 */ /* 0x002fe400078e02ff */
[C---:B--2---:R-:W-:Y:S01]  /*5ce0*/  IMAD.WIDE R160, R0.reuse, 0x4, R138 ;  /* 0x0000000400a07825 */ /* 0x044fe200078e028a */
[----:B------:R1:W-:Y:S01]  /*5cf0*/  STL.64 [R1+0x140], R154 ;  /* 0x0001409a01007387 */ /* 0x0003e20000100a00 */
[----:B------:R-:W2:Y:S02]  /*5d00*/  LDC R165, c[0x0][0x3a0] ;  /* 0x0000e800ffa57b82 */ /* 0x000ea40000000800 */
[C---:B---3--:R-:W-:Y:S01]  /*5d10*/  IMAD.WIDE R158, R0.reuse, 0x4, R140 ;  /* 0x00000004009e7825 */ /* 0x048fe200078e028c */
[----:B------:R3:W-:Y:S03]  /*5d20*/  STL.64 [R1+0x78], R170 ;  /* 0x000078aa01007387 */ /* 0x0007e60000100a00 */
[----:B-----5:R-:W-:Y:S01]  /*5d30*/  IMAD.WIDE R156, R0, 0x4, R142 ;  /* 0x00000004009c7825 */ /* 0x020fe200078e028e */
[----:B------:R3:W-:Y:S03]  /*5d40*/  LDGSTS.E [R6+0xc000], desc[UR40][R170.64], !P5 ;  /* 0x0c000000aa067fae */ /* 0x0007e6000e9a1028 */
[----:B------:R-:W-:Y:S01]  /*5d50*/  IMAD.WIDE R246, R162, 0x4, R148 ;  /* 0x00000004a2f67825 */ /* 0x000fe200078e0294 */
[----:B------:R5:W-:Y:S03]  /*5d60*/  STL.64 [R1+0x70], R168 ;  /* 0x000070a801007387 */ /* 0x000be60000100a00 */
[----:B-1----:R-:W-:Y:S01]  /*5d70*/  IMAD.WIDE R154, R0, 0x4, R144 ;  /* 0x00000004009a7825 */ /* 0x002fe200078e0290 */
[----:B------:R5:W-:Y:S03]  /*5d80*/  LDGSTS.E [R6+0xc100], desc[UR40][R168.64], !P5 ;  /* 0x0c100000a8067fae */ /* 0x000be6000e9a1028 */
[----:B------:R-:W-:Y:S01]  /*5d90*/  VIADD R0, R7, 0xffffffea ;  /* 0xffffffea07007836 */ /* 0x000fe20000000000 */
[----:B------:R1:W-:Y:S01]  /*5da0*/  STL.64 [R1+0x68], R166 ;  /* 0x000068a601007387 */ /* 0x0003e20000100a00 */
[----:B------:R-:W-:Y:S01]  /*5db0*/  IMAD.WIDE R150, R162, 0x4, R134 ;  /* 0x00000004a2967825 */ /* 0x000fe200078e0286 */
[----:B------:R-:W2:Y:S02]  /*5dc0*/  LDC R7, c[0x0][0x3a0] ;  /* 0x0000e800ff077b82 */ /* 0x000ea40000000800 */
[----:B------:R1:W-:Y:S01]  /*5dd0*/  LDGSTS.E [R6+0xc200], desc[UR40][R166.64], !P5 ;  /* 0x0c200000a6067fae */ /* 0x0003e2000e9a1028 */
[----:B---3--:R-:W-:-:S03]  /*5de0*/  IMAD.WIDE R170, R2, 0x4, R142 ;  /* 0x0000000402aa7825 */ /* 0x008fc600078e028e */
[----:B------:R3:W-:Y:S01]  /*5df0*/  STL.64 [R1+0x60], R160 ;  /* 0x000060a001007387 */ /* 0x0007e20000100a00 */
[----:B-----5:R-:W-:-:S03]  /*5e00*/  IMAD.WIDE R168, R2, 0x4, R144 ;  /* 0x0000000402a87825 */ /* 0x020fc600078e0290 */
[----:B------:R3:W-:Y:S04]  /*5e10*/  LDGSTS.E [R6+0xc300], desc[UR40][R160.64], !P5 ;  /* 0x0c300000a0067fae */ /* 0x0007e8000e9a1028 */
[----:B------:R5:W-:Y:S01]  /*5e20*/  STL.64 [R1+0x58], R158 ;  /* 0x0000589e01007387 */ /* 0x000be20000100a00 */
[C---:B-1----:R-:W-:Y:S02]  /*5e30*/  LOP3.LUT R166, R225.reuse, 0x20, RZ, 0x3c, !PT ;  /* 0x00000020e1a67812 */ /* 0x042fe400078e3cff */
[----:B------:R-:W-:Y:S01]  /*5e40*/  LOP3.LUT R225, R225, 0x60, RZ, 0x3c, !PT ;  /* 0x00000060e1e17812 */ /* 0x000fe200078e3cff */
[----:B------:R5:W-:Y:S02]  /*5e50*/  LDGSTS.E [R6+0xc400], desc[UR40][R158.64], !P5 ;  /* 0x0c4000009e067fae */ /* 0x000be4000e9a1028 */
[----:B------:R-:W-:-:S02]  /*5e60*/  VIADD R249, R166, UR5 ;  /* 0x00000005a6f97c36 */ /* 0x000fc40008000000 */
[----:B------:R1:W-:Y:S01]  /*5e70*/  STL.64 [R1+0x50], R156 ;  /* 0x0000509c01007387 */ /* 0x0003e20000100a00 */
[----:B---3--:R-:W-:-:S03]  /*5e80*/  IMAD.WIDE R160, R162, 0x4, R144 ;  /* 0x00000004a2a07825 */ /* 0x008fc600078e0290 */
[----:B------:R1:W-:Y:S01]  /*5e90*/  LDGSTS.E [R6+0xc500], desc[UR40][R156.64], !P5 ;  /* 0x0c5000009c067fae */ /* 0x0003e2000e9a1028 */
[----:B------:R-:W-:-:S03]  /*5ea0*/  IMAD.WIDE R166, R2, 0x4, R146 ;  /* 0x0000000402a67825 */ /* 0x000fc600078e0292 */
[----:B------:R3:W-:Y:S01]  /*5eb0*/  STL.64 [R1+0x48], R154 ;  /* 0x0000489a01007387 */ /* 0x0007e20000100a00 */
[----:B-----5:R-:W-:-:S03]  /*5ec0*/  IMAD.WIDE R158, R162, 0x4, R142 ;  /* 0x00000004a29e7825 */ /* 0x020fc600078e028e */
[----:B------:R3:W-:Y:S04]  /*5ed0*/  LDGSTS.E [R6+0xc600], desc[UR40][R154.64], !P5 ;  /* 0x0c6000009a067fae */ /* 0x0007e8000e9a1028 */
[----:B------:R5:W-:Y:S01]  /*5ee0*/  STL.64 [R1+0x40], R152 ;  /* 0x0000409801007387 */ /* 0x000be20000100a00 */
[----:B-1----:R-:W-:-:S03]  /*5ef0*/  IMAD.WIDE R156, R162, 0x4, R140 ;  /* 0x00000004a29c7825 */ /* 0x002fc600078e028c */
[----:B------:R5:W-:Y:S01]  /*5f00*/  LDGSTS.E [R6+0xc700], desc[UR40][R152.64], !P5 ;  /* 0x0c70000098067fae */ /* 0x000be2000e9a1028 */
[----:B------:R-:W-:Y:S01]  /*5f10*/  ISETP.GE.U32.AND P5, PT, R3, 0x7fffffcf, PT ;  /* 0x7fffffcf0300780c */ /* 0x000fe20003fa6070 */
[----:B----4-:R-:W-:Y:S02]  /*5f20*/  VIADD R3, R164, 0xffffffe6 ;  /* 0xffffffe6a4037836 */ /* 0x010fe40000000000 */
[C---:B---3--:R-:W-:Y:S01]  /*5f30*/  IMAD.WIDE R154, R162.reuse, 0x4, R138 ;  /* 0x00000004a29a7825 */ /* 0x048fe200078e028a */
[----:B------:R-:W-:Y:S01]  /*5f40*/  LDGSTS.E [R6+0xe000], desc[UR40][R246.64], !P6 ;  /* 0x0e000000f6067fae */ /* 0x000fe2000f1a1028 */
[----:B------:R-:W1:Y:S03]  /*5f50*/  LDC R164, c[0x0][0x3a0] ;  /* 0x0000e800ffa47b82 */ /* 0x000e660000000800 */
[----:B------:R-:W-:Y:S01]  /*5f60*/  LDGSTS.E [R6+0xe100], desc[UR40][R150.64], !P6 ;  /* 0x0e10000096067fae */ /* 0x000fe2000f1a1028 */
[----:B-----5:R-:W-:-:S03]  /*5f70*/  IMAD.WIDE R152, R162, 0x4, R136 ;  /* 0x00000004a2987825 */ /* 0x020fc600078e0288 */
[----:B------:R3:W-:Y:S01]  /*5f80*/  STL.64 [R1+0x638], R180 ;  /* 0x000638b401007387 */ /* 0x0007e20000100a00 */
[----:B------:R-:W-:-:S03]  /*5f90*/  IMAD.WIDE R162, R162, 0x4, R146 ;  /* 0x00000004a2a27825 */ /* 0x000fc600078e0292 */
[----:B------:R-:W-:Y:S04]  /*5fa0*/  LDGSTS.E [R6+0xe200], desc[UR40][R152.64], !P6 ;  /* 0x0e20000098067fae */ /* 0x000fe8000f1a1028 */
[----:B------:R-:W-:Y:S04]  /*5fb0*/  LDGSTS.E [R6+0xe300], desc[UR40][R154.64], !P6 ;  /* 0x0e3000009a067fae */ /* 0x000fe8000f1a1028 */
[----:B------:R-:W-:Y:S04]  /*5fc0*/  LDGSTS.E [R6+0xe400], desc[UR40][R156.64], !P6 ;  /* 0x0e4000009c067fae */ /* 0x000fe8000f1a1028 */
[----:B------:R-:W-:Y:S04]  /*5fd0*/  LDGSTS.E [R6+0xe500], desc[UR40][R158.64], !P6 ;  /* 0x0e5000009e067fae */ /* 0x000fe8000f1a1028 */
[----:B------:R-:W-:Y:S04]  /*5fe0*/  LDGSTS.E [R6+0xe600], desc[UR40][R160.64], !P6 ;  /* 0x0e600000a0067fae */ /* 0x000fe8000f1a1028 */
[----:B------:R-:W-:Y:S01]  /*5ff0*/  LDGSTS.E [R6+0xe700], desc[UR40][R162.64], !P6 ;  /* 0x0e700000a2067fae */ /* 0x000fe2000f1a1028 */
[----:B------:R-:W-:Y:S01]  /*6000*/  ISETP.GE.U32.AND P6, PT, R0, 0x7fffffcb, PT ;  /* 0x7fffffcb0000780c */ /* 0x000fe20003fc6070 */
[----:B------:R-:W-:-:S02]  /*6010*/  IMAD R0, R2, 0x5, RZ ;  /* 0x0000000502007824 */ /* 0x000fc400078e02ff */
[----:B------:R3:W-:Y:S04]  /*6020*/  LDGSTS.E [R249+0x800], desc[UR40][R180.64], !P4 ;  /* 0x00800000b4f97fae */ /* 0x0007e8000e1a1028 */
[----:B------:R4:W-:Y:S04]  /*6030*/  STL.64 [R1+0x630], R178 ;  /* 0x000630b201007387 */ /* 0x0009e80000100a00 */
[----:B------:R4:W-:Y:S04]  /*6040*/  LDGSTS.E [R249+0x900], desc[UR40][R178.64], !P4 ;  /* 0x00900000b2f97fae */ /* 0x0009e8000e1a1028 */
[----:B------:R5:W-:Y:S01]  /*6050*/  STL.64 [R1+0x628], R176 ;  /* 0x000628b001007387 */ /* 0x000be20000100a00 */
[----:B---3--:R-:W-:-:S03]  /*6060*/  IMAD.WIDE R180, R0, 0x4, R148 ;  /* 0x0000000400b47825 */ /* 0x008fc600078e0294 */
[----:B------:R5:W-:Y:S04]  /*6070*/  LDGSTS.E [R249+0xa00], desc[UR40][R176.64], !P4 ;  /* 0x00a00000b0f97fae */ /* 0x000be8000e1a1028 */
[----:B------:R3:W-:Y:S01]  /*6080*/  STL.64 [R1+0x620], R174 ;  /* 0x000620ae01007387 */ /* 0x0007e20000100a00 */
[----:B----4-:R-:W-:-:S03]  /*6090*/  IMAD.WIDE R178, R0, 0x4, R134 ;  /* 0x0000000400b27825 */ /* 0x010fc600078e0286 */
[----:B------:R3:W-:Y:S04]  /*60a0*/  LDGSTS.E [R249+0xb00], desc[UR40][R174.64], !P4 ;  /* 0x00b00000aef97fae */ /* 0x0007e8000e1a1028 */
[----:B------:R4:W-:Y:S01]  /*60b0*/  STL.64 [R1+0x618], R172 ;  /* 0x000618ac01007387 */ /* 0x0009e20000100a00 */
[----:B-----5:R-:W-:-:S03]  /*60c0*/  IMAD.WIDE R176, R0, 0x4, R136 ;  /* 0x0000000400b07825 */ /* 0x020fc600078e0288 */
        /* <DEDUP_REMOVED lines=9> */
[----:B------:R4:W-:Y:S01]  /*6160*/  LDGSTS.E [R249+0xf00], desc[UR40][R166.64], !P4 ;  /* 0x00f00000a6f97fae */ /* 0x0009e2000e1a1028 */
[----:B------:R-:W-:Y:S01]  /*6170*/  ISETP.GE.U32.AND P4, PT, R3, 0x7fffffc7, PT ;  /* 0x7fffffc70300780c */ /* 0x000fe20003f86070 */
[----:B--2---:R-:W-:Y:S02]  /*6180*/  VIADD R3, R7, 0xffffffe2 ;  /* 0xffffffe207037836 */ /* 0x004fe40000000000 */
[C---:B---3--:R-:W-:Y:S01]  /*6190*/  IMAD.WIDE R168, R0.reuse, 0x4, R144 ;  /* 0x0000000400a87825 */ /* 0x048fe200078e0290 */
[----:B------:R2:W-:Y:S03]  /*61a0*/  LDGSTS.E [R249+0x2800], desc[UR40][R180.64], !P0 ;  /* 0x02800000b4f97fae */ /* 0x0005e6000c1a1028 */
[----:B------:R-:W-:Y:S01]  /*61b0*/  VIADD R7, R165, 0xfffffffd ;  /* 0xfffffffda5077836 */ /* 0x000fe20000000000 */
[----:B------:R3:W-:Y:S01]  /*61c0*/  LDGSTS.E [R249+0x2900], desc[UR40][R178.64], !P0 ;  /* 0x02900000b2f97fae */ /* 0x0007e2000c1a1028 */
[----:B------:R-:W5:Y:S01]  /*61d0*/  LDC R165, c[0x0][0x3a0] ;  /* 0x0000e800ffa57b82 */ /* 0x000f620000000800 */
[----:B----4-:R-:W-:-:S02]  /*61e0*/  IMAD.WIDE R166, R0, 0x4, R146 ;  /* 0x0000000400a67825 */ /* 0x010fc400078e0292 */
[----:B------:R4:W-:Y:S02]  /*61f0*/  LDGSTS.E [R249+0x2a00], desc[UR40][R176.64], !P0 ;  /* 0x02a00000b0f97fae */ /* 0x0009e4000c1a1028 */
[----:B------:R-:W-:Y:S02]  /*6200*/  IMAD R0, R2, 0x9, RZ ;  /* 0x0000000902007824 */ /* 0x000fe400078e02ff */
[----:B------:R1:W-:Y:S02]  /*6210*/  LDGSTS.E [R249+0x2b00], desc[UR40][R174.64], !P0 ;  /* 0x02b00000aef97fae */ /* 0x0003e4000c1a1028 */
[C---:B------:R-:W-:Y:S02]  /*6220*/  IMAD.WIDE R182, R0.reuse, 0x4, R148 ;  /* 0x0000000400b67825 */ /* 0x040fe400078e0294 */
[----:B------:R2:W-:Y:S04]  /*6230*/  STL.64 [R1+0x538], R180 ;  /* 0x000538b401007387 */ /* 0x0005e80000100a00 */
[----:B------:R1:W-:Y:S04]  /*6240*/  LDGSTS.E [R249+0x2c00], desc[UR40][R172.64], !P0 ;  /* 0x02c00000acf97fae */ /* 0x0003e8000c1a1028 */
[----:B------:R3:W-:Y:S04]  /*6250*/  STL.64 [R1+0x530], R178 ;  /* 0x000530b201007387 */ /* 0x0007e80000100a00 */
[----:B------:R1:W-:Y:S01]  /*6260*/  LDGSTS.E [R249+0x2d00], desc[UR40][R170.64], !P0 ;  /* 0x02d00000aaf97fae */ /* 0x0003e2000c1a1028 */
[----:B--2---:R-:W-:-:S03]  /*6270*/  IMAD.WIDE R180, R0, 0x4, R134 ;  /* 0x0000000400b47825 */ /* 0x004fc600078e0286 */
[----:B------:R4:W-:Y:S04]  /*6280*/  STL.64 [R1+0x528], R176 ;  /* 0x000528b001007387 */ /* 0x0009e80000100a00 */
[----:B------:R2:W-:Y:S01]  /*6290*/  LDGSTS.E [R249+0x2e00], desc[UR40][R168.64], !P0 ;  /* 0x02e00000a8f97fae */ /* 0x0005e2000c1a1028 */
[----:B---3--:R-:W-:-:S03]  /*62a0*/  IMAD.WIDE R178, R0, 0x4, R136 ;  /* 0x0000000400b27825 */ /* 0x008fc600078e0288 */
[----:B------:R1:W-:Y:S04]  /*62b0*/  STL.64 [R1+0x520], R174 ;  /* 0x000520ae01007387 */ /* 0x0003e80000100a00 */
[----:B------:R3:W-:Y:S01]  /*62c0*/  LDGSTS.E [R249+0x2f00], desc[UR40][R166.64], !P0 ;  /* 0x02f00000a6f97fae */ /* 0x0007e2000c1a1028 */
[----:B------:R-:W-:Y:S01]  /*62d0*/  ISETP.GE.U32.AND P0, PT, R3, 0x7fffffc3, PT ;  /* 0x7fffffc30300780c */ /* 0x000fe20003f06070 */
[----:B----4-:R-:W-:Y:S02]  /*62e0*/  IMAD.WIDE R176, R0, 0x4, R138 ;  /* 0x0000000400b07825 */ /* 0x010fe400078e028a */
[----:B------:R4:W-:Y:S02]  /*62f0*/  STL.64 [R1+0x518], R172 ;  /* 0x000518ac01007387 */ /* 0x0009e40000100a00 */
[----:B------:R-:W-:-:S02]  /*6300*/  IMAD R3, R2, 0xd, RZ ;  /* 0x0000000d02037824 */ /* 0x000fc400078e02ff */
[----:B------:R2:W-:Y:S01]  /*6310*/  STL.64 [R1+0x510], R170 ;  /* 0x000510aa01007387 */ /* 0x0005e20000100a00 */
[----:B-1----:R-:W-:-:S03]  /*6320*/  IMAD.WIDE R174, R0, 0x4, R140 ;  /* 0x0000000400ae7825 */ /* 0x002fc600078e028c */
[----:B------:R1:W-:Y:S01]  /*6330*/  STL.64 [R1+0x508], R168 ;  /* 0x000508a801007387 */ /* 0x0003e20000100a00 */
[----:B----4-:R-:W-:-:S03]  /*6340*/  IMAD.WIDE R172, R0, 0x4, R142 ;  /* 0x0000000400ac7825 */ /* 0x010fc600078e028e */
[----:B------:R4:W-:Y:S01]  /*6350*/  LDGSTS.E [R249+0x4800], desc[UR40][R182.64], !P2 ;  /* 0x04800000b6f97fae */ /* 0x0009e2000d1a1028 */
[----:B--2---:R-:W-:-:S03]  /*6360*/  IMAD.WIDE R170, R0, 0x4, R144 ;  /* 0x0000000400aa7825 */ /* 0x004fc600078e0290 */
[----:B------:R3:W-:Y:S01]  /*6370*/  STL.64 [R1+0x500], R166 ;  /* 0x000500a601007387 */ /* 0x0007e20000100a00 */
[----:B-1----:R-:W-:-:S03]  /*6380*/  IMAD.WIDE R168, R0, 0x4, R146 ;  /* 0x0000000400a87825 */ /* 0x002fc600078e0292 */
[----:B------:R1:W-:Y:S01]  /*6390*/  LDGSTS.E [R249+0x4900], desc[UR40][R180.64], !P2 ;  /* 0x04900000b4f97fae */ /* 0x0003e2000d1a1028 */
[----:B------:R-:W-:-:S03]  /*63a0*/  VIADD R0, R164, 0xfffffff9 ;  /* 0xfffffff9a4007836 */ /* 0x000fc60000000000 */
[----:B------:R4:W-:Y:S01]  /*63b0*/  STL.64 [R1+0x438], R182 ;  /* 0x000438b601007387 */ /* 0x0009e20000100a00 */
[----:B------:R-:W2:Y:S03]  /*63c0*/  LDC R164, c[0x0][0x3a0] ;  /* 0x0000e800ffa47b82 */ /* 0x000ea60000000800 */
[----:B------:R1:W-:Y:S04]  /*63d0*/  LDGSTS.E [R249+0x4a00], desc[UR40][R178.64], !P2 ;  /* 0x04a00000b2f97fae */ /* 0x0003e8000d1a1028 */
[----:B------:R1:W-:Y:S01]  /*63e0*/  STL.64 [R1+0x430], R180 ;  /* 0x000430b401007387 */ /* 0x0003e20000100a00 */
[----:B---3--:R-:W3:Y:S03]  /*63f0*/  LDC R166, c[0x0][0x3a0] ;  /* 0x0000e800ffa67b82 */ /* 0x008ee60000000800 */
        /* <DEDUP_REMOVED lines=13> */
[----:B----4-:R-:W-:Y:S01]  /*64d0*/  IMAD.WIDE R174, R3, 0x4, R140 ;  /* 0x0000000403ae7825 */ /* 0x010fe200078e028c */
[----:B------:R-:W-:Y:S02]  /*64e0*/  ISETP.GE.U32.AND P2, PT, R7, 0x7fffffde, PT ;  /* 0x7fffffde0700780c */ /* 0x000fe40003f46070 */
[----:B------:R4:W-:Y:S01]  /*64f0*/  STL.64 [R1+0x408], R170 ;  /* 0x000408aa01007387 */ /* 0x0009e20000100a00 */
[----:B---3--:R-:W-:Y:S02]  /*6500*/  VIADD R7, R166, 0xfffffff5 ;  /* 0xfffffff5a6077836 */ /* 0x008fe40000000000 */
[C---:B-1----:R-:W-:Y:S01]  /*6510*/  IMAD.WIDE R172, R3.reuse, 0x4, R142 ;  /* 0x0000000403ac7825 */ /* 0x042fe200078e028e */
[----:B------:R1:W-:Y:S04]  /*6520*/  LDGSTS.E [R249+0x6800], desc[UR40][R182.64], !P1 ;  /* 0x06800000b6f97fae */ /* 0x0003e8000c9a1028 */
[----:B------:R5:W-:Y:S01]  /*6530*/  STL.64 [R1+0x400], R168 ;  /* 0x000400a801007387 */ /* 0x000be20000100a00 */
[----:B----4-:R-:W-:-:S03]  /*6540*/  IMAD.WIDE R170, R3, 0x4, R144 ;  /* 0x0000000403aa7825 */ /* 0x010fc600078e0290 */
[----:B------:R3:W-:Y:S04]  /*6550*/  LDGSTS.E [R249+0x6900], desc[UR40][R180.64], !P1 ;  /* 0x06900000b4f97fae */ /* 0x0007e8000c9a1028 */
[----:B------:R4:W-:Y:S01]  /*6560*/  LDGSTS.E [R249+0x6a00], desc[UR40][R178.64], !P1 ;  /* 0x06a00000b2f97fae */ /* 0x0009e2000c9a1028 */
[----:B-----5:R-:W-:-:S03]  /*6570*/  IMAD.WIDE R168, R3, 0x4, R146 ;  /* 0x0000000403a87825 */ /* 0x020fc600078e0292 */
[----:B------:R5:W-:Y:S01]  /*6580*/  LDGSTS.E [R249+0x6b00], desc[UR40][R176.64], !P1 ;  /* 0x06b00000b0f97fae */ /* 0x000be2000c9a1028 */
[----:B------:R-:W-:-:S03]  /*6590*/  IMAD R3, R2, 0x15, RZ ;  /* 0x0000001502037824 */ /* 0x000fc600078e02ff */
[----:B------:R1:W-:Y:S01]  /*65a0*/  LDGSTS.E [R249+0x6c00], desc[UR40][R174.64], !P1 ;  /* 0x06c00000aef97fae */ /* 0x0003e2000c9a1028 */
[----:B------:R-:W-:-:S03]  /*65b0*/  IMAD.WIDE R166, R3, 0x4, R146 ;  /* 0x0000000403a67825 */ /* 0x000fc600078e0292 */
[----:B------:R1:W-:Y:S04]  /*65c0*/  LDGSTS.E [R249+0x6d00], desc[UR40][R172.64], !P1 ;  /* 0x06d00000acf97fae */ /* 0x0003e8000c9a1028 */
[----:B------:R1:W-:Y:S04]  /*65d0*/  LDGSTS.E [R249+0x6e00], desc[UR40][R170.64], !P1 ;  /* 0x06e00000aaf97fae */ /* 0x0003e8000c9a1028 */
[----:B------:R1:W-:Y:S01]  /*65e0*/  LDGSTS.E [R249+0x6f00], desc[UR40][R168.64], !P1 ;  /* 0x06f00000a8f97fae */ /* 0x0003e2000c9a1028 */
[----:B------:R-:W-:Y:S01]  /*65f0*/  ISETP.GE.U32.AND P1, PT, R0, 0x7fffffda, PT ;  /* 0x7fffffda0000780c */ /* 0x000fe20003f26070 */
[----:B------:R-:W-:-:S02]  /*6600*/  IMAD R0, R2, 0x11, RZ ;  /* 0x0000001102007824 */ /* 0x000fc400078e02ff */
[----:B------:R1:W-:Y:S04]  /*6610*/  STL.64 [R1+0x338], R182 ;  /* 0x000338b601007387 */ /* 0x0003e80000100a00 */
[----:B------:R3:W-:Y:S04]  /*6620*/  STL.64 [R1+0x330], R180 ;  /* 0x000330b401007387 */ /* 0x0007e80000100a00 */
[----:B------:R4:W-:Y:S01]  /*6630*/  STL.64 [R1+0x328], R178 ;  /* 0x000328b201007387 */ /* 0x0009e20000100a00 */
[----:B-1----:R-:W-:-:S03]  /*6640*/  IMAD.WIDE R182, R0, 0x4, R148 ;  /* 0x0000000400b67825 */ /* 0x002fc600078e0294 */
[----:B------:R5:W-:Y:S01]  /*6650*/  STL.64 [R1+0x320], R176 ;  /* 0x000320b001007387 */ /* 0x000be20000100a00 */
[----:B---3--:R-:W-:-:S03]  /*6660*/  IMAD.WIDE R180, R0, 0x4, R134 ;  /* 0x0000000400b47825 */ /* 0x008fc600078e0286 */
[----:B------:R1:W-:Y:S01]  /*6670*/  STL.64 [R1+0x318], R174 ;  /* 0x000318ae01007387 */ /* 0x0003e20000100a00 */
[----:B----4-:R-:W-:-:S03]  /*6680*/  IMAD.WIDE R178, R0, 0x4, R136 ;  /* 0x0000000400b27825 */ /* 0x010fc600078e0288 */
[----:B------:R3:W-:Y:S01]  /*6690*/  STL.64 [R1+0x310], R172 ;  /* 0x000310ac01007387 */ /* 0x0007e20000100a00 */
[----:B-----5:R-:W-:-:S03]  /*66a0*/  IMAD.WIDE R176, R0, 0x4, R138 ;  /* 0x0000000400b07825 */ /* 0x020fc600078e028a */
[----:B------:R4:W-:Y:S01]  /*66b0*/  STL.64 [R1+0x308], R170 ;  /* 0x000308aa01007387 */ /* 0x0009e20000100a00 */
[----:B-1----:R-:W-:-:S03]  /*66c0*/  IMAD.WIDE R174, R0, 0x4, R140 ;  /* 0x0000000400ae7825 */ /* 0x002fc600078e028c */
[----:B------:R1:W-:Y:S01]  /*66d0*/  STL.64 [R1+0x300], R168 ;  /* 0x000300a801007387 */ /* 0x0003e20000100a00 */
[----:B---3--:R-:W-:-:S03]  /*66e0*/  IMAD.WIDE R172, R0, 0x4, R142 ;  /* 0x0000000400ac7825 */ /* 0x008fc600078e028e */
[----:B------:R3:W-:Y:S04]  /*66f0*/  LDGSTS.E [R249+0x8800], desc[UR40][R182.64], !P5 ;  /* 0x08800000b6f97fae */ /* 0x0007e8000e9a1028 */
[----:B------:R3:W-:Y:S01]  /*6700*/  STL.64 [R1+0x238], R182 ;  /* 0x000238b601007387 */ /* 0x0007e20000100a00 */
[----:B----4-:R-:W-:-:S03]  /*6710*/  IMAD.WIDE R170, R0, 0x4, R144 ;  /* 0x0000000400aa7825 */ /* 0x010fc600078e0290 */
[----:B------:R4:W-:Y:S01]  /*6720*/  LDGSTS.E [R249+0x8900], desc[UR40][R180.64], !P5 ;  /* 0x08900000b4f97fae */ /* 0x0009e2000e9a1028 */
[----:B-1----:R-:W-:-:S03]  /*6730*/  IMAD.WIDE R168, R0, 0x4, R146 ;  /* 0x0000000400a87825 */ /* 0x002fc600078e0292 */
[----:B------:R4:W-:Y:S01]  /*6740*/  STL.64 [R1+0x230], R180 ;  /* 0x000230b401007387 */ /* 0x0009e20000100a00 */
[----:B------:R-:W-:-:S03]  /*6750*/  VIADD R0, R165, 0xfffffff1 ;  /* 0xfffffff1a5007836 */ /* 0x000fc60000000000 */
        /* <DEDUP_REMOVED lines=16> */
[----:B------:R-:W-:Y:S01]  /*6860*/  ISETP.GE.U32.AND P5, PT, R7, 0x7fffffd6, PT ;  /* 0x7fffffd60700780c */ /* 0x000fe20003fa6070 */
[C---:B-1----:R-:W-:Y:S01]  /*6870*/  IMAD.WIDE R172, R3.reuse, 0x4, R140 ;  /* 0x0000000403ac7825 */ /* 0x042fe200078e028c */
[----:B------:R-:W1:Y:S01]  /*6880*/  LDC R7, c[0x0][0x3a0] ;  /* 0x0000e800ff077b82 */ /* 0x000e620000000800 */
[----:B------:R4:W-:Y:S04]  /*6890*/  STL.64 [R1+0x200], R168 ;  /* 0x000200a801007387 */ /* 0x0009e80000100a00 */
[----:B------:R5:W-:Y:S01]  /*68a0*/  STL.64 [R1+0x138], R180 ;  /* 0x000138b401007387 */ /* 0x000be20000100a00 */
[----:B---3--:R-:W-:-:S03]  /*68b0*/  IMAD.WIDE R170, R3, 0x4, R142 ;  /* 0x0000000403aa7825 */ /* 0x008fc600078e028e */
[----:B------:R5:W-:Y:S04]  /*68c0*/  LDGSTS.E [R249+0xa800], desc[UR40][R180.64], !P6 ;  /* 0x0a800000b4f97fae */ /* 0x000be8000f1a1028 */
[----:B------:R-:W-:Y:S01]  /*68d0*/  STL.64 [R1+0x130], R178 ;  /* 0x000130b201007387 */ /* 0x000fe20000100a00 */
[----:B----4-:R-:W-:Y:S02]  /*68e0*/  IMAD.WIDE R168, R3, 0x4, R144 ;  /* 0x0000000403a87825 */ /* 0x010fe400078e0290 */
[----:B------:R-:W3:Y:S01]  /*68f0*/  LDC R3, c[0x0][0x3a0] ;  /* 0x0000e800ff037b82 */ /* 0x000ee20000000800 */
[----:B------:R-:W-:Y:S04]  /*6900*/  LDGSTS.E [R249+0xa900], desc[UR40][R178.64], !P6 ;  /* 0x0a900000b2f97fae */ /* 0x000fe8000f1a1028 */
[----:B------:R-:W-:Y:S01]  /*6910*/  STL.64 [R1+0x128], R176 ;  /* 0x000128b001007387 */ /* 0x000fe20000100a00 */
[----:B-----5:R-:W-:-:S03]  /*6920*/  IMAD.WIDE R180, R188, 0x4, R138 ;  /* 0x00000004bcb47825 */ /* 0x020fc600078e028a */
[----:B------:R-:W-:Y:S04]  /*6930*/  LDGSTS.E [R249+0xaa00], desc[UR40][R176.64], !P6 ;  /* 0x0aa00000b0f97fae */ /* 0x000fe8000f1a1028 */
[----:B------:R4:W-:Y:S04]  /*6940*/  STL.64 [R1+0x120], R174 ;  /* 0x000120ae01007387 */ /* 0x0009e80000100a00 */
[----:B------:R4:W-:Y:S04]  /*6950*/  LDGSTS.E [R249+0xab00], desc[UR40][R174.64], !P6 ;  /* 0x0ab00000aef97fae */ /* 0x0009e8000f1a1028 */
[----:B------:R5:W-:Y:S01]  /*6960*/  LDGSTS.E [R249+0xac00], desc[UR40][R172.64], !P6 ;  /* 0x0ac00000acf97fae */ /* 0x000be2000f1a1028 */
[----:B---3--:R-:W-:-:S03]  /*6970*/  VIADD R3, R3, 0xffffffe5 ;  /* 0xffffffe503037836 */ /* 0x008fc60000000000 */
[----:B------:R3:W-:Y:S01]  /*6980*/  LDGSTS.E [R249+0xad00], desc[UR40][R170.64], !P6 ;  /* 0x0ad00000aaf97fae */ /* 0x0007e2000f1a1028 */
[----:B----4-:R-:W-:-:S03]  /*6990*/  IMAD R174, R2, 0x19, RZ ;  /* 0x0000001902ae7824 */ /* 0x010fc600078e02ff */
[----:B------:R4:W-:Y:S01]  /*69a0*/  LDGSTS.E [R249+0xae00], desc[UR40][R168.64], !P6 ;  /* 0x0ae00000a8f97fae */ /* 0x0009e2000f1a1028 */
[----:B------:R-:W-:-:S03]  /*69b0*/  IMAD.WIDE R178, R174, 0x4, R148 ;  /* 0x00000004aeb27825 */ /* 0x000fc600078e0294 */
[----:B------:R5:W-:Y:S01]  /*69c0*/  STL.64 [R1+0x118], R172 ;  /* 0x000118ac01007387 */ /* 0x000be20000100a00 */
[----:B------:R-:W-:-:S03]  /*69d0*/  IMAD.WIDE R176, R174, 0x4, R134 ;  /* 0x00000004aeb07825 */ /* 0x000fc600078e0286 */
[----:B------:R1:W-:Y:S01]  /*69e0*/  LDGSTS.E [R249+0xaf00], desc[UR40][R166.64], !P6 ;  /* 0x0af00000a6f97fae */ /* 0x0003e2000f1a1028 */
[----:B------:R-:W-:Y:S01]  /*69f0*/  ISETP.GE.U32.AND P6, PT, R0, 0x7fffffd2, PT ;  /* 0x7fffffd20000780c */ /* 0x000fe20003fc6070 */
[----:B--2---:R-:W-:Y:S02]  /*6a00*/  VIADD R0, R164, 0xffffffed ;  /* 0xffffffeda4007836 */ /* 0x004fe40000000000 */
[----:B------:R3:W-:Y:S01]  /*6a10*/  STL.64 [R1+0x110], R170 ;  /* 0x000110aa01007387 */ /* 0x0007e20000100a00 */
[----:B------:R-:W-:-:S03]  /*6a20*/  IMAD.WIDE R164, R174, 0x4, R136 ;  /* 0x00000004aea47825 */ /* 0x000fc600078e0288 */
[----:B------:R4:W-:Y:S01]  /*6a30*/  STL.64 [R1+0x108], R168 ;  /* 0x000108a801007387 */ /* 0x0009e20000100a00 */
[----:B-----5:R-:W-:-:S03]  /*6a40*/  IMAD.WIDE R172, R174, 0x4, R144 ;  /* 0x00000004aeac7825 */ /* 0x020fc600078e0290 */
[----:B------:R1:W-:Y:S01]  /*6a50*/  STL.64 [R1+0x100], R166 ;  /* 0x000100a601007387 */ /* 0x0003e20000100a00 */
[----:B---3--:R-:W-:-:S03]  /*6a60*/  IMAD.WIDE R170, R174, 0x4, R142 ;  /* 0x00000004aeaa7825 */ /* 0x008fc600078e028e */
[----:B------:R2:W-:Y:S01]  /*6a70*/  LDGSTS.E [R249+0xc800], desc[UR40][R178.64], !P4 ;  /* 0x0c800000b2f97fae */ /* 0x0005e2000e1a1028 */
[----:B----4-:R-:W-:-:S03]  /*6a80*/  IMAD.WIDE R168, R174, 0x4, R140 ;  /* 0x00000004aea87825 */ /* 0x010fc600078e028c */
[----:B------:R3:W-:Y:S01]  /*6a90*/  LDGSTS.E [R249+0xc900], desc[UR40][R176.64], !P4 ;  /* 0x0c900000b0f97fae */ /* 0x0007e2000e1a1028 */
[----:B-1----:R-:W-:-:S03]  /*6aa0*/  IMAD.WIDE R166, R174, 0x4, R138 ;  /* 0x00000004aea67825 */ /* 0x002fc600078e028a */
[----:B------:R2:W-:Y:S01]  /*6ab0*/  STL.64 [R1+0x38], R178 ;  /* 0x000038b201007387 */ /* 0x0005e20000100a00 */
[----:B------:R-:W-:-:S03]  /*6ac0*/  IMAD.WIDE R174, R174, 0x4, R146 ;  /* 0x00000004aeae7825 */ /* 0x000fc600078e0292 */
[----:B------:R-:W-:Y:S04]  /*6ad0*/  LDGSTS.E [R249+0xca00], desc[UR40][R164.64], !P4 ;  /* 0x0ca00000a4f97fae */ /* 0x000fe8000e1a1028 */
[----:B------:R3:W-:Y:S04]  /*6ae0*/  STL.64 [R1], R176 ;  /* 0x000000b001007387 */ /* 0x0007e80000100a00 */
[----:B------:R-:W-:Y:S01]  /*6af0*/  LDGSTS.E [R249+0xcb00], desc[UR40][R166.64], !P4 ;  /* 0x0cb00000a6f97fae */ /* 0x000fe2000e1a1028 */
[----:B--2---:R-:W-:-:S03]  /*6b00*/  IMAD.WIDE R178, R188, 0x4, R136 ;  /* 0x00000004bcb27825 */ /* 0x004fc600078e0288 */
[----:B------:R-:W-:Y:S01]  /*6b10*/  LDGSTS.E [R249+0xcc00], desc[UR40][R168.64], !P4 ;  /* 0x0cc00000a8f97fae */ /* 0x000fe2000e1a1028 */
[----:B---3--:R-:W-:-:S03]  /*6b20*/  IMAD.WIDE R176, R188, 0x4, R134 ;  /* 0x00000004bcb07825 */ /* 0x008fc600078e0286 */
[----:B------:R-:W-:Y:S01]  /*6b30*/  LDGSTS.E [R249+0xcd00], desc[UR40][R170.64], !P4 ;  /* 0x0cd00000aaf97fae */ /* 0x000fe2000e1a1028 */
[----:B------:R-:W-:-:S03]  /*6b40*/  IMAD.WIDE R188, R188, 0x4, R146 ;  /* 0x00000004bcbc7825 */ /* 0x000fc600078e0292 */
[----:B------:R-:W-:Y:S04]  /*6b50*/  LDGSTS.E [R249+0xce00], desc[UR40][R172.64], !P4 ;  /* 0x0ce00000acf97fae */ /* 0x000fe8000e1a1028 */
[----:B------:R-:W-:Y:S01]  /*6b60*/  LDGSTS.E [R249+0xcf00], desc[UR40][R174.64], !P4 ;  /* 0x0cf00000aef97fae */ /* 0x000fe2000e1a1028 */
[----:B------:R-:W-:Y:S01]  /*6b70*/  ISETP.GE.U32.AND P4, PT, R0, 0x7fffffce, PT ;  /* 0x7fffffce0000780c */ /* 0x000fe20003f86070 */
[----:B------:R-:W-:Y:S02]  /*6b80*/  VIADD R0, R7, 0xffffffe9 ;  /* 0xffffffe907007836 */ /* 0x000fe40000000000 */
[----:B------:R-:W-:Y:S01]  /*6b90*/  LDGSTS.E [R249+0xe800], desc[UR40][R244.64], !P0 ;  /* 0x0e800000f4f97fae */ /* 0x000fe2000c1a1028 */
[----:B------:R-:W1:Y:S03]  /*6ba0*/  LDC R7, c[0x0][0x3a0] ;  /* 0x0000e800ff077b82 */ /* 0x000e660000000800 */
[----:B------:R-:W-:Y:S04]  /*6bb0*/  LDGSTS.E [R249+0xe900], desc[UR40][R176.64], !P0 ;  /* 0x0e900000b0f97fae */ /* 0x000fe8000c1a1028 */
[----:B------:R-:W-:Y:S04]  /*6bc0*/  LDGSTS.E [R249+0xea00], desc[UR40][R178.64], !P0 ;  /* 0x0ea00000b2f97fae */ /* 0x000fe8000c1a1028 */
[----:B------:R-:W-:Y:S04]  /*6bd0*/  LDGSTS.E [R249+0xeb00], desc[UR40][R180.64], !P0 ;  /* 0x0eb00000b4f97fae */ /* 0x000fe8000c1a1028 */
[----:B------:R-:W-:Y:S04]  /*6be0*/  LDGSTS.E [R249+0xec00], desc[UR40][R182.64], !P0 ;  /* 0x0ec00000b6f97fae */ /* 0x000fe8000c1a1028 */
[----:B------:R-:W-:Y:S04]  /*6bf0*/  LDGSTS.E [R249+0xed00], desc[UR40][R184.64], !P0 ;  /* 0x0ed00000b8f97fae */ /* 0x000fe8000c1a1028 */
[----:B------:R-:W-:Y:S01]  /*6c00*/  LDGSTS.E [R249+0xee00], desc[UR40][R186.64], !P0 ;  /* 0x0ee00000baf97fae */ /* 0x000fe2000c1a1028 */
[----:B-1----:R-:W-:-:S03]  /*6c10*/  VIADD R7, R7, 0xffffffe1 ;  /* 0xffffffe107077836 */ /* 0x002fc60000000000 */
[----:B------:R-:W-:Y:S01]  /*6c20*/  LDGSTS.E [R249+0xef00], desc[UR40][R188.64], !P0 ;  /* 0x0ef00000bcf97fae */ /* 0x000fe2000c1a1028 */
[----:B------:R-:W-:Y:S01]  /*6c30*/  ISETP.GE.U32.AND P0, PT, R0, 0x7fffffca, PT ;  /* 0x7fffffca0000780c */ /* 0x000fe20003f06070 */
[----:B------:R-:W-:-:S04]  /*6c40*/  IMAD.SHL.U32 R0, R2, 0x2, RZ ;  /* 0x0000000202007824 */ /* 0x000fc800078e00ff */
[----:B------:R-:W-:-:S04]  /*6c50*/  IMAD.WIDE R206, R0, 0x4, R148 ;  /* 0x0000000400ce7825 */ /* 0x000fc800078e0294 */
[C---:B------:R-:W-:Y:S01]  /*6c60*/  IMAD.WIDE R204, R0.reuse, 0x4, R134 ;  /* 0x0000000400cc7825 */ /* 0x040fe200078e0286 */
[----:B------:R1:W-:Y:S03]  /*6c70*/  LDGSTS.E [R250+0x1000], desc[UR40][R206.64], !P2 ;  /* 0x01000000cefa7fae */ /* 0x0003e6000d1a1028 */
[C---:B------:R-:W-:Y:S01]  /*6c80*/  IMAD.WIDE R202, R0.reuse, 0x4, R136 ;  /* 0x0000000400ca7825 */ /* 0x040fe200078e0288 */
[----:B------:R2:W-:Y:S03]  /*6c90*/  LDGSTS.E [R250+0x1100], desc[UR40][R204.64], !P2 ;  /* 0x01100000ccfa7fae */ /* 0x0005e6000d1a1028 */
[C---:B------:R-:W-:Y:S01]  /*6ca0*/  IMAD.WIDE R200, R0.reuse, 0x4, R138 ;  /* 0x0000000400c87825 */ /* 0x040fe200078e028a */
[----:B------:R3:W-:Y:S03]  /*6cb0*/  LDGSTS.E [R250+0x1200], desc[UR40][R202.64], !P2 ;  /* 0x01200000cafa7fae */ /* 0x0007e6000d1a1028 */
[C---:B------:R-:W-:Y:S01]  /*6cc0*/  IMAD.WIDE R198, R0.reuse, 0x4, R140 ;  /* 0x0000000400c67825 */ /* 0x040fe200078e028c */
[----:B------:R4:W-:Y:S03]  /*6cd0*/  LDGSTS.E [R250+0x1300], desc[UR40][R200.64], !P2 ;  /* 0x01300000c8fa7fae */ /* 0x0009e6000d1a1028 */
[C---:B------:R-:W-:Y:S01]  /*6ce0*/  IMAD.WIDE R196, R0.reuse, 0x4, R142 ;  /* 0x0000000400c47825 */ /* 0x040fe200078e028e */
[----:B------:R1:W-:Y:S03]  /*6cf0*/  STL.64 [R1+0x5f8], R206 ;  /* 0x0005f8ce01007387 */ /* 0x0003e60000100a00 */
[C---:B------:R-:W-:Y:S01]  /*6d00*/  IMAD.WIDE R194, R0.reuse, 0x4, R144 ;  /* 0x0000000400c27825 */ /* 0x040fe200078e0290 */
[----:B------:R5:W-:Y:S03]  /*6d10*/  LDGSTS.E [R250+0x1400], desc[UR40][R198.64], !P2 ;  /* 0x01400000c6fa7fae */ /* 0x000be6000d1a1028 */
[----:B------:R-:W-:Y:S01]  /*6d20*/  IMAD.WIDE R192, R0, 0x4, R146 ;  /* 0x0000000400c07825 */ /* 0x000fe200078e0292 */
[----:B------:R2:W-:Y:S03]  /*6d30*/  STL.64 [R1+0x5f0], R204 ;  /* 0x0005f0cc01007387 */ /* 0x0005e60000100a00 */
[----:B------:R-:W-:Y:S01]  /*6d40*/  IMAD R0, R2, 0x6, RZ ;  /* 0x0000000602007824 */ /* 0x000fe200078e02ff */
[----:B------:R3:W-:Y:S03]  /*6d50*/  LDGSTS.E [R250+0x1500], desc[UR40][R196.64], !P2 ;  /* 0x01500000c4fa7fae */ /* 0x0007e6000d1a1028 */
[C---:B-1----:R-:W-:Y:S01]  /*6d60*/  IMAD.WIDE R206, R0.reuse, 0x4, R148 ;  /* 0x0000000400ce7825 */ /* 0x042fe200078e0294 */
[----:B------:R3:W-:Y:S04]  /*6d70*/  STL.64 [R1+0x5e8], R202 ;  /* 0x0005e8ca01007387 */ /* 0x0007e80000100a00 */
[----:B------:R1:W-:Y:S01]  /*6d80*/  LDGSTS.E [R250+0x1600], desc[UR40][R194.64], !P2 ;  /* 0x01600000c2fa7fae */ /* 0x0003e2000d1a1028 */
[----:B--2---:R-:W-:-:S03]  /*6d90*/  IMAD.WIDE R204, R0, 0x4, R134 ;  /* 0x0000000400cc7825 */ /* 0x004fc600078e0286 */
[----:B------:R4:W-:Y:S04]  /*6da0*/  STL.64 [R1+0x5e0], R200 ;  /* 0x0005e0c801007387 */ /* 0x0009e80000100a00 */
[----:B------:R2:W-:Y:S01]  /*6db0*/  LDGSTS.E [R250+0x1700], desc[UR40][R192.64], !P2 ;  /* 0x01700000c0fa7fae */ /* 0x0005e2000d1a1028 */
[----:B---3--:R-:W-:Y:S01]  /*6dc0*/  IMAD.WIDE R202, R0, 0x4, R136 ;  /* 0x0000000400ca7825 */ /* 0x008fe200078e0288 */
[----:B------:R-:W-:Y:S02]  /*6dd0*/  ISETP.GE.U32.AND P2, PT, R3, 0x7fffffc6, PT ;  /* 0x7fffffc60300780c */ /* 0x000fe40003f46070 */
[----:B------:R5:W-:Y:S01]  /*6de0*/  STL.64 [R1+0x5d8], R198 ;  /* 0x0005d8c601007387 */ /* 0x000be20000100a00 */
[----:B------:R-:W-:Y:S02]  /*6df0*/  IMAD R3, R2, 0xa, RZ ;  /* 0x0000000a02037824 */ /* 0x000fe400078e02ff */
[C---:B----4-:R-:W-:Y:S01]  /*6e00*/  IMAD.WIDE R200, R0.reuse, 0x4, R138 ;  /* 0x0000000400c87825 */ /* 0x050fe200078e028a */
[----:B------:R3:W-:Y:S03]  /*6e10*/  STL.64 [R1+0x5d0], R196 ;  /* 0x0005d0c401007387 */ /* 0x0007e60000100a00 */
[----:B------:R-:W-:Y:S01]  /*6e20*/  IMAD.WIDE R208, R3, 0x4, R148 ;  /* 0x0000000403d07825 */ /* 0x000fe200078e0294 */
[----:B------:R1:W-:Y:S03]  /*6e30*/  STL.64 [R1+0x5c8], R194 ;  /* 0x0005c8c201007387 */ /* 0x0003e60000100a00 */
[C---:B-----5:R-:W-:Y:S01]  /*6e40*/  IMAD.WIDE R198, R0.reuse, 0x4, R140 ;  /* 0x0000000400c67825 */ /* 0x060fe200078e028c */
[----:B------:R4:W-:Y:S03]  /*6e50*/  LDGSTS.E [R250+0x3000], desc[UR40][R206.64], !P1 ;  /* 0x03000000cefa7fae */ /* 0x0009e6000c9a1028 */
[C---:B---3--:R-:W-:Y:S01]  /*6e60*/  IMAD.WIDE R196, R0.reuse, 0x4, R142 ;  /* 0x0000000400c47825 */ /* 0x048fe200078e028e */
[----:B------:R2:W-:Y:S03]  /*6e70*/  STL.64 [R1+0x5c0], R192 ;  /* 0x0005c0c001007387 */ /* 0x0005e60000100a00 */
[C---:B-1----:R-:W-:Y:S01]  /*6e80*/  IMAD.WIDE R194, R0.reuse, 0x4, R144 ;  /* 0x0000000400c27825 */ /* 0x042fe200078e0290 */
[----:B------:R1:W-:Y:S04]  /*6e90*/  LDGSTS.E [R250+0x3100], desc[UR40][R204.64], !P1 ;  /* 0x03100000ccfa7fae */ /* 0x0003e8000c9a1028 */
[----:B------:R3:W-:Y:S01]  /*6ea0*/  LDGSTS.E [R250+0x3200], desc[UR40][R202.64], !P1 ;  /* 0x03200000cafa7fae */ /* 0x0007e2000c9a1028 */
[----:B--2---:R-:W-:-:S03]  /*6eb0*/  IMAD.WIDE R192, R0, 0x4, R146 ;  /* 0x0000000400c07825 */ /* 0x004fc600078e0292 */
[----:B------:R4:W-:Y:S01]  /*6ec0*/  STL.64 [R1+0x4f8], R206 ;  /* 0x0004f8ce01007387 */ /* 0x0009e20000100a00 */
[----:B------:R-:W-:-:S03]  /*6ed0*/  VIADD R0, R190, 0xfffffffc ;  /* 0xfffffffcbe007836 */ /* 0x000fc60000000000 */
[----:B------:R2:W-:Y:S01]  /*6ee0*/  LDGSTS.E [R250+0x3300], desc[UR40][R200.64], !P1 ;  /* 0x03300000c8fa7fae */ /* 0x0005e2000c9a1028 */
[----:B------:R-:W5:Y:S03]  /*6ef0*/  LDC R190, c[0x0][0x3a0] ;  /* 0x0000e800ffbe7b82 */ /* 0x000f660000000800 */
        /* <DEDUP_REMOVED lines=11> */
[----:B--2---:R-:W-:Y:S01]  /*6fb0*/  IMAD.WIDE R200, R3, 0x4, R140 ;  /* 0x0000000403c87825 */ /* 0x004fe200078e028c */
[----:B------:R-:W-:Y:S02]  /*6fc0*/  ISETP.GE.U32.AND P1, PT, R7, 0x7fffffc2, PT ;  /* 0x7fffffc20700780c */ /* 0x000fe40003f26070 */
[----:B------:R4:W-:Y:S01]  /*6fd0*/  STL.64 [R1+0x4d0], R196 ;  /* 0x0004d0c401007387 */ /* 0x0009e20000100a00 */
[----:B------:R-:W-:Y:S02]  /*6fe0*/  VIADD R7, R191, 0xfffffff8 ;  /* 0xfffffff8bf077836 */ /* 0x000fe40000000000 */
        /* <DEDUP_REMOVED lines=8> */
[----:B------:R-:W-:-:S03]  /*7070*/  IMAD R3, R2, 0x12, RZ ;  /* 0x0000001202037824 */ /* 0x000fc600078e02ff */
[----:B------:R1:W-:Y:S04]  /*7080*/  STL.64 [R1+0x4c0], R192 ;  /* 0x0004c0c001007387 */ /* 0x0003e80000100a00 */
[----:B------:R2:W-:Y:S04]  /*7090*/  LDGSTS.E [R250+0x5400], desc[UR40][R200.64], !P5 ;  /* 0x05400000c8fa7fae */ /* 0x0005e8000e9a1028 */
[----:B------:R2:W-:Y:S01]  /*70a0*/  LDGSTS.E [R250+0x5500], desc[UR40][R198.64], !P5 ;  /* 0x05500000c6fa7fae */ /* 0x0005e2000e9a1028 */
[----:B-1----:R-:W1:Y:S03]  /*70b0*/  LDC R192, c[0x0][0x3a0] ;  /* 0x0000e800ffc07b82 */ /* 0x002e660000000800 */
[----:B------:R1:W-:Y:S04]  /*70c0*/  LDGSTS.E [R250+0x5600], desc[UR40][R196.64], !P5 ;  /* 0x05600000c4fa7fae */ /* 0x0003e8000e9a1028 */
[----:B------:R1:W-:Y:S01]  /*70d0*/  LDGSTS.E [R250+0x5700], desc[UR40][R194.64], !P5 ;  /* 0x05700000c2fa7fae */ /* 0x0003e2000e9a1028 */
[----:B------:R-:W-:Y:S01]  /*70e0*/  ISETP.GE.U32.AND P5, PT, R0, 0x7fffffdd, PT ;  /* 0x7fffffdd0000780c */ /* 0x000fe20003fa6070 */
[----:B------:R-:W-:-:S02]  /*70f0*/  IMAD R0, R2, 0xe, RZ ;  /* 0x0000000e02007824 */ /* 0x000fc400078e02ff */
[----:B------:R2:W-:Y:S04]  /*7100*/  STL.64 [R1+0x3f8], R208 ;  /* 0x0003f8d001007387 */ /* 0x0005e80000100a00 */
[----:B------:R3:W-:Y:S04]  /*7110*/  STL.64 [R1+0x3f0], R206 ;  /* 0x0003f0ce01007387 */ /* 0x0007e80000100a00 */
[----:B------:R4:W-:Y:S01]  /*7120*/  STL.64 [R1+0x3e8], R204 ;  /* 0x0003e8cc01007387 */ /* 0x0009e20000100a00 */
[----:B--2---:R-:W-:-:S03]  /*7130*/  IMAD.WIDE R208, R0, 0x4, R148 ;  /* 0x0000000400d07825 */ /* 0x004fc600078e0294 */
[----:B------:R2:W-:Y:S01]  /*7140*/  STL.64 [R1+0x3e0], R202 ;  /* 0x0003e0ca01007387 */ /* 0x0005e20000100a00 */
[----:B---3--:R-:W-:-:S03]  /*7150*/  IMAD.WIDE R206, R0, 0x4, R134 ;  /* 0x0000000400ce7825 */ /* 0x008fc600078e0286 */
[----:B------:R3:W-:Y:S01]  /*7160*/  STL.64 [R1+0x3d8], R200 ;  /* 0x0003d8c801007387 */ /* 0x0007e20000100a00 */
[----:B----4-:R-:W-:-:S03]  /*7170*/  IMAD.WIDE R204, R0, 0x4, R136 ;  /* 0x0000000400cc7825 */ /* 0x010fc600078e0288 */
[----:B------:R4:W-:Y:S01]  /*7180*/  STL.64 [R1+0x3d0], R198 ;  /* 0x0003d0c601007387 */ /* 0x0009e20000100a00 */
[----:B--2---:R-:W-:-:S03]  /*7190*/  IMAD.WIDE R202, R0, 0x4, R138 ;  /* 0x0000000400ca7825 */ /* 0x004fc600078e028a */
[----:B------:R1:W-:Y:S01]  /*71a0*/  STL.64 [R1+0x3c8], R196 ;  /* 0x0003c8c401007387 */ /* 0x0003e20000100a00 */
[----:B---3--:R-:W-:-:S03]  /*71b0*/  IMAD.WIDE R200, R0, 0x4, R140 ;  /* 0x0000000400c87825 */ /* 0x008fc600078e028c */
[----:B------:R2:W-:Y:S01]  /*71c0*/  LDGSTS.E [R250+0x7000], desc[UR40][R208.64], !P6 ;  /* 0x07000000d0fa7fae */ /* 0x0005e2000f1a1028 */
[----:B----4-:R-:W-:-:S03]  /*71d0*/  IMAD.WIDE R198, R0, 0x4, R142 ;  /* 0x0000000400c67825 */ /* 0x010fc600078e028e */
[----:B------:R3:W-:Y:S01]  /*71e0*/  STL.64 [R1+0x3c0], R194 ;  /* 0x0003c0c201007387 */ /* 0x0007e20000100a00 */
[----:B-1----:R-:W-:-:S03]  /*71f0*/  IMAD.WIDE R196, R0, 0x4, R144 ;  /* 0x0000000400c47825 */ /* 0x002fc600078e0290 */
[----:B------:R1:W-:Y:S04]  /*7200*/  LDGSTS.E [R250+0x7100], desc[UR40][R206.64], !P6 ;  /* 0x07100000cefa7fae */ /* 0x0003e8000f1a1028 */
[----:B------:R2:W-:Y:S01]  /*7210*/  STL.64 [R1+0x2f8], R208 ;  /* 0x0002f8d001007387 */ /* 0x0005e20000100a00 */
[----:B---3--:R-:W-:-:S03]  /*7220*/  IMAD.WIDE R194, R0, 0x4, R146 ;  /* 0x0000000400c27825 */ /* 0x008fc600078e0292 */
[----:B------:R3:W-:Y:S01]  /*7230*/  LDGSTS.E [R250+0x7200], desc[UR40][R204.64], !P6 ;  /* 0x07200000ccfa7fae */ /* 0x0007e2000f1a1028 */
[----:B------:R-:W-:-:S03]  /*7240*/  VIADD R0, R192, 0xfffffff4 ;  /* 0xfffffff4c0007836 */ /* 0x000fc60000000000 */
[----:B------:R1:W-:Y:S01]  /*7250*/  STL.64 [R1+0x2f0], R206 ;  /* 0x0002f0ce01007387 */ /* 0x0003e20000100a00 */
[----:B------:R-:W4:Y:S03]  /*7260*/  LDC R192, c[0x0][0x3a0] ;  /* 0x0000e800ffc07b82 */ /* 0x000f260000000800 */
[----:B------:R3:W-:Y:S01]  /*7270*/  LDGSTS.E [R250+0x7300], desc[UR40][R202.64], !P6 ;  /* 0x07300000cafa7fae */ /* 0x0007e2000f1a1028 */
[----:B--2---:R-:W-:-:S03]  /*7280*/  IMAD.WIDE R208, R3, 0x4, R148 ;  /* 0x0000000403d07825 */ /* 0x004fc600078e0294 */
        /* <DEDUP_REMOVED lines=8> */
[----:B-1----:R-:W-:-:S03]  /*7310*/  IMAD.WIDE R202, R3, 0x4, R138 ;  /* 0x0000000403ca7825 */ /* 0x002fc600078e028a */
[----:B------:R1:W-:Y:S04]  /*7320*/  STL.64 [R1+0x2d0], R198 ;  /* 0x0002d0c601007387 */ /* 0x0003e80000100a00 */
[----:B------:R3:W-:Y:S01]  /*7330*/  LDGSTS.E [R250+0x7700], desc[UR40][R194.64], !P6 ;  /* 0x07700000c2fa7fae */ /* 0x0007e2000f1a1028 */
[----:B--2---:R-:W-:Y:S01]  /*7340*/  IMAD.WIDE R200, R3, 0x4, R140 ;  /* 0x0000000403c87825 */ /* 0x004fe200078e028c */
[----:B------:R-:W-:Y:S02]  /*7350*/  ISETP.GE.U32.AND P6, PT, R7, 0x7fffffd9, PT ;  /* 0x7fffffd90700780c */ /* 0x000fe40003fc6070 */
[----:B------:R3:W-:Y:S01]  /*7360*/  STL.64 [R1+0x2c8], R196 ;  /* 0x0002c8c401007387 */ /* 0x0007e20000100a00 */
[----:B------:R-:W2:Y:S01]  /*7370*/  LDC R7, c[0x0][0x3a0] ;  /* 0x0000e800ff077b82 */ /* 0x000ea20000000800 */
[----:B-1----:R-:W-:-:S02]  /*7380*/  IMAD.WIDE R198, R3, 0x4, R142 ;  /* 0x0000000403c67825 */ /* 0x002fc400078e028e */
[----:B------:R1:W-:Y:S04]  /*7390*/  LDGSTS.E [R250+0x9000], desc[UR40][R208.64], !P4 ;  /* 0x09000000d0fa7fae */ /* 0x0003e8000e1a1028 */
[----:B------:R1:W-:Y:S01]  /*73a0*/  STL.64 [R1+0x2c0], R194 ;  /* 0x0002c0c201007387 */ /* 0x0003e20000100a00 */
[----:B---3--:R-:W-:-:S03]  /*73b0*/  IMAD.WIDE R196, R3, 0x4, R144 ;  /* 0x0000000403c47825 */ /* 0x008fc600078e0290 */
[----:B------:R3:W-:Y:S04]  /*73c0*/  LDGSTS.E [R250+0x9100], desc[UR40][R206.64], !P4 ;  /* 0x09100000cefa7fae */ /* 0x0007e8000e1a1028 */
[----:B------:R2:W-:Y:S01]  /*73d0*/  LDGSTS.E [R250+0x9200], desc[UR40][R204.64], !P4 ;  /* 0x09200000ccfa7fae */ /* 0x0005e2000e1a1028 */
[----:B-1----:R-:W-:-:S03]  /*73e0*/  IMAD.WIDE R194, R3, 0x4, R146 ;  /* 0x0000000403c27825 */ /* 0x002fc600078e0292 */
[----:B------:R1:W-:Y:S01]  /*73f0*/  LDGSTS.E [R250+0x9300], desc[UR40][R202.64], !P4 ;  /* 0x09300000cafa7fae */ /* 0x0003e2000e1a1028 */
[----:B-----5:R-:W-:-:S03]  /*7400*/  VIADD R3, R190, 0xfffffff0 ;  /* 0xfffffff0be037836 */ /* 0x020fc60000000000 */
[----:B------:R5:W-:Y:S04]  /*7410*/  LDGSTS.E [R250+0x9400], desc[UR40][R200.64], !P4 ;  /* 0x09400000c8fa7fae */ /* 0x000be8000e1a1028 */
[----:B------:R1:W-:Y:S04]  /*7420*/  LDGSTS.E [R250+0x9500], desc[UR40][R198.64], !P4 ;  /* 0x09500000c6fa7fae */ /* 0x0003e8000e1a1028 */
[----:B------:R1:W-:Y:S04]  /*7430*/  LDGSTS.E [R250+0x9600], desc[UR40][R196.64], !P4 ;  /* 0x09600000c4fa7fae */ /* 0x0003e8000e1a1028 */
[----:B------:R1:W-:Y:S01]  /*7440*/  LDGSTS.E [R250+0x9700], desc[UR40][R194.64], !P4 ;  /* 0x09700000c2fa7fae */ /* 0x0003e2000e1a1028 */
[----:B------:R-:W-:Y:S01]  /*7450*/  ISETP.GE.U32.AND P4, PT, R0, 0x7fffffd5, PT ;  /* 0x7fffffd50000780c */ /* 0x000fe20003f86070 */
[----:B------:R-:W-:-:S02]  /*7460*/  IMAD R0, R2, 0x16, RZ ;  /* 0x0000001602007824 */ /* 0x000fc400078e02ff */
[----:B------:R1:W-:Y:S04]  /*7470*/  STL.64 [R1+0x1f8], R208 ;  /* 0x0001f8d001007387 */ /* 0x0003e80000100a00 */
[----:B------:R3:W-:Y:S04]  /*7480*/  STL.64 [R1+0x1f0], R206 ;  /* 0x0001f0ce01007387 */ /* 0x0007e80000100a00 */
[----:B------:R2:W-:Y:S04]  /*7490*/  STL.64 [R1+0x1e8], R204 ;  /* 0x0001e8cc01007387 */ /* 0x0005e80000100a00 */
[----:B------:R4:W-:Y:S01]  /*74a0*/  STL.64 [R1+0x1e0], R202 ;  /* 0x0001e0ca01007387 */ /* 0x0009e20000100a00 */
[----:B-1----:R-:W-:-:S03]  /*74b0*/  IMAD.WIDE R208, R0, 0x4, R148 ;  /* 0x0000000400d07825 */ /* 0x002fc600078e0294 */
[----:B------:R5:W-:Y:S01]  /*74c0*/  STL.64 [R1+0x1d8], R200 ;  /* 0x0001d8c801007387 */ /* 0x000be20000100a00 */
[----:B---3--:R-:W-:-:S03]  /*74d0*/  IMAD.WIDE R206, R0, 0x4, R134 ;  /* 0x0000000400ce7825 */ /* 0x008fc600078e0286 */
[----:B------:R1:W-:Y:S01]  /*74e0*/  STL.64 [R1+0x1d0], R198 ;  /* 0x0001d0c601007387 */ /* 0x0003e20000100a00 */
[----:B--2---:R-:W-:-:S03]  /*74f0*/  IMAD.WIDE R204, R0, 0x4, R136 ;  /* 0x0000000400cc7825 */ /* 0x004fc600078e0288 */
[----:B------:R2:W-:Y:S01]  /*7500*/  STL.64 [R1+0x1c8], R196 ;  /* 0x0001c8c401007387 */ /* 0x0005e20000100a00 */
[----:B----4-:R-:W-:-:S03]  /*7510*/  IMAD.WIDE R202, R0, 0x4, R138 ;  /* 0x0000000400ca7825 */ /* 0x010fc600078e028a */
[----:B------:R3:W-:Y:S01]  /*7520*/  STL.64 [R1+0x1c0], R194 ;  /* 0x0001c0c201007387 */ /* 0x0007e20000100a00 */
[----:B-----5:R-:W-:-:S03]  /*7530*/  IMAD.WIDE R200, R0, 0x4, R140 ;  /* 0x0000000400c87825 */ /* 0x020fc600078e028c */
[----:B------:R4:W-:Y:S01]  /*7540*/  STL.64 [R1+0xf8], R208 ;  /* 0x0000f8d001007387 */ /* 0x0009e20000100a00 */
[----:B-1----:R-:W-:-:S03]  /*7550*/  IMAD.WIDE R198, R0, 0x4, R142 ;  /* 0x0000000400c67825 */ /* 0x002fc600078e028e */
[----:B------:R4:W-:Y:S01]  /*7560*/  LDGSTS.E [R250+0xb000], desc[UR40][R208.64], !P0 ;  /* 0x0b000000d0fa7fae */ /* 0x0009e2000c1a1028 */
[----:B--2---:R-:W-:-:S03]  /*7570*/  IMAD.WIDE R196, R0, 0x4, R144 ;  /* 0x0000000400c47825 */ /* 0x004fc600078e0290 */
[----:B------:R1:W-:Y:S01]  /*7580*/  STL.64 [R1+0xf0], R206 ;  /* 0x0000f0ce01007387 */ /* 0x0003e20000100a00 */
[----:B---3--:R-:W-:-:S03]  /*7590*/  IMAD.WIDE R194, R0, 0x4, R146 ;  /* 0x0000000400c27825 */ /* 0x008fc600078e0292 */
[----:B------:R1:W-:Y:S01]  /*75a0*/  LDGSTS.E [R250+0xb100], desc[UR40][R206.64], !P0 ;  /* 0x0b100000cefa7fae */ /* 0x0003e2000c1a1028 */
[----:B------:R-:W-:Y:S02]  /*75b0*/  VIADD R0, R7, 0xffffffec ;  /* 0xffffffec07007836 */ /* 0x000fe40000000000 */
[----:B------:R-:W-:Y:S01]  /*75c0*/  VIADD R7, R225, UR5 ;  /* 0x00000005e1077c36 */ /* 0x000fe20008000000 */
[----:B------:R2:W-:Y:S01]  /*75d0*/  STL.64 [R1+0xe8], R204 ;  /* 0x0000e8cc01007387 */ /* 0x0005e20000100a00 */
[----:B----4-:R-:W-:-:S03]  /*75e0*/  IMAD.WIDE R208, R220, 0x4, R134 ;  /* 0x00000004dcd07825 */ /* 0x010fc600078e0286 */
[----:B------:R2:W-:Y:S04]  /*75f0*/  LDGSTS.E [R250+0xb200], desc[UR40][R204.64], !P0 ;  /* 0x0b200000ccfa7fae */ /* 0x0005e8000c1a1028 */
[----:B------:R3:W-:Y:S01]  /*7600*/  STL.64 [R1+0xe0], R202 ;  /* 0x0000e0ca01007387 */ /* 0x0007e20000100a00 */
[----:B-1----:R-:W-:-:S03]  /*7610*/  IMAD R206, R2, 0x1a, RZ ;  /* 0x0000001a02ce7824 */ /* 0x002fc600078e02ff */
[----:B------:R3:W-:Y:S01]  /*7620*/  LDGSTS.E [R250+0xb300], desc[UR40][R202.64], !P0 ;  /* 0x0b300000cafa7fae */ /* 0x0007e2000c1a1028 */
[----:B------:R-:W-:-:S03]  /*7630*/  IMAD.WIDE R190, R206, 0x4, R148 ;  /* 0x00000004cebe7825 */ /* 0x000fc600078e0294 */
[----:B------:R1:W-:Y:S01]  /*7640*/  STL.64 [R1+0xd8], R200 ;  /* 0x0000d8c801007387 */ /* 0x0003e20000100a00 */
[----:B--2---:R-:W-:-:S03]  /*7650*/  IMAD.WIDE R204, R206, 0x4, R144 ;  /* 0x00000004cecc7825 */ /* 0x004fc600078e0290 */
[----:B------:R1:W-:Y:S04]  /*7660*/  LDGSTS.E [R250+0xb400], desc[UR40][R200.64], !P0 ;  /* 0x0b400000c8fa7fae */ /* 0x0003e8000c1a1028 */
[----:B------:R2:W-:Y:S01]  /*7670*/  STL.64 [R1+0xd0], R198 ;  /* 0x0000d0c601007387 */ /* 0x0005e20000100a00 */
[----:B---3--:R-:W-:-:S03]  /*7680*/  IMAD.WIDE R202, R206, 0x4, R142 ;  /* 0x00000004ceca7825 */ /* 0x008fc600078e028e */
[----:B------:R2:W-:Y:S04]  /*7690*/  LDGSTS.E [R250+0xb500], desc[UR40][R198.64], !P0 ;  /* 0x0b500000c6fa7fae */ /* 0x0005e8000c1a1028 */
[----:B------:R3:W-:Y:S01]  /*76a0*/  STL.64 [R1+0xc8], R196 ;  /* 0x0000c8c401007387 */ /* 0x0007e20000100a00 */
[----:B-1----:R-:W-:-:S03]  /*76b0*/  IMAD.WIDE R200, R206, 0x4, R140 ;  /* 0x00000004cec87825 */ /* 0x002fc600078e028c */
[----:B------:R3:W-:Y:S04]  /*76c0*/  LDGSTS.E [R250+0xb600], desc[UR40][R196.64], !P0 ;  /* 0x0b600000c4fa7fae */ /* 0x0007e8000c1a1028 */
[----:B------:R1:W-:Y:S01]  /*76d0*/  STL.64 [R1+0xc0], R194 ;  /* 0x0000c0c201007387 */ /* 0x0003e20000100a00 */
[----:B--2---:R-:W-:-:S03]  /*76e0*/  IMAD.WIDE R198, R206, 0x4, R138 ;  /* 0x00000004cec67825 */ /* 0x004fc600078e028a */
[----:B------:R1:W-:Y:S01]  /*76f0*/  LDGSTS.E [R250+0xb700], desc[UR40][R194.64], !P0 ;  /* 0x0b700000c2fa7fae */ /* 0x0003e2000c1a1028 */
[----:B------:R-:W-:Y:S01]  /*7700*/  ISETP.GE.U32.AND P0, PT, R3, 0x7fffffd1, PT ;  /* 0x7fffffd10300780c */ /* 0x000fe20003f06070 */
[----:B------:R-:W-:Y:S02]  /*7710*/  IMAD R3, R2, 0x7, RZ ;  /* 0x0000000702037824 */ /* 0x000fe400078e02ff */
[C---:B---3--:R-:W-:Y:S01]  /*7720*/  IMAD.WIDE R196, R206.reuse, 0x4, R136 ;  /* 0x00000004cec47825 */ /* 0x048fe200078e0288 */
[----:B------:R-:W-:Y:S03]  /*7730*/  LDGSTS.E [R250+0xd000], desc[UR40][R190.64], !P2 ;  /* 0x0d000000befa7fae */ /* 0x000fe6000d1a1028 */
[----:B-1----:R-:W-:-:S04]  /*7740*/  IMAD.WIDE R194, R206, 0x4, R134 ;  /* 0x00000004cec27825 */ /* 0x002fc800078e0286 */
[----:B------:R-:W-:Y:S01]  /*7750*/  IMAD.WIDE R206, R206, 0x4, R146 ;  /* 0x00000004cece7825 */ /* 0x000fe200078e0292 */
[----:B------:R-:W-:Y:S04]  /*7760*/  LDGSTS.E [R250+0xd100], desc[UR40][R194.64], !P2 ;  /* 0x0d100000c2fa7fae */ /* 0x000fe8000d1a1028 */
[----:B------:R-:W-:Y:S04]  /*7770*/  LDGSTS.E [R250+0xd200], desc[UR40][R196.64], !P2 ;  /* 0x0d200000c4fa7fae */ /* 0x000fe8000d1a1028 */
[----:B------:R-:W-:Y:S04]  /*7780*/  LDGSTS.E [R250+0xd300], desc[UR40][R198.64], !P2 ;  /* 0x0d300000c6fa7fae */ /* 0x000fe8000d1a1028 */
[----:B------:R-:W-:Y:S04]  /*7790*/  LDGSTS.E [R250+0xd400], desc[UR40][R200.64], !P2 ;  /* 0x0d400000c8fa7fae */ /* 0x000fe8000d1a1028 */
[----:B------:R-:W-:Y:S04]  /*77a0*/  LDGSTS.E [R250+0xd500], desc[UR40][R202.64], !P2 ;  /* 0x0d500000cafa7fae */ /* 0x000fe8000d1a1028 */
[----:B------:R-:W-:Y:S04]  /*77b0*/  LDGSTS.E [R250+0xd600], desc[UR40][R204.64], !P2 ;  /* 0x0d600000ccfa7fae */ /* 0x000fe8000d1a1028 */
[----:B------:R-:W-:Y:S01]  /*77c0*/  LDGSTS.E [R250+0xd700], desc[UR40][R206.64], !P2 ;  /* 0x0d700000cefa7fae */ /* 0x000fe2000d1a1028 */
[----:B------:R-:W-:Y:S01]  /*77d0*/  ISETP.GE.U32.AND P2, PT, R0, 0x7fffffcd, PT ;  /* 0x7fffffcd0000780c */ /* 0x000fe20003f46070 */
[----:B------:R-:W-:-:S02]  /*77e0*/  VIADD R0, R192, 0xffffffe8 ;  /* 0xffffffe8c0007836 */ /* 0x000fc40000000000 */
[----:B------:R-:W-:-:S04]  /*77f0*/  IMAD.WIDE R192, R220, 0x4, R148 ;  /* 0x00000004dcc07825 */ /* 0x000fc800078e0294 */
[----:B------:R-:W-:Y:S01]  /*7800*/  IMAD.WIDE R220, R220, 0x4, R146 ;  /* 0x00000004dcdc7825 */ /* 0x000fe200078e0292 */
[----:B------:R-:W-:Y:S04]  /*7810*/  LDGSTS.E [R250+0xf000], desc[UR40][R192.64], !P1 ;  /* 0x0f000000c0fa7fae */ /* 0x000fe8000c9a1028 */
        /* <DEDUP_REMOVED lines=8> */
[----:B------:R-:W-:-:S04]  /*78a0*/  IMAD R0, R2, 0x3, RZ ;  /* 0x0000000302007824 */ /* 0x000fc800078e02ff */
[----:B------:R-:W-:-:S04]  /*78b0*/  IMAD.WIDE R240, R0, 0x4, R148 ;  /* 0x0000000400f07825 */ /* 0x000fc800078e0294 */
[C---:B------:R-:W-:Y:S01]  /*78c0*/  IMAD.WIDE R238, R0.reuse, 0x4, R134 ;  /* 0x0000000400ee7825 */ /* 0x040fe200078e0286 */
[----:B------:R-:W-:Y:S03]  /*78d0*/  LDGSTS.E [R7+0x1800], desc[UR40][R240.64], !P5 ;  /* 0x01800000f0077fae */ /* 0x000fe6000e9a1028 */
[C---:B------:R-:W-:Y:S01]  /*78e0*/  IMAD.WIDE R236, R0.reuse, 0x4, R136 ;  /* 0x0000000400ec7825 */ /* 0x040fe200078e0288 */
[----:B------:R-:W-:Y:S03]  /*78f0*/  STL.64 [R1+0x5b8], R240 ;  /* 0x0005b8f001007387 */ /* 0x000fe60000100a00 */
        /* <DEDUP_REMOVED lines=8> */
[----:B------:R-:W-:Y:S01]  /*7980*/  IMAD.WIDE R226, R0, 0x4, R146 ;  /* 0x0000000400e27825 */ /* 0x000fe200078e0292 */
[----:B------:R3:W-:Y:S03]  /*7990*/  LDGSTS.E [R7+0x1b00], desc[UR40][R234.64], !P5 ;  /* 0x01b00000ea077fae */ /* 0x0007e6000e9a1028 */
[C---:B-1----:R-:W-:Y:S01]  /*79a0*/  IMAD.WIDE R238, R3.reuse, 0x4, R148 ;  /* 0x0000000403ee7825 */ /* 0x042fe200078e0294 */
        /* <DEDUP_REMOVED lines=11> */
[C---:B--2---:R-:W-:Y:S01]  /*7a60*/  IMAD.WIDE R230, R3.reuse, 0x4, R140 ;  /* 0x0000000403e67825 */ /* 0x044fe200078e028c */
[----:B------:R-:W-:Y:S02]  /*7a70*/  ISETP.GE.AND P5, PT, R224, R222, PT ;  /* 0x000000dee000720c */ /* 0x000fe40003fa6270 */
[----:B------:R1:W-:Y:S01]  /*7a80*/  STL.64 [R1+0x580], R226 ;  /* 0x000580e201007387 */ /* 0x0003e20000100a00 */
[----:B------:R-:W-:Y:S01]  /*7a90*/  IMAD.WIDE R224, R3, 0x4, R146 ;  /* 0x0000000403e07825 */ /* 0x000fe200078e0292 */
[----:B------:R-:W-:-:S02]  /*7aa0*/  SEL R0, RZ, 0x4, P5 ;  /* 0x00000004ff007807 */ /* 0x000fc40002800000 */
[----:B------:R2:W-:Y:S01]  /*7ab0*/  LDGSTS.E [R7+0x3800], desc[UR40][R238.64], !P6 ;  /* 0x03800000ee077fae */ /* 0x0005e2000f1a1028 */
[C---:B---3--:R-:W-:Y:S01]  /*7ac0*/  IMAD.WIDE R228, R3.reuse, 0x4, R142 ;  /* 0x0000000403e47825 */ /* 0x048fe200078e028e */
[----:B------:R-:W-:Y:S02]  /*7ad0*/  PLOP3.LUT P5, PT, PT, PT, UP0, 0x80, 0x8 ;  /* 0x000000000008781c */ /* 0x000fe40003faf008 */
[----:B------:R3:W-:Y:S02]  /*7ae0*/  LDGSTS.E [R7+0x3900], desc[UR40][R236.64], !P6 ;  /* 0x03900000ec077fae */ /* 0x0007e4000f1a1028 */
[----:B------:R-:W-:Y:S01]  /*7af0*/  SEL R0, R0, RZ, P5 ;  /* 0x000000ff00007207 */ /* 0x000fe20002800000 */
[----:B-1----:R-:W-:Y:S01]  /*7b00*/  IMAD.WIDE R226, R3, 0x4, R144 ;  /* 0x0000000403e27825 */ /* 0x002fe200078e0290 */
[----:B------:R1:W-:Y:S01]  /*7b10*/  LDGSTS.E [R7+0x3a00], desc[UR40][R234.64], !P6 ;  /* 0x03a00000ea077fae */ /* 0x0003e2000f1a1028 */
[----:B------:R-:W-:Y:S02]  /*7b20*/  ISETP.GE.U32.AND P5, PT, R222, 0x7fffffc1, PT ;  /* 0x7fffffc1de00780c */ /* 0x000fe40003fa6070 */
[----:B------:R-:W-:Y:S01]  /*7b30*/  IMAD R3, R2, 0xb, RZ ;  /* 0x0000000b02037824 */ /* 0x000fe200078e02ff */
[----:B------:R4:W-:Y:S03]  /*7b40*/  LDGSTS.E [R7+0x3b00], desc[UR40][R232.64], !P6 ;  /* 0x03b00000e8077fae */ /* 0x0009e6000f1a1028 */
[----:B------:R-:W-:Y:S01]  /*7b50*/  IMAD.WIDE R240, R3, 0x4, R148 ;  /* 0x0000000403f07825 */ /* 0x000fe200078e0294 */
[----:B------:R5:W-:Y:S04]  /*7b60*/  LDGSTS.E [R7+0x3c00], desc[UR40][R230.64], !P6 ;  /* 0x03c00000e6077fae */ /* 0x000be8000f1a1028 */
[----:B------:R1:W-:Y:S04]  /*7b70*/  LDGSTS.E [R7+0x3d00], desc[UR40][R228.64], !P6 ;  /* 0x03d00000e4077fae */ /* 0x0003e8000f1a1028 */
[----:B------:R1:W-:Y:S04]  /*7b80*/  LDGSTS.E [R7+0x3e00], desc[UR40][R226.64], !P6 ;  /* 0x03e00000e2077fae */ /* 0x0003e8000f1a1028 */
[----:B------:R2:W-:Y:S04]  /*7b90*/  STL.64 [R1+0x4b8], R238 ;  /* 0x0004b8ee01007387 */ /* 0x0005e80000100a00 */
[----:B------:R1:W-:Y:S01]  /*7ba0*/  LDGSTS.E [R7+0x3f00], desc[UR40][R224.64], !P6 ;  /* 0x03f00000e0077fae */ /* 0x0003e2000f1a1028 */
[----:B------:R-:W-:-:S02]  /*7bb0*/  ISETP.GE.U32.AND P6, PT, R223, 0x7fffffc5, PT ;  /* 0x7fffffc5df00780c */ /* 0x000fc40003fc6070 */
[----:B------:R-:W5:Y:S01]  /*7bc0*/  LDC R223, c[0x0][0x3a0] ;  /* 0x0000e800ffdf7b82 */ /* 0x000f620000000800 */
[----:B------:R3:W-:Y:S01]  /*7bd0*/  STL.64 [R1+0x4b0], R236 ;  /* 0x0004b0ec01007387 */ /* 0x0007e20000100a00 */
[----:B--2---:R-:W-:-:S03]  /*7be0*/  IMAD.WIDE R238, R3, 0x4, R134 ;  /* 0x0000000403ee7825 */ /* 0x004fc600078e0286 */
[----:B------:R1:W-:Y:S04]  /*7bf0*/  STL.64 [R1+0x4a8], R234 ;  /* 0x0004a8ea01007387 */ /* 0x0003e80000100a00 */
[----:B------:R4:W-:Y:S01]  /*7c00*/  STL.64 [R1+0x4a0], R232 ;  /* 0x0004a0e801007387 */ /* 0x0009e20000100a00 */
[----:B---3--:R-:W-:-:S03]  /*7c10*/  IMAD.WIDE R236, R3, 0x4, R136 ;  /* 0x0000000403ec7825 */ /* 0x008fc600078e0288 */
[----:B------:R5:W-:Y:S01]  /*7c20*/  STL.64 [R1+0x498], R230 ;  /* 0x000498e601007387 */ /* 0x000be20000100a00 */
[----:B-1----:R-:W-:-:S03]  /*7c30*/  IMAD.WIDE R234, R3, 0x4, R138 ;  /* 0x0000000403ea7825 */ /* 0x002fc600078e028a */
[----:B------:R1:W-:Y:S01]  /*7c40*/  STL.64 [R1+0x490], R228 ;  /* 0x000490e401007387 */ /* 0x0003e20000100a00 */
[----:B----4-:R-:W-:-:S03]  /*7c50*/  IMAD.WIDE R232, R3, 0x4, R140 ;  /* 0x0000000403e87825 */ /* 0x010fc600078e028c */
[----:B------:R2:W-:Y:S01]  /*7c60*/  LDGSTS.E [R7+0x5800], desc[UR40][R240.64], !P4 ;  /* 0x05800000f0077fae */ /* 0x0005e2000e1a1028 */
[----:B-----5:R-:W-:-:S03]  /*7c70*/  IMAD.WIDE R230, R3, 0x4, R142 ;  /* 0x0000000403e67825 */ /* 0x020fc600078e028e */
[----:B------:R3:W-:Y:S01]  /*7c80*/  STL.64 [R1+0x488], R226 ;  /* 0x000488e201007387 */ /* 0x0007e20000100a00 */
[----:B------:R-:W-:-:S03]  /*7c90*/  VIADD R222, R223, 0xffffffdf ;  /* 0xffffffdfdfde7836 */ /* 0x000fc60000000000 */
[----:B------:R4:W-:Y:S01]  /*7ca0*/  LDGSTS.E [R7+0x5900], desc[UR40][R238.64], !P4 ;  /* 0x05900000ee077fae */ /* 0x0009e2000e1a1028 */
[----:B-1----:R-:W-:-:S03]  /*7cb0*/  IMAD.WIDE R228, R3, 0x4, R144 ;  /* 0x0000000403e47825 */ /* 0x002fc600078e0290 */
[----:B------:R1:W-:Y:S01]  /*7cc0*/  LDGSTS.E [R7+0x5a00], desc[UR40][R236.64], !P4 ;  /* 0x05a00000ec077fae */ /* 0x0003e2000e1a1028 */
[----:B---3--:R-:W-:-:S03]  /*7cd0*/  IMAD.WIDE R226, R3, 0x4, R146 ;  /* 0x0000000403e27825 */ /* 0x008fc600078e0292 */
[----:B------:R3:W-:Y:S01]  /*7ce0*/  LDGSTS.E [R7+0x5b00], desc[UR40][R234.64], !P4 ;  /* 0x05b00000ea077fae */ /* 0x0007e2000e1a1028 */
[----:B------:R-:W-:-:S03]  /*7cf0*/  IMAD R3, R2, 0x13, RZ ;  /* 0x0000001302037824 */ /* 0x000fc600078e02ff */
[----:B------:R5:W-:Y:S04]  /*7d00*/  LDGSTS.E [R7+0x5c00], desc[UR40][R232.64], !P4 ;  /* 0x05c00000e8077fae */ /* 0x000be8000e1a1028 */
[----:B------:R1:W-:Y:S04]  /*7d10*/  STL.64 [R1+0x480], R224 ;  /* 0x000480e001007387 */ /* 0x0003e80000100a00 */
[----:B------:R2:W-:Y:S04]  /*7d20*/  LDGSTS.E [R7+0x5d00], desc[UR40][R230.64], !P4 ;  /* 0x05d00000e6077fae */ /* 0x0005e8000e1a1028 */
[----:B------:R2:W-:Y:S01]  /*7d30*/  LDGSTS.E [R7+0x5e00], desc[UR40][R228.64], !P4 ;  /* 0x05e00000e4077fae */ /* 0x0005e2000e1a1028 */
[----:B-1----:R-:W1:Y:S03]  /*7d40*/  LDC R224, c[0x0][0x3a0] ;  /* 0x0000e800ffe07b82 */ /* 0x002e660000000800 */
[----:B------:R1:W-:Y:S01]  /*7d50*/  LDGSTS.E [R7+0x5f00], desc[UR40][R226.64], !P4 ;  /* 0x05f00000e2077fae */ /* 0x0003e2000e1a1028 */
[----:B------:R-:W-:Y:S01]  /*7d60*/  ISETP.NE.U32.AND P4, PT, R0, RZ, PT ;  /* 0x000000ff0000720c */ /* 0x000fe20003f85070 */
[----:B------:R-:W-:-:S02]  /*7d70*/  IMAD R0, R2, 0xf, RZ ;  /* 0x0000000f02007824 */ /* 0x000fc400078e02ff */
[----:B------:R2:W-:Y:S01]  /*7d80*/  STL.64 [R1+0x3b8], R240 ;  /* 0x0003b8f001007387 */ /* 0x0005e20000100a00 */
[----:B------:R-:W1:Y:S03]  /*7d90*/  LDC R225, c[0x0][0x3a0] ;  /* 0x0000e800ffe17b82 */ /* 0x000e660000000800 */
[----:B------:R4:W-:Y:S04]  /*7da0*/  STL.64 [R1+0x3b0], R238 ;  /* 0x0003b0ee01007387 */ /* 0x0009e80000100a00 */
[----:B------:R3:W-:Y:S01]  /*7db0*/  STL.64 [R1+0x3a8], R236 ;  /* 0x0003a8ec01007387 */ /* 0x0007e20000100a00 */
[----:B--2---:R-:W-:-:S03]  /*7dc0*/  IMAD.WIDE R240, R0, 0x4, R148 ;  /* 0x0000000400f07825 */ /* 0x004fc600078e0294 */
[----:B------:R2:W-:Y:S01]  /*7dd0*/  STL.64 [R1+0x3a0], R234 ;  /* 0x0003a0ea01007387 */ /* 0x0005e20000100a00 */
[----:B----4-:R-:W-:-:S03]  /*7de0*/  IMAD.WIDE R238, R0, 0x4, R134 ;  /* 0x0000000400ee7825 */ /* 0x010fc600078e0286 */
[----:B------:R5:W-:Y:S01]  /*7df0*/  STL.64 [R1+0x398], R232 ;  /* 0x000398e801007387 */ /* 0x000be20000100a00 */
[----:B---3--:R-:W-:-:S03]  /*7e00*/  IMAD.WIDE R236, R0, 0x4, R136 ;  /* 0x0000000400ec7825 */ /* 0x008fc600078e0288 */
[----:B------:R3:W-:Y:S01]  /*7e10*/  STL.64 [R1+0x390], R230 ;  /* 0x000390e601007387 */ /* 0x0007e20000100a00 */
[----:B--2---:R-:W-:-:S03]  /*7e20*/  IMAD.WIDE R234, R0, 0x4, R138 ;  /* 0x0000000400ea7825 */ /* 0x004fc600078e028a */
[----:B------:R2:W-:Y:S01]  /*7e30*/  STL.64 [R1+0x388], R228 ;  /* 0x000388e401007387 */ /* 0x0005e20000100a00 */
[----:B-----5:R-:W-:-:S03]  /*7e40*/  IMAD.WIDE R232, R0, 0x4, R140 ;  /* 0x0000000400e87825 */ /* 0x020fc600078e028c */
[----:B------:R4:W-:Y:S01]  /*7e50*/  LDGSTS.E [R7+0x7800], desc[UR40][R240.64], !P0 ;  /* 0x07800000f0077fae */ /* 0x0009e2000c1a1028 */
[----:B---3--:R-:W-:-:S03]  /*7e60*/  IMAD.WIDE R230, R0, 0x4, R142 ;  /* 0x0000000400e67825 */ /* 0x008fc600078e028e */
[----:B------:R1:W-:Y:S01]  /*7e70*/  STL.64 [R1+0x380], R226 ;  /* 0x000380e201007387 */ /* 0x0003e20000100a00 */
[----:B--2---:R-:W-:-:S03]  /*7e80*/  IMAD.WIDE R228, R0, 0x4, R144 ;  /* 0x0000000400e47825 */ /* 0x004fc600078e0290 */
[----:B------:R2:W-:Y:S04]  /*7e90*/  LDGSTS.E [R7+0x7900], desc[UR40][R238.64], !P0 ;  /* 0x07900000ee077fae */ /* 0x0005e8000c1a1028 */
[----:B------:R3:W-:Y:S01]  /*7ea0*/  LDGSTS.E [R7+0x7a00], desc[UR40][R236.64], !P0 ;  /* 0x07a00000ec077fae */ /* 0x0007e2000c1a1028 */
[----:B-1----:R-:W-:-:S03]  /*7eb0*/  IMAD.WIDE R226, R0, 0x4, R146 ;  /* 0x0000000400e27825 */ /* 0x002fc600078e0292 */
        /* <DEDUP_REMOVED lines=15> */
[C---:B-1----:R-:W-:Y:S01]  /*7fb0*/  IMAD.WIDE R234, R3.reuse, 0x4, R138 ;  /* 0x0000000403ea7825 */ /* 0x042fe200078e028a */
[----:B------:R-:W-:Y:S02]  /*7fc0*/  ISETP.GE.U32.AND P0, PT, R222, 0x7fffffc0, PT ;  /* 0x7fffffc0de00780c */ /* 0x000fe40003f06070 */
[----:B------:R4:W-:Y:S01]  /*7fd0*/  STL.64 [R1+0x290], R230 ;  /* 0x000290e601007387 */ /* 0x0009e20000100a00 */
[----:B------:R-:W1:Y:S01]  /*7fe0*/  LDC R222, c[0x0][0x3a0] ;  /* 0x0000e800ffde7b82 */ /* 0x000e620000000800 */
[----:B---3--:R-:W-:-:S02]  /*7ff0*/  IMAD.WIDE R232, R3, 0x4, R140 ;  /* 0x0000000403e87825 */ /* 0x008fc400078e028c */
[----:B------:R2:W-:Y:S04]  /*8000*/  STL.64 [R1+0x288], R228 ;  /* 0x000288e401007387 */ /* 0x0005e80000100a00 */
[----:B------:R3:W-:Y:S01]  /*8010*/  LDGSTS.E [R7+0x9800], desc[UR40][R240.64], !P2 ;  /* 0x09800000f0077fae */ /* 0x0007e2000d1a1028 */
[----:B----4-:R-:W-:-:S03]  /*8020*/  IMAD.WIDE R230, R3, 0x4, R142 ;  /* 0x0000000403e67825 */ /* 0x010fc600078e028e */
[----:B------:R4:W-:Y:S01]  /*8030*/  STL.64 [R1+0x280], R226 ;  /* 0x000280e201007387 */ /* 0x0009e20000100a00 */
[----:B--2---:R-:W-:-:S03]  /*8040*/  IMAD.WIDE R228, R3, 0x4, R144 ;  /* 0x0000000403e47825 */ /* 0x004fc600078e0290 */
[----:B------:R2:W-:Y:S04]  /*8050*/  LDGSTS.E [R7+0x9900], desc[UR40][R238.64], !P2 ;  /* 0x09900000ee077fae */ /* 0x0005e8000d1a1028 */
[----:B------:R1:W-:Y:S01]  /*8060*/  LDGSTS.E [R7+0x9a00], desc[UR40][R236.64], !P2 ;  /* 0x09a00000ec077fae */ /* 0x0003e2000d1a1028 */
[----:B----4-:R-:W-:-:S03]  /*8070*/  IMAD.WIDE R226, R3, 0x4, R146 ;  /* 0x0000000403e27825 */ /* 0x010fc600078e0292 */
        /* <DEDUP_REMOVED lines=12> */
[----:B---3--:R-:W-:-:S03]  /*8140*/  IMAD.WIDE R240, R0, 0x4, R148 ;  /* 0x0000000400f07825 */ /* 0x008fc600078e0294 */
[----:B------:R3:W-:Y:S01]  /*8150*/  STL.64 [R1+0x198], R232 ;  /* 0x000198e801007387 */ /* 0x0007e20000100a00 */
[----:B--2---:R-:W-:-:S03]  /*8160*/  IMAD.WIDE R238, R0, 0x4, R134 ;  /* 0x0000000400ee7825 */ /* 0x004fc600078e0286 */
[----:B------:R2:W-:Y:S01]  /*8170*/  STL.64 [R1+0x190], R230 ;  /* 0x000190e601007387 */ /* 0x0005e20000100a00 */
[----:B-1----:R-:W-:-:S03]  /*8180*/  IMAD.WIDE R236, R0, 0x4, R136 ;  /* 0x0000000400ec7825 */ /* 0x002fc600078e0288 */
[----:B------:R1:W-:Y:S01]  /*8190*/  STL.64 [R1+0x188], R228 ;  /* 0x000188e401007387 */ /* 0x0003e20000100a00 */
[----:B----4-:R-:W-:-:S03]  /*81a0*/  IMAD.WIDE R234, R0, 0x4, R138 ;  /* 0x0000000400ea7825 */ /* 0x010fc600078e028a */
[----:B------:R4:W-:Y:S01]  /*81b0*/  STL.64 [R1+0x180], R226 ;  /* 0x000180e201007387 */ /* 0x0009e20000100a00 */
[----:B---3--:R-:W-:-:S03]  /*81c0*/  IMAD.WIDE R232, R0, 0x4, R140 ;  /* 0x0000000400e87825 */ /* 0x008fc600078e028c */
[----:B------:R3:W-:Y:S01]  /*81d0*/  STL.64 [R1+0xb8], R240 ;  /* 0x0000b8f001007387 */ /* 0x0007e20000100a00 */
[----:B--2---:R-:W-:-:S03]  /*81e0*/  IMAD.WIDE R230, R0, 0x4, R142 ;  /* 0x0000000400e67825 */ /* 0x004fc600078e028e */
[----:B------:R3:W-:Y:S01]  /*81f0*/  LDGSTS.E [R7+0xb800], desc[UR40][R240.64], !P1 ;  /* 0x0b800000f0077fae */ /* 0x0007e2000c9a1028 */
[----:B-1----:R-:W-:-:S03]  /*8200*/  IMAD.WIDE R228, R0, 0x4, R144 ;  /* 0x0000000400e47825 */ /* 0x002fc600078e0290 */
[----:B------:R1:W-:Y:S01]  /*8210*/  STL.64 [R1+0xb0], R238 ;  /* 0x0000b0ee01007387 */ /* 0x0003e20000100a00 */
[----:B----4-:R-:W-:-:S03]  /*8220*/  IMAD.WIDE R226, R0, 0x4, R146 ;  /* 0x0000000400e27825 */ /* 0x010fc600078e0292 */
[----:B------:R1:W-:Y:S01]  /*8230*/  LDGSTS.E [R7+0xb900], desc[UR40][R238.64], !P1 ;  /* 0x0b900000ee077fae */ /* 0x0003e2000c9a1028 */
[----:B------:R-:W-:-:S03]  /*8240*/  IMAD R0, R2, 0x1f, RZ ;  /* 0x0000001f02007824 */ /* 0x000fc600078e02ff */
[----:B------:R2:W-:Y:S01]  /*8250*/  STL.64 [R1+0xa8], R236 ;  /* 0x0000a8ec01007387 */ /* 0x0005e20000100a00 */
[----:B---3--:R-:W-:-:S03]  /*8260*/  IMAD.WIDE R240, R0, 0x4, R134 ;  /* 0x0000000400f07825 */ /* 0x008fc600078e0286 */
[----:B------:R2:W-:Y:S04]  /*8270*/  LDGSTS.E [R7+0xba00], desc[UR40][R236.64], !P1 ;  /* 0x0ba00000ec077fae */ /* 0x0005e8000c9a1028 */
[----:B------:R3:W-:Y:S01]  /*8280*/  STL.64 [R1+0xa0], R234 ;  /* 0x0000a0ea01007387 */ /* 0x0007e20000100a00 */
[----:B-1----:R-:W-:Y:S02]  /*8290*/  IMAD R238, R2, 0x1b, RZ ;  /* 0x0000001b02ee7824 */ /* 0x002fe400078e02ff */
[----:B------:R-:W-:Y:S01]  /*82a0*/  VIADD R2, R222, 0xffffffdb ;  /* 0xffffffdbde027836 */ /* 0x000fe20000000000 */
        /* <DEDUP_REMOVED lines=14> */
[----:B------:R-:W-:Y:S02]  /*8390*/  ISETP.GE.U32.AND P1, PT, R3, 0x7fffffbe, PT ;  /* 0x7fffffbe0300780c */ /* 0x000fe40003f26070 */
[----:B------:R-:W-:Y:S01]  /*83a0*/  LOP3.LUT R3, R248, 0x20, RZ, 0x3c, !PT ;  /* 0x00000020f8037812 */ /* 0x000fe200078e3cff */
[C---:B---3--:R-:W-:Y:S01]  /*83b0*/  IMAD.WIDE R228, R238.reuse, 0x4, R136 ;  /* 0x00000004eee47825 */ /* 0x048fe200078e0288 */
[----:B------:R2:W-:Y:S03]  /*83c0*/  LDGSTS.E [R7+0xd800], desc[UR40][R222.64], !P6 ;  /* 0x0d800000de077fae */ /* 0x0005e6000f1a1028 */
[----:B------:R-:W-:Y:S01]  /*83d0*/  VIADD R3, R3, UR5 ;  /* 0x0000000503037c36 */ /* 0x000fe20008000000 */
[----:B------:R2:W-:Y:S01]  /*83e0*/  STL.64 [R1+0x1fd0], R222 ;  /* 0x001fd0de01007387 */ /* 0x0005e20000100a00 */
[----:B-1----:R-:W-:-:S04]  /*83f0*/  IMAD.WIDE R226, R238, 0x4, R134 ;  /* 0x00000004eee27825 */ /* 0x002fc800078e0286 */
[--C-:B------:R-:W-:Y:S01]  /*8400*/  IMAD.WIDE R238, R238, 0x4, R146.reuse ;  /* 0x00000004eeee7825 */ /* 0x100fe200078e0292 */
[----:B------:R-:W-:Y:S04]  /*8410*/  LDGSTS.E [R7+0xd900], desc[UR40][R226.64], !P6 ;  /* 0x0d900000e2077fae */ /* 0x000fe8000f1a1028 */
[----:B------:R1:W-:Y:S01]  /*8420*/  LDGSTS.E [R7+0xda00], desc[UR40][R228.64], !P6 ;  /* 0x0da00000e4077fae */ /* 0x0003e2000f1a1028 */
[----:B--2---:R-:W-:-:S03]  /*8430*/  IMAD.WIDE R222, R0, 0x4, R146 ;  /* 0x0000000400de7825 */ /* 0x004fc600078e0292 */
[----:B------:R2:W-:Y:S04]  /*8440*/  LDGSTS.E [R7+0xdb00], desc[UR40][R230.64], !P6 ;  /* 0x0db00000e6077fae */ /* 0x0005e8000f1a1028 */
[----:B------:R3:W-:Y:S04]  /*8450*/  LDGSTS.E [R7+0xdc00], desc[UR40][R232.64], !P6 ;  /* 0x0dc00000e8077fae */ /* 0x0007e8000f1a1028 */
[----:B------:R4:W-:Y:S04]  /*8460*/  LDGSTS.E [R7+0xdd00], desc[UR40][R234.64], !P6 ;  /* 0x0dd00000ea077fae */ /* 0x0009e8000f1a1028 */
[----:B------:R-:W-:Y:S04]  /*8470*/  STL.64 [R1+0x1fd8], R226 ;  /* 0x001fd8e201007387 */ /* 0x000fe80000100a00 */
[----:B------:R-:W-:Y:S04]  /*8480*/  LDGSTS.E [R7+0xde00], desc[UR40][R236.64], !P6 ;  /* 0x0de00000ec077fae */ /* 0x000fe8000f1a1028 */
[----:B------:R1:W-:Y:S04]  /*8490*/  STL.64 [R1+0x1fe0], R228 ;  /* 0x001fe0e401007387 */ /* 0x0003e80000100a00 */
[----:B------:R-:W-:Y:S01]  /*84a0*/  LDGSTS.E [R7+0xdf00], desc[UR40][R238.64], !P6 ;  /* 0x0df00000ee077fae */ /* 0x000fe2000f1a1028 */
[----:B------:R-:W-:Y:S01]  /*84b0*/  ISETP.GE.U32.AND P6, PT, R2, 0x7fffffbc, PT ;  /* 0x7fffffbc0200780c */ /* 0x000fe20003fc6070 */
[----:B-----5:R-:W-:-:S02]  /*84c0*/  VIADD R2, R224, 0xffffffda ;  /* 0xffffffdae0027836 */ /* 0x020fc40000000000 */
[----:B------:R2:W-:Y:S01]  /*84d0*/  STL.64 [R1+0x1fe8], R230 ;  /* 0x001fe8e601007387 */ /* 0x0005e20000100a00 */
[----:B------:R-:W-:-:S03]  /*84e0*/  IMAD.WIDE R224, R0, 0x4, R148 ;  /* 0x0000000400e07825 */ /* 0x000fc600078e0294 */
[----:B------:R3:W-:Y:S01]  /*84f0*/  STL.64 [R1+0x1ff0], R232 ;  /* 0x001ff0e801007387 */ /* 0x0007e20000100a00 */
[----:B-1----:R-:W-:-:S03]  /*8500*/  IMAD.WIDE R228, R0, 0x4, R142 ;  /* 0x0000000400e47825 */ /* 0x002fc600078e028e */
[----:B------:R4:W-:Y:S01]  /*8510*/  STL.64 [R1+0x1ff8], R234 ;  /* 0x001ff8ea01007387 */ /* 0x0009e20000100a00 */
[----:B------:R-:W-:-:S03]  /*8520*/  IMAD.WIDE R226, R0, 0x4, R144 ;  /* 0x0000000400e27825 */ /* 0x000fc600078e0290 */
[----:B------:R-:W-:Y:S01]  /*8530*/  STL.64 [R1+0x2000], R236 ;  /* 0x002000ec01007387 */ /* 0x000fe20000100a00 */
[----:B--2---:R-:W-:-:S03]  /*8540*/  IMAD.WIDE R230, R0, 0x4, R140 ;  /* 0x0000000400e67825 */ /* 0x004fc600078e028c */
[----:B------:R-:W-:Y:S01]  /*8550*/  STL.64 [R1+0x2008], R238 ;  /* 0x002008ee01007387 */ /* 0x000fe20000100a00 */
[----:B---3--:R-:W-:-:S03]  /*8560*/  IMAD.WIDE R232, R0, 0x4, R138 ;  /* 0x0000000400e87825 */ /* 0x008fc600078e028a */
[----:B------:R-:W-:Y:S01]  /*8570*/  LDGSTS.E [R7+0xf800], desc[UR40][R224.64], !P5 ;  /* 0x0f800000e0077fae */ /* 0x000fe2000e9a1028 */
[----:B----4-:R-:W-:-:S03]  /*8580*/  IMAD.WIDE R234, R0, 0x4, R136 ;  /* 0x0000000400ea7825 */ /* 0x010fc600078e0288 */
[----:B------:R-:W-:Y:S01]  /*8590*/  LDGSTS.E [R7+0xf900], desc[UR40][R240.64], !P5 ;  /* 0x0f900000f0077fae */ /* 0x000fe2000e9a1028 */
[----:B------:R-:W-:-:S03]  /*85a0*/  IMAD.SHL.U32 R0, R242, 0x20, RZ ;  /* 0x00000020f2007824 */ /* 0x000fc600078e00ff */
[----:B------:R-:W-:Y:S04]  /*85b0*/  STL.64 [R1+0x30], R234 ;  /* 0x000030ea01007387 */ /* 0x000fe80000100a00 */
[----:B------:R-:W-:Y:S04]  /*85c0*/  STL.64 [R1+0x28], R232 ;  /* 0x000028e801007387 */ /* 0x000fe80000100a00 */
[----:B------:R-:W-:Y:S04]  /*85d0*/  LDGSTS.E [R7+0xfa00], desc[UR40][R234.64], !P5 ;  /* 0x0fa00000ea077fae */ /* 0x000fe8000e9a1028 */
[----:B------:R1:W-:Y:S04]  /*85e0*/  STL.64 [R1+0x20], R230 ;  /* 0x000020e601007387 */ /* 0x0003e80000100a00 */
[----:B------:R-:W-:Y:S04]  /*85f0*/  LDGSTS.E [R7+0xfb00], desc[UR40][R232.64], !P5 ;  /* 0x0fb00000e8077fae */ /* 0x000fe8000e9a1028 */
[----:B------:R-:W-:Y:S04]  /*8600*/  STL.64 [R1+0x18], R228 ;  /* 0x000018e401007387 */ /* 0x000fe80000100a00 */
[----:B------:R1:W-:Y:S04]  /*8610*/  LDGSTS.E [R7+0xfc00], desc[UR40][R230.64], !P5 ;  /* 0x0fc00000e6077fae */ /* 0x0003e8000e9a1028 */
[----:B------:R2:W-:Y:S04]  /*8620*/  STL.64 [R1+0x2010], R224 ;  /* 0x002010e001007387 */ /* 0x0005e80000100a00 */
[----:B------:R-:W-:Y:S04]  /*8630*/  LDGSTS.E [R7+0xfd00], desc[UR40][R228.64], !P5 ;  /* 0x0fd00000e4077fae */ /* 0x000fe8000e9a1028 */
[----:B------:R-:W-:Y:S01]  /*8640*/  STL.64 [R1+0x10], R226 ;  /* 0x000010e201007387 */ /* 0x000fe20000100a00 */
[----:B------:R-:W-:Y:S01]  /*8650*/  IMAD.WIDE R148, R0, 0x4, R148 ;  /* 0x0000000400947825 */ /* 0x000fe200078e0294 */
[----:B-1----:R-:W1:Y:S02]  /*8660*/  LDC R230, c[0x0][0x3a0] ;  /* 0x0000e800ffe67b82 */ /* 0x002e640000000800 */
[----:B------:R-:W-:Y:S04]  /*8670*/  LDGSTS.E [R7+0xfe00], desc[UR40][R226.64], !P5 ;  /* 0x0fe00000e2077fae */ /* 0x000fe8000e9a1028 */
[----:B------:R3:W-:Y:S02]  /*8680*/  STL.64 [R1+0x8], R222 ;  /* 0x000008de01007387 */ /* 0x0007e40000100a00 */
[----:B--2---:R-:W2:Y:S02]  /*8690*/  LDC R224, c[0x0][0x3a0] ;  /* 0x0000e800ffe07b82 */ /* 0x004ea40000000800 */
[----:B------:R3:W-:Y:S01]  /*86a0*/  LDGSTS.E [R7+0xff00], desc[UR40][R222.64], !P5 ;  /* 0x0ff00000de077fae */ /* 0x0007e2000e9a1028 */
[----:B------:R-:W-:Y:S01]  /*86b0*/  ISETP.GE.U32.AND P5, PT, R2, 0x7fffffbb, PT ;  /* 0x7fffffbb0200780c */ /* 0x000fe20003fa6070 */
[----:B------:R-:W-:-:S02]  /*86c0*/  VIADD R2, R248, UR5 ;  /* 0x00000005f8027c36 */ /* 0x000fc40008000000 */
[----:B------:R4:W-:Y:S04]  /*86d0*/  STL.64 [R1+0x2018], R240 ;  /* 0x002018f001007387 */ /* 0x0009e80000100a00 */
[----:B------:R-:W5:Y:S01]  /*86e0*/  LDL.LU.64 R236, [R1+0x570] ;  /* 0x0005700001ec7983 */ /* 0x000f620000300a00 */
[----:B---3--:R-:W-:-:S03]  /*86f0*/  LOP3.LUT R223, R248, 0x40, RZ, 0x3c, !PT ;  /* 0x00000040f8df7812 */ /* 0x008fc600078e3cff */
[----:B------:R-:W3:Y:S01]  /*8700*/  LDL.LU.64 R234, [R1+0x568] ;  /* 0x0005680001ea7983 */ /* 0x000ee20000300a00 */
[----:B------:R-:W-:-:S03]  /*8710*/  LOP3.LUT R222, R248, 0x60, RZ, 0x3c, !PT ;  /* 0x00000060f8de7812 */ /* 0x000fc600078e3cff */
[----:B------:R-:W2:Y:S01]  /*8720*/  LDL.LU.64 R226, [R1+0x560] ;  /* 0x0005600001e27983 */ /* 0x000ea20000300a00 */
[----:B------:R-:W-:Y:S02]  /*8730*/  VIADD R242, R223, UR5 ;  /* 0x00000005dff27c36 */ /* 0x000fe40008000000 */
[----:B------:R-:W-:Y:S01]  /*8740*/  VIADD R248, R222, UR5 ;  /* 0x00000005def87c36 */ /* 0x000fe20008000000 */
[----:B----4-:R-:W4:Y:S04]  /*8750*/  LDL.LU.64 R240, [R1+0x550] ;  /* 0x0005500001f07983 */ /* 0x010f280000300a00 */
[----:B------:R-:W2:Y:S04]  /*8760*/  LDL.LU.64 R232, [R1+0x548] ;  /* 0x0005480001e87983 */ /* 0x000ea80000300a00 */
[----:B------:R-:W2:Y:S04]  /*8770*/  LDL.LU.64 R222, [R1+0x540] ;  /* 0x0005400001de7983 */ /* 0x000ea80000300a00 */
[----:B------:R-:W0:Y:S04]  /*8780*/  LDGDEPBAR ;  /* 0x00000000000079af */ /* 0x000e280000000000 */
[----:B------:R-:W-:Y:S04]  /*8790*/  LDGSTS.E [R2+0x20000], desc[UR40][R44.64], P3 ;  /* 0x200000002c027fae */ /* 0x000fe800099a1028 */
[----:B------:R1:W-:Y:S04]  /*87a0*/  STL.64 [R1+0x2020], R44 ;  /* 0x0020202c01007387 */ /* 0x0003e80000100a00 */
[----:B------:R-:W-:Y:S04]  /*87b0*/  LDGSTS.E [R2+0x20400], desc[UR40][R74.64], P3 ;  /* 0x204000004a027fae */ /* 0x000fe800099a1028 */
[----:B------:R-:W-:Y:S04]  /*87c0*/  LDGSTS.E [R2+0x20800], desc[UR40][R24.64], P3 ;  /* 0x2080000018027fae */ /* 0x000fe800099a1028 */
[----:B-1----:R-:W2:Y:S04]  /*87d0*/  LDL.LU.64 R44, [R1+0x558] ;  /* 0x00055800012c7983 */ /* 0x002ea80000300a00 */
[----:B------:R1:W-:Y:S04]  /*87e0*/  STL.64 [R1+0x2028], R74 ;  /* 0x0020284a01007387 */ /* 0x0003e80000100a00 */
[----:B------:R-:W-:Y:S04]  /*87f0*/  LDGSTS.E [R2+0x20c00], desc[UR40][R34.64], P3 ;  /* 0x20c0000022027fae */ /* 0x000fe800099a1028 */
[----:B------:R-:W-:Y:S04]  /*8800*/  LDGSTS.E [R2+0x21000], desc[UR40][R80.64], P3 ;  /* 0x2100000050027fae */ /* 0x000fe800099a1028 */
[----:B-1----:R-:W2:Y:S04]  /*8810*/  LDL.LU.64 R74, [R1+0x578] ;  /* 0x00057800014a7983 */ /* 0x002ea80000300a00 */
[----:B------:R-:W-:Y:S04]  /*8820*/  LDGSTS.E [R2+0x21400], desc[UR40][R40.64], P3 ;  /* 0x2140000028027fae */ /* 0x000fe800099a1028 */
[----:B------:R-:W-:Y:S04]  /*8830*/  LDGSTS.E [R2+0x21800], desc[UR40][R4.64], P3 ;  /* 0x2180000004027fae */ /* 0x000fe800099a1028 */
[----:B------:R-:W-:Y:S04]  /*8840*/  LDGSTS.E [R2+0x21c00], desc[UR40][R42.64], P3 ;  /* 0x21c000002a027fae */ /* 0x000fe800099a1028 */
[----:B------:R-:W-:Y:S04]  /*8850*/  LDGSTS.E [R2+0x22000], desc[UR40][R28.64], P3 ;  /* 0x220000001c027fae */ /* 0x000fe800099a1028 */
[----:B------:R-:W-:Y:S04]  /*8860*/  LDGSTS.E [R2+0x22400], desc[UR40][R32.64], P3 ;  /* 0x2240000020027fae */ /* 0x000fe800099a1028 */
[----:B------:R-:W-:Y:S04]  /*8870*/  LDGSTS.E [R2+0x22800], desc[UR40][R12.64], P3 ;  /* 0x228000000c027fae */ /* 0x000fe800099a1028 */
[----:B------:R2:W-:Y:S04]  /*8880*/  LDGSTS.E [R2+0x22c00], desc[UR40][R36.64], P3 ;  /* 0x22c0000024027fae */ /* 0x0005e800099a1028 */
[----:B------:R-:W-:Y:S04]  /*8890*/  LDGSTS.E [R2+0x23000], desc[UR40][R54.64], P3 ;  /* 0x2300000036027fae */ /* 0x000fe800099a1028 */
        /* <DEDUP_REMOVED lines=51> */
[----:B------:R-:W0:Y:S01]  /*8bd0*/  LDGDEPBAR ;  /* 0x00000000000079af */ /* 0x000e220000000000 */
[----:B------:R-:W-:Y:S06]  /*8be0*/  BAR.SYNC.DEFER_BLOCKING 0x0 ;  /* 0x0000000000007b1d */ /* 0x000fec0000010000 */
[----:B------:R-:W-:Y:S04]  /*8bf0*/  STL.64 [R1+0x2030], R24 ;  /* 0x0020301801007387 */ /* 0x000fe80000100a00 */
[----:B------:R-:W-:Y:S04]  /*8c00*/  STL.64 [R1+0x2038], R34 ;  /* 0x0020382201007387 */ /* 0x000fe80000100a00 */
[----:B------:R-:W-:Y:S04]  /*8c10*/  STL.64 [R1+0x2040], R80 ;  /* 0x0020405001007387 */ /* 0x000fe80000100a00 */
[----:B------:R-:W-:Y:S04]  /*8c20*/  STL.64 [R1+0x2048], R40 ;  /* 0x0020482801007387 */ /* 0x000fe80000100a00 */
[----:B------:R-:W-:Y:S04]  /*8c30*/  STL.64 [R1+0x2050], R4 ;  /* 0x0020500401007387 */ /* 0x000fe80000100a00 */
[----:B------:R-:W-:Y:S04]  /*8c40*/  STL.64 [R1+0x2058], R42 ;  /* 0x0020582a01007387 */ /* 0x000fe80000100a00 */
[----:B------:R-:W-:Y:S04]  /*8c50*/  STL.64 [R1+0x2060], R28 ;  /* 0x0020601c01007387 */ /* 0x000fe80000100a00 */
[----:B------:R-:W-:Y:S04]  /*8c60*/  STL.64 [R1+0x2068], R32 ;  /* 0x0020682001007387 */ /* 0x000fe80000100a00 */
[----:B------:R-:W-:Y:S01]  /*8c70*/  STL.64 [R1+0x2070], R12 ;  /* 0x0020700c01007387 */ /* 0x000fe20000100a00 */
[----:B------:R-:W-:-:S03]  /*8c80*/  IMAD.WIDE R134, R0, 0x4, R134 ;  /* 0x0000000400867825 */ /* 0x000fc600078e0286 */
[----:B------:R2:W-:Y:S01]  /*8c90*/  STL.64 [R1+0x2078], R36 ;  /* 0x0020782401007387 */ /* 0x0005e20000100a00 */
[----:B------:R-:W-:-:S03]  /*8ca0*/  IMAD.WIDE R136, R0, 0x4, R136 ;  /* 0x0000000400887825 */ /* 0x000fc600078e0288 */
[----:B------:R-:W-:Y:S01]  /*8cb0*/  STL.64 [R1+0x2080], R54 ;  /* 0x0020803601007387 */ /* 0x000fe20000100a00 */
        /* <DEDUP_REMOVED lines=9> */
[----:B------:R-:W-:Y:S04]  /*8d50*/  STL.64 [R1+0x20a8], R72 ;  /* 0x0020a84801007387 */ /* 0x000fe80000100a00 */
[----:B------:R-:W-:Y:S04]  /*8d60*/  STL.64 [R1+0x10b8], R148 ;  /* 0x0010b89401007387 */ /* 0x000fe80000100a00 */
[----:B------:R1:W-:Y:S04]  /*8d70*/  STL.64 [R1+0x10c0], R134 ;  /* 0x0010c08601007387 */ /* 0x0003e80000100a00 */
[----:B------:R1:W-:Y:S04]  /*8d80*/  STL.64 [R1+0x10c8], R136 ;  /* 0x0010c88801007387 */ /* 0x0003e80000100a00 */
[----:B------:R1:W-:Y:S01]  /*8d90*/  STL.64 [R1+0x10d0], R138 ;  /* 0x0010d08a01007387 */ /* 0x0003e20000100a00 */
[----:B--2---:R-:W-:-:S03]  /*8da0*/  IMAD.WIDE R36, R0, 0x4, R74 ;  /* 0x0000000400247825 */ /* 0x004fc600078e024a */
[----:B------:R2:W-:Y:S04]  /*8db0*/  STL.64 [R1+0x10d8], R140 ;  /* 0x0010d88c01007387 */ /* 0x0005e80000100a00 */
[----:B------:R-:W-:Y:S04]  /*8dc0*/  STL.64 [R1+0x10e0], R142 ;  /* 0x0010e08e01007387 */ /* 0x000fe80000100a00 */
[----:B------:R-:W-:Y:S01]  /*8dd0*/  @!PT LDS RZ, [RZ] ;  /* 0x00000000fffff984 */ /* 0x000fe20000000800 */
[----:B------:R-:W-:Y:S01]  /*8de0*/  @!PT LDS RZ, [RZ] ;  /* 0x00000000fffff984 */ /* 0x000fe20000000800 */
[----:B------:R-:W-:Y:S01]  /*8df0*/  @!PT LDS RZ, [RZ] ;  /* 0x00000000fffff984 */ /* 0x000fe20000000800 */
[----:B------:R-:W-:Y:S01]  /*8e00*/  LDGSTS.E [R6+0x10000], desc[UR40][R148.64], !P0 ;  /* 0x1000000094067fae */ /* 0x000fe2000c1a1028 */
[----:B-----5:R-:W-:-:S03]  /*8e10*/  IMAD.WIDE R34, R0, 0x4, R236 ;  /* 0x0000000400227825 */ /* 0x020fc600078e02ec */
[----:B------:R-:W-:Y:S04]  /*8e20*/  STL.64 [R1+0x10e8], R144 ;  /* 0x0010e89001007387 */ /* 0x000fe80000100a00 */
[----:B------:R1:W-:Y:S04]  /*8e30*/  LDGSTS.E [R6+0x10100], desc[UR40][R134.64], !P0 ;  /* 0x1010000086067fae */ /* 0x0003e8000c1a1028 */
[----:B------:R-:W-:Y:S01]  /*8e40*/  STL.64 [R1+0x10f0], R146 ;  /* 0x0010f09201007387 */ /* 0x000fe20000100a00 */
[----:B---3--:R-:W-:-:S03]  /*8e50*/  IMAD.WIDE R32, R0, 0x4, R234 ;  /* 0x0000000400207825 */ /* 0x008fc600078e02ea */
[----:B------:R3:W-:Y:S01]  /*8e60*/  LDGSTS.E [R6+0x10200], desc[UR40][R136.64], !P0 ;  /* 0x1020000088067fae */ /* 0x0007e2000c1a1028 */
[----:B-1----:R-:W-:-:S03]  /*8e70*/  VIADD R134, R224, 0xffffffd3 ;  /* 0xffffffd3e0867836 */ /* 0x002fc60000000000 */
[----:B------:R1:W-:Y:S01]  /*8e80*/  LDGSTS.E [R6+0x10300], desc[UR40][R138.64], !P0 ;  /* 0x103000008a067fae */ /* 0x0003e2000c1a1028 */
[C---:B------:R-:W-:Y:S01]  /*8e90*/  IMAD.WIDE R30, R0.reuse, 0x4, R226 ;  /* 0x00000004001e7825 */ /* 0x040fe200078e02e2 */
[----:B------:R-:W-:Y:S01]  /*8ea0*/  ISETP.GE.U32.AND P3, PT, R251, 0x7fffffba, PT ;  /* 0x7fffffbafb00780c */ /* 0x000fe20003f66070 */
[----:B------:R-:W5:Y:S01]  /*8eb0*/  LDC R135, c[0x0][0x3a0] ;  /* 0x0000e800ff877b82 */ /* 0x000f620000000800 */
[----:B------:R-:W5:Y:S04]  /*8ec0*/  LDL.LU.64 R224, [R1+0x478] ;  /* 0x0004780001e07983 */ /* 0x000f680000300a00 */
[----:B------:R-:W5:Y:S01]  /*8ed0*/  LDL.LU.64 R238, [R1+0x470] ;  /* 0x0004700001ee7983 */ /* 0x000f620000300a00 */
[C---:B------:R-:W-:Y:S02]  /*8ee0*/  IMAD.WIDE R28, R0.reuse, 0x4, R44 ;  /* 0x00000004001c7825 */ /* 0x040fe400078e022c */
[----:B---3--:R-:W3:Y:S01]  /*8ef0*/  LDC R137, c[0x0][0x3a0] ;  /* 0x0000e800ff897b82 */ /* 0x008ee20000000800 */
[----:B------:R-:W3:Y:S04]  /*8f00*/  LDL.LU.64 R228, [R1+0x468] ;  /* 0x0004680001e47983 */ /* 0x000ee80000300a00 */
[----:B------:R-:W3:Y:S01]  /*8f10*/  LDL.LU.64 R236, [R1+0x460] ;  /* 0x0004600001ec7983 */ /* 0x000ee20000300a00 */
[----:B----4-:R-:W-:-:S02]  /*8f20*/  IMAD.WIDE R24, R0, 0x4, R240 ;  /* 0x0000000400187825 */ /* 0x010fc400078e02f0 */
[----:B------:R-:W4:Y:S01]  /*8f30*/  LDC R136, c[0x0][0x3a0] ;  /* 0x0000e800ff887b82 */ /* 0x000f220000000800 */
[----:B------:R5:W-:Y:S01]  /*8f40*/  STL.64 [R1+0x7d0], R36 ;  /* 0x0007d02401007387 */ /* 0x000be20000100a00 */
[----:B------:R-:W-:-:S03]  /*8f50*/  IMAD.WIDE R12, R0, 0x4, R232 ;  /* 0x00000004000c7825 */ /* 0x000fc600078e02e8 */
[----:B------:R-:W4:Y:S01]  /*8f60*/  LDL.LU.64 R234, [R1+0x458] ;  /* 0x0004580001ea7983 */ /* 0x000f220000300a00 */
[----:B------:R-:W-:Y:S02]  /*8f70*/  IMAD.WIDE R4, R0, 0x4, R222 ;  /* 0x0000000400047825 */ /* 0x000fe400078e02de */
[----:B-1----:R-:W1:Y:S01]  /*8f80*/  LDC R139, c[0x0][0x3a0] ;  /* 0x0000e800ff8b7b82 */ /* 0x002e620000000800 */
[----:B------:R1:W-:Y:S04]  /*8f90*/  STL.64 [R1+0x7d8], R34 ;  /* 0x0007d82201007387 */ /* 0x0003e80000100a00 */
[----:B------:R-:W4:Y:S03]  /*8fa0*/  LDL.LU.64 R226, [R1+0x450] ;  /* 0x0004500001e27983 */ /* 0x000f260000300a00 */
[----:B------:R-:W1:Y:S01]  /*8fb0*/  LDC R138, c[0x0][0x3a0] ;  /* 0x0000e800ff8a7b82 */ /* 0x000e620000000800 */
[----:B------:R3:W-:Y:S04]  /*8fc0*/  STL.64 [R1+0x810], R32 ;  /* 0x0008102001007387 */ /* 0x0007e80000100a00 */
[----:B------:R1:W-:Y:S04]  /*8fd0*/  STL.64 [R1+0x818], R30 ;  /* 0x0008181e01007387 */ /* 0x0003e80000100a00 */
[----:B------:R4:W-:Y:S04]  /*8fe0*/  STL.64 [R1+0x820], R28 ;  /* 0x0008201c01007387 */ /* 0x0009e80000100a00 */
[----:B------:R-:W4:Y:S04]  /*8ff0*/  LDL.LU.64 R232, [R1+0x448] ;  /* 0x0004480001e87983 */ /* 0x000f280000300a00 */
[----:B------:R1:W-:Y:S04]  /*9000*/  STL.64 [R1+0x828], R24 ;  /* 0x0008281801007387 */ /* 0x0003e80000100a00 */
[----:B------:R-:W-:Y:S04]  /*9010*/  STL.64 [R1+0x830], R12 ;  /* 0x0008300c01007387 */ /* 0x000fe80000100a00 */
[----:B------:R-:W4:Y:S04]  /*9020*/  LDL.LU.64 R222, [R1+0x440] ;  /* 0x0004400001de7983 */ /* 0x000f280000300a00 */
[----:B------:R2:W-:Y:S04]  /*9030*/  LDGSTS.E [R6+0x10400], desc[UR40][R140.64], !P0 ;  /* 0x104000008c067fae */ /* 0x0005e8000c1a1028 */
[----:B------:R-:W-:Y:S04]  /*9040*/  LDGSTS.E [R6+0x10500], desc[UR40][R142.64], !P0 ;  /* 0x105000008e067fae */ /* 0x000fe8000c1a1028 */
[----:B------:R-:W-:Y:S04]  /*9050*/  LDGSTS.E [R6+0x10600], desc[UR40][R144.64], !P0 ;  /* 0x1060000090067fae */ /* 0x000fe8000c1a1028 */
[----:B------:R-:W-:Y:S01]  /*9060*/  LDGSTS.E [R6+0x10700], desc[UR40][R146.64], !P0 ;  /* 0x1070000092067fae */ /* 0x000fe2000c1a1028 */
[----:B------:R-:W-:Y:S01]  /*9070*/  VIADD R251, R252, 0xffffffd7 ;  /* 0xffffffd7fcfb7836 */ /* 0x000fe20000000000 */
[----:B--2---:R-:W2:Y:S02]  /*9080*/  LDC R140, c[0x0][0x3a0] ;  /* 0x0000e800ff8c7b82 */ /* 0x004ea40000000800 */
[----:B------:R5:W-:Y:S04]  /*9090*/  LDGSTS.E [R6+0x12000], desc[UR40][R36.64], !P6 ;  /* 0x1200000024067fae */ /* 0x000be8000f1a1028 */
[----:B------:R1:W-:Y:S04]  /*90a0*/  LDGSTS.E [R6+0x12100], desc[UR40][R34.64], !P6 ;  /* 0x1210000022067fae */ /* 0x0003e8000f1a1028 */
[----:B------:R3:W-:Y:S04]  /*90b0*/  LDGSTS.E [R6+0x12200], desc[UR40][R32.64], !P6 ;  /* 0x1220000020067fae */ /* 0x0007e8000f1a1028 */
[----:B------:R1:W-:Y:S04]  /*90c0*/  LDGSTS.E [R6+0x12300], desc[UR40][R30.64], !P6 ;  /* 0x123000001e067fae */ /* 0x0003e8000f1a1028 */
[----:B------:R4:W-:Y:S04]  /*90d0*/  LDGSTS.E [R6+0x12400], desc[UR40][R28.64], !P6 ;  /* 0x124000001c067fae */ /* 0x0009e8000f1a1028 */
[----:B------:R1:W-:Y:S04]  /*90e0*/  LDGSTS.E [R6+0x12500], desc[UR40][R24.64], !P6 ;  /* 0x1250000018067fae */ /* 0x0003e8000f1a1028 */
[----:B------:R1:W-:Y:S04]  /*90f0*/  STL.64 [R1+0x850], R4 ;  /* 0x0008500401007387 */ /* 0x0003e80000100a00 */
[----:B------:R-:W-:Y:S04]  /*9100*/  LDGSTS.E [R6+0x12600], desc[UR40][R12.64], !P6 ;  /* 0x126000000c067fae */ /* 0x000fe8000f1a1028 */
[----:B------:R1:W-:Y:S01]  /*9110*/  LDGSTS.E [R6+0x12700], desc[UR40][R4.64], !P6 ;  /* 0x1270000004067fae */ /* 0x0003e2000f1a1028 */
[----:B------:R-:W-:Y:S01]  /*9120*/  ISETP.GE.U32.AND P6, PT, R134, 0x7fffffb4, PT ;  /* 0x7fffffb48600780c */ /* 0x000fe20003fc6070 */
[----:B------:R-:W-:-:S02]  /*9130*/  VIADD R134, R230, 0xffffffcf ;  /* 0xffffffcfe6867836 */ /* 0x000fc40000000000 */
[----:B------:R-:W2:Y:S04]  /*9140*/  LDL.LU.64 R74, [R1+0x378] ;  /* 0x00037800014a7983 */ /* 0x000ea80000300a00 */
[----:B------:R-:W2:Y:S04]  /*9150*/  LDL.LU.64 R44, [R1+0x370] ;  /* 0x00037000012c7983 */ /* 0x000ea80000300a00 */
[----:B------:R-:W2:Y:S04]  /*9160*/  LDL.LU.64 R240, [R1+0x368] ;  /* 0x0003680001f07983 */ /* 0x000ea80000300a00 */
[----:B------:R-:W2:Y:S01]  /*9170*/  LDL.LU.64 R230, [R1+0x360] ;  /* 0x0003600001e67983 */ /* 0x000ea20000300a00 */
[----:B-----5:R-:W-:-:S04]  /*9180*/  IMAD.WIDE R36, R0, 0x4, R224 ;  /* 0x0000000400247825 */ /* 0x020fc800078e02e0 */
[----:B-1----:R-:W-:-:S04]  /*9190*/  IMAD.WIDE R34, R0, 0x4, R238 ;  /* 0x0000000400227825 */ /* 0x002fc800078e02ee */
[C---:B---3--:R-:W-:Y:S02]  /*91a0*/  IMAD.WIDE R32, R0.reuse, 0x4, R228 ;  /* 0x0000000400207825 */ /* 0x048fe400078e02e4 */
[----:B------:R-:W3:Y:S02]  /*91b0*/  LDL.LU.64 R228, [R1+0x358] ;  /* 0x0003580001e47983 */ /* 0x000ee40000300a00 */
[C---:B------:R-:W-:Y:S02]  /*91c0*/  IMAD.WIDE R30, R0.reuse, 0x4, R236 ;  /* 0x00000004001e7825 */ /* 0x040fe400078e02ec */
[----:B------:R2:W-:Y:S04]  /*91d0*/  STL.64 [R1+0x910], R36 ;  /* 0x0009102401007387 */ /* 0x0005e80000100a00 */
[----:B------:R1:W-:Y:S01]  /*91e0*/  STL.64 [R1+0x918], R34 ;  /* 0x0009182201007387 */ /* 0x0003e20000100a00 */
[----:B----4-:R-:W-:-:S03]  /*91f0*/  IMAD.WIDE R28, R0, 0x4, R234 ;  /* 0x00000004001c7825 */ /* 0x010fc600078e02ea */
[----:B------:R4:W-:Y:S04]  /*9200*/  STL.64 [R1+0x920], R32 ;  /* 0x0009202001007387 */ /* 0x0009e80000100a00 */
[----:B------:R-:W5:Y:S01]  /*9210*/  LDL.LU.64 R224, [R1+0x350] ;  /* 0x0003500001e07983 */ /* 0x000f620000300a00 */
[----:B------:R-:W-:-:S03]  /*9220*/  IMAD.WIDE R24, R0, 0x4, R226 ;  /* 0x0000000400187825 */ /* 0x000fc600078e02e2 */
[----:B------:R1:W-:Y:S04]  /*9230*/  STL.64 [R1+0x928], R30 ;  /* 0x0009281e01007387 */ /* 0x0003e80000100a00 */
[----:B------:R-:W5:Y:S04]  /*9240*/  LDL.LU.64 R226, [R1+0x348] ;  /* 0x0003480001e27983 */ /* 0x000f680000300a00 */
[----:B------:R3:W-:Y:S04]  /*9250*/  STL.64 [R1+0x930], R28 ;  /* 0x0009301c01007387 */ /* 0x0007e80000100a00 */
[----:B------:R5:W-:Y:S01]  /*9260*/  STL.64 [R1+0x938], R24 ;  /* 0x0009381801007387 */ /* 0x000be20000100a00 */
[----:B------:R-:W-:-:S03]  /*9270*/  IMAD.WIDE R4, R0, 0x4, R222 ;  /* 0x0000000400047825 */ /* 0x000fc600078e02de */
[----:B------:R-:W5:Y:S01]  /*9280*/  LDL.LU.64 R222, [R1+0x340] ;  /* 0x0003400001de7983 */ /* 0x000f620000300a00 */
[----:B------:R-:W-:Y:S01]  /*9290*/  ISETP.GE.U32.AND P0, PT, R251, 0x7fffffb8, PT ;  /* 0x7fffffb8fb00780c */ /* 0x000fe20003f06070 */
[----:B------:R-:W-:-:S05]  /*92a0*/  IMAD.WIDE R12, R0, 0x4, R232 ;  /* 0x00000004000c7825 */ /* 0x000fca00078e02e8 */
[----:B------:R1:W-:Y:S04]  /*92b0*/  STL.64 [R1+0x940], R12 ;  /* 0x0009400c01007387 */ /* 0x0003e80000100a00 */
[----:B------:R1:W-:Y:S04]  /*92c0*/  STL.64 [R1+0x950], R4 ;  /* 0x0009500401007387 */ /* 0x0003e80000100a00 */
[----:B------:R2:W-:Y:S04]  /*92d0*/  LDGSTS.E [R6+0x14000], desc[UR40][R36.64], !P0 ;  /* 0x1400000024067fae */ /* 0x0005e8000c1a1028 */
[----:B------:R-:W5:Y:S04]  /*92e0*/  LDL.LU.64 R238, [R1+0x278] ;  /* 0x0002780001ee7983 */ /* 0x000f680000300a00 */
[----:B------:R1:W-:Y:S04]  /*92f0*/  LDGSTS.E [R6+0x14100], desc[UR40][R34.64], !P0 ;  /* 0x1410000022067fae */ /* 0x0003e8000c1a1028 */
[----:B------:R4:W-:Y:S04]  /*9300*/  LDGSTS.E [R6+0x14200], desc[UR40][R32.64], !P0 ;  /* 0x1420000020067fae */ /* 0x0009e8000c1a1028 */
[----:B------:R-:W5:Y:S04]  /*9310*/  LDL.LU.64 R236, [R1+0x270] ;  /* 0x0002700001ec7983 */ /* 0x000f680000300a00 */
[----:B------:R-:W5:Y:S04]  /*9320*/  LDL.LU.64 R234, [R1+0x268] ;  /* 0x0002680001ea7983 */ /* 0x000f680000300a00 */
[----:B------:R1:W-:Y:S04]  /*9330*/  LDGSTS.E [R6+0x14300], desc[UR40][R30.64], !P0 ;  /* 0x143000001e067fae */ /* 0x0003e8000c1a1028 */
[----:B------:R-:W5:Y:S04]  /*9340*/  LDL.LU.64 R232, [R1+0x260] ;  /* 0x0002600001e87983 */ /* 0x000f680000300a00 */
[----:B------:R3:W-:Y:S04]  /*9350*/  LDGSTS.E [R6+0x14400], desc[UR40][R28.64], !P0 ;  /* 0x144000001c067fae */ /* 0x0007e8000c1a1028 */
[----:B------:R5:W-:Y:S01]  /*9360*/  LDGSTS.E [R6+0x14500], desc[UR40][R24.64], !P0 ;  /* 0x1450000018067fae */ /* 0x000be2000c1a1028 */
[----:B--2---:R-:W-:-:S03]  /*9370*/  IMAD.WIDE R36, R0, 0x4, R74 ;  /* 0x0000000400247825 */ /* 0x004fc600078e024a */
[----:B------:R2:W-:Y:S01]  /*9380*/  LDGSTS.E [R6+0x14600], desc[UR40][R12.64], !P0 ;  /* 0x146000000c067fae */ /* 0x0005e2000c1a1028 */
[----:B-1----:R-:W-:-:S03]  /*9390*/  IMAD.WIDE R34, R0, 0x4, R44 ;  /* 0x0000000400227825 */ /* 0x002fc600078e022c */
[----:B------:R1:W-:Y:S01]  /*93a0*/  STL.64 [R1+0xa60], R36 ;  /* 0x000a602401007387 */ /* 0x0003e20000100a00 */
[----:B----4-:R-:W-:-:S03]  /*93b0*/  IMAD.WIDE R32, R0, 0x4, R240 ;  /* 0x0000000400207825 */ /* 0x010fc600078e02f0 */
[----:B------:R4:W-:Y:S01]  /*93c0*/  LDGSTS.E [R6+0x14700], desc[UR40][R4.64], !P0 ;  /* 0x1470000004067fae */ /* 0x0009e2000c1a1028 */
[----:B------:R-:W-:-:S03]  /*93d0*/  IMAD.WIDE R30, R0, 0x4, R230 ;  /* 0x00000004001e7825 */ /* 0x000fc600078e02e6 */
[----:B------:R1:W-:Y:S04]  /*93e0*/  LDGSTS.E [R6+0x16000], desc[UR40][R36.64], !P6 ;  /* 0x1600000024067fae */ /* 0x0003e8000f1a1028 */
[----:B------:R-:W5:Y:S04]  /*93f0*/  LDL.LU.64 R230, [R1+0x258] ;  /* 0x0002580001e67983 */ /* 0x000f680000300a00 */
[----:B------:R1:W-:Y:S04]  /*9400*/  STL.64 [R1+0xa68], R34 ;  /* 0x000a682201007387 */ /* 0x0003e80000100a00 */
[----:B------:R1:W-:Y:S04]  /*9410*/  STL.64 [R1+0xa80], R32 ;  /* 0x000a802001007387 */ /* 0x0003e80000100a00 */
[----:B------:R-:W-:Y:S04]  /*9420*/  LDGSTS.E [R6+0x16100], desc[UR40][R34.64], !P6 ;  /* 0x1610000022067fae */ /* 0x000fe8000f1a1028 */
[----:B------:R1:W-:Y:S04]  /*9430*/  LDGSTS.E [R6+0x16200], desc[UR40][R32.64], !P6 ;  /* 0x1620000020067fae */ /* 0x0003e8000f1a1028 */
[----:B------:R1:W-:Y:S01]  /*9440*/  LDGSTS.E [R6+0x16300], desc[UR40][R30.64], !P6 ;  /* 0x163000001e067fae */ /* 0x0003e2000f1a1028 */
[----:B---3--:R-:W-:-:S03]  /*9450*/  IMAD.WIDE R28, R0, 0x4, R228 ;  /* 0x00000004001c7825 */ /* 0x008fc600078e02e4 */
[----:B------:R-:W3:Y:S04]  /*9460*/  LDL.LU.64 R228, [R1+0x250] ;  /* 0x0002500001e47983 */ /* 0x000ee80000300a00 */
[----:B------:R-:W-:Y:S04]  /*9470*/  STL.64 [R1+0xa88], R30 ;  /* 0x000a881e01007387 */ /* 0x000fe80000100a00 */
[----:B------:R-:W-:Y:S04]  /*9480*/  STL.64 [R1+0xaa0], R28 ;  /* 0x000aa01c01007387 */ /* 0x000fe80000100a00 */
[----:B------:R3:W-:Y:S01]  /*9490*/  LDGSTS.E [R6+0x16400], desc[UR40][R28.64], !P6 ;  /* 0x164000001c067fae */ /* 0x0007e2000f1a1028 */
[----:B-----5:R-:W-:-:S05]  /*94a0*/  IMAD.WIDE R24, R0, 0x4, R224 ;  /* 0x0000000400187825 */ /* 0x020fca00078e02e0 */
[----:B------:R-:W-:Y:S01]  /*94b0*/  LDGSTS.E [R6+0x16500], desc[UR40][R24.64], !P6 ;  /* 0x1650000018067fae */ /* 0x000fe2000f1a1028 */
[----:B--2---:R-:W-:-:S03]  /*94c0*/  IMAD.WIDE R12, R0, 0x4, R226 ;  /* 0x00000004000c7825 */ /* 0x004fc600078e02e2 */
[----:B------:R-:W2:Y:S04]  /*94d0*/  LDL.LU.64 R226, [R1+0x248] ;  /* 0x0002480001e27983 */ /* 0x000ea80000300a00 */
[----:B------:R5:W-:Y:S04]  /*94e0*/  STL.64 [R1+0xaa8], R24 ;  /* 0x000aa81801007387 */ /* 0x000be80000100a00 */
[----:B------:R2:W-:Y:S04]  /*94f0*/  STL.64 [R1+0xaf0], R12 ;  /* 0x000af00c01007387 */ /* 0x0005e80000100a00 */
[----:B------:R2:W-:Y:S01]  /*9500*/  LDGSTS.E [R6+0x16600], desc[UR40][R12.64], !P6 ;  /* 0x166000000c067fae */ /* 0x0005e2000f1a1028 */
[----:B----4-:R-:W-:-:S03]  /*9510*/  IMAD.WIDE R4, R0, 0x4, R222 ;  /* 0x0000000400047825 */ /* 0x010fc600078e02de */
[----:B------:R-:W4:Y:S04]  /*9520*/  LDL.LU.64 R222, [R1+0x240] ;  /* 0x0002400001de7983 */ /* 0x000f280000300a00 */
[----:B------:R4:W-:Y:S04]  /*9530*/  STL.64 [R1+0xb00], R4 ;  /* 0x000b000401007387 */ /* 0x0009e80000100a00 */
[----:B------:R4:W-:Y:S01]  /*9540*/  LDGSTS.E [R6+0x16700], desc[UR40][R4.64], !P6 ;  /* 0x1670000004067fae */ /* 0x0009e2000f1a1028 */
[----:B------:R-:W-:-:S05]  /*9550*/  IMAD.WIDE R54, R0, 0x4, R238 ;  /* 0x0000000400367825 */ /* 0x000fca00078e02ee */
[----:B------:R-:W-:Y:S04]  /*9560*/  STL.64 [R1+0xcc0], R54 ;  /* 0x000cc03601007387 */ /* 0x000fe80000100a00 */
[----:B------:R-:W4:Y:S01]  /*9570*/  LDL.LU.64 R40, [R1+0x178] ;  /* 0x0001780001287983 */ /* 0x000f220000300a00 */
[----:B------:R-:W-:-:S04]  /*9580*/  IMAD.WIDE R42, R0, 0x4, R236 ;  /* 0x00000004002a7825 */ /* 0x000fc800078e02ec */
[C---:B-1----:R-:W-:Y:S01]  /*9590*/  IMAD.WIDE R36, R0.reuse, 0x4, R234 ;  /* 0x0000000400247825 */ /* 0x042fe200078e02ea */
[----:B------:R-:W-:Y:S04]  /*95a0*/  STL.64 [R1+0xcc8], R42 ;  /* 0x000cc82a01007387 */ /* 0x000fe80000100a00 */
[----:B------:R-:W4:Y:S01]  /*95b0*/  LDL.LU.64 R34, [R1+0x170] ;  /* 0x0001700001227983 */ /* 0x000f220000300a00 */
[----:B------:R-:W-:-:S03]  /*95c0*/  IMAD.WIDE R32, R0, 0x4, R232 ;  /* 0x0000000400207825 */ /* 0x000fc600078e02e8 */
[----:B------:R1:W-:Y:S04]  /*95d0*/  STL.64 [R1+0xcd0], R36 ;  /* 0x000cd02401007387 */ /* 0x0003e80000100a00 */
[----:B------:R-:W4:Y:S04]  /*95e0*/  LDL.LU.64 R80, [R1+0x168] ;  /* 0x0001680001507983 */ /* 0x000f280000300a00 */
[----:B------:R1:W-:Y:S04]  /*95f0*/  STL.64 [R1+0xcd8], R32 ;  /* 0x000cd82001007387 */ /* 0x0003e80000100a00 */
[----:B-----5:R-:W5:Y:S04]  /*9600*/  LDL.LU.64 R24, [R1+0x160] ;  /* 0x0001600001187983 */ /* 0x020f680000300a00 */
[----:B------:R-:W5:Y:S04]  /*9610*/  LDL.LU.64 R74, [R1+0x158] ;  /* 0x00015800014a7983 */ /* 0x000f680000300a00 */
[----:B------:R-:W5:Y:S01]  /*9620*/  LDL.LU.64 R44, [R1+0x150] ;  /* 0x00015000012c7983 */ /* 0x000f620000300a00 */
[----:B------:R-:W-:-:S05]  /*9630*/  IMAD.WIDE R30, R0, 0x4, R230 ;  /* 0x00000004001e7825 */ /* 0x000fca00078e02e6 */
[----:B------:R5:W-:Y:S04]  /*9640*/  STL.64 [R1+0xe30], R30 ;  /* 0x000e301e01007387 */ /* 0x000be80000100a00 */
[----:B------:R-:W5:Y:S01]  /*9650*/  LDL.LU.64 R240, [R1+0x148] ;  /* 0x0001480001f07983 */ /* 0x000f620000300a00 */
[----:B---3--:R-:W-:-:S05]  /*9660*/  IMAD.WIDE R28, R0, 0x4, R228 ;  /* 0x00000004001c7825 */ /* 0x008fca00078e02e4 */
[----:B------:R3:W-:Y:S04]  /*9670*/  STL.64 [R1+0xe38], R28 ;  /* 0x000e381c01007387 */ /* 0x0007e80000100a00 */
[----:B------:R-:W3:Y:S01]  /*9680*/  LDL.LU.64 R224, [R1+0x140] ;  /* 0x0001400001e07983 */ /* 0x000ee20000300a00 */
[----:B--2---:R-:W-:-:S05]  /*9690*/  IMAD.WIDE R12, R0, 0x4, R226 ;  /* 0x00000004000c7825 */ /* 0x004fca00078e02e2 */
[----:B------:R2:W-:Y:S01]  /*96a0*/  STL.64 [R1+0xe50], R12 ;  /* 0x000e500c01007387 */ /* 0x0005e20000100a00 */
[----:B----4-:R-:W-:-:S05]  /*96b0*/  IMAD.WIDE R4, R0, 0x4, R222 ;  /* 0x0000000400047825 */ /* 0x010fca00078e02de */
[----:B------:R4:W-:Y:S04]  /*96c0*/  STL.64 [R1+0xe70], R4 ;  /* 0x000e700401007387 */ /* 0x0009e80000100a00 */
[----:B------:R-:W3:Y:S04]  /*96d0*/  LDL.LU.64 R238, [R1+0x78] ;  /* 0x0000780001ee7983 */ /* 0x000ee80000300a00 */
[----:B------:R-:W3:Y:S04]  /*96e0*/  LDL.LU.64 R236, [R1+0x70] ;  /* 0x0000700001ec7983 */ /* 0x000ee80000300a00 */
[----:B------:R-:W3:Y:S04]  /*96f0*/  LDL.LU.64 R234, [R1+0x68] ;  /* 0x0000680001ea7983 */ /* 0x000ee80000300a00 */
[----:B------:R-:W3:Y:S04]  /*9700*/  LDL.LU.64 R232, [R1+0x60] ;  /* 0x0000600001e87983 */ /* 0x000ee80000300a00 */
[----:B------:R-:W3:Y:S04]  /*9710*/  LDL.LU.64 R230, [R1+0x58] ;  /* 0x0000580001e67983 */ /* 0x000ee80000300a00 */
[----:B------:R-:W3:Y:S04]  /*9720*/  LDL.LU.64 R228, [R1+0x50] ;  /* 0x0000500001e47983 */ /* 0x000ee80000300a00 */
[----:B------:R-:W3:Y:S04]  /*9730*/  LDL.LU.64 R226, [R1+0x48] ;  /* 0x0000480001e27983 */ /* 0x000ee80000300a00 */
[----:B------:R-:W3:Y:S01]  /*9740*/  LDL.LU.64 R222, [R1+0x40] ;  /* 0x0000400001de7983 */ /* 0x000ee20000300a00 */
[----:B------:R-:W-:Y:S01]  /*9750*/  ISETP.GE.U32.AND P0, PT, R134, 0x7fffffb0, PT ;  /* 0x7fffffb08600780c */ /* 0x000fe20003f06070 */
[----:B------:R-:W-:-:S02]  /*9760*/  VIADD R134, R137, 0xffffffcb ;  /* 0xffffffcb89867836 */ /* 0x000fc40000000000 */
[----:B------:R-:W-:Y:S01]  /*9770*/  IMAD.WIDE R34, R0, 0x4, R34 ;  /* 0x0000000400227825 */ /* 0x000fe200078e0222 */
[----:B------:R-:W2:Y:S02]  /*9780*/  LDC R137, c[0x0][0x3a0] ;  /* 0x0000e800ff897b82 */ /* 0x000ea40000000800 */
[----:B------:R-:W-:-:S07]  /*9790*/  ISETP.GE.U32.AND P6, PT, R134, 0x7fffffac, PT ;  /* 0x7fffffac8600780c */ /* 0x000fce0003fc6070 */
[----:B------:R-:W-:Y:S04]  /*97a0*/  LDGSTS.E [R6+0x18000], desc[UR40][R54.64], !P0 ;  /* 0x1800000036067fae */ /* 0x000fe8000c1a1028 */
[----:B------:R-:W-:Y:S04]  /*97b0*/  LDGSTS.E [R6+0x18100], desc[UR40][R42.64], !P0 ;  /* 0x181000002a067fae */ /* 0x000fe8000c1a1028 */
[----:B------:R1:W-:Y:S04]  /*97c0*/  LDGSTS.E [R6+0x18200], desc[UR40][R36.64], !P0 ;  /* 0x1820000024067fae */ /* 0x0003e8000c1a1028 */
[----:B------:R4:W-:Y:S04]  /*97d0*/  LDGSTS.E [R6+0x18300], desc[UR40][R32.64], !P0 ;  /* 0x1830000020067fae */ /* 0x0009e8000c1a1028 */
[----:B------:R5:W-:Y:S01]  /*97e0*/  LDGSTS.E [R6+0x18400], desc[UR40][R30.64], !P0 ;  /* 0x184000001e067fae */ /* 0x000be2000c1a1028 */
[----:B-1----:R-:W-:-:S03]  /*97f0*/  IMAD.WIDE R36, R0, 0x4, R40 ;  /* 0x0000000400247825 */ /* 0x002fc600078e0228 */
[----:B------:R3:W-:Y:S01]  /*9800*/  LDGSTS.E [R6+0x18500], desc[UR40][R28.64], !P0 ;  /* 0x185000001c067fae */ /* 0x0007e2000c1a1028 */
[----:B----4-:R-:W-:-:S03]  /*9810*/  IMAD.WIDE R32, R0, 0x4, R80 ;  /* 0x0000000400207825 */ /* 0x010fc600078e0250 */
[----:B------:R2:W-:Y:S01]  /*9820*/  LDGSTS.E [R6+0x18600], desc[UR40][R12.64], !P0 ;  /* 0x186000000c067fae */ /* 0x0005e2000c1a1028 */
[----:B-----5:R-:W-:-:S03]  /*9830*/  IMAD.WIDE R30, R0, 0x4, R24 ;  /* 0x00000004001e7825 */ /* 0x020fc600078e0218 */
[----:B------:R1:W-:Y:S01]  /*9840*/  STL.64 [R1+0xf90], R36 ;  /* 0x000f902401007387 */ /* 0x0003e20000100a00 */
[----:B------:R-:W-:-:S03]  /*9850*/  IMAD.WIDE R24, R0, 0x4, R44 ;  /* 0x0000000400187825 */ /* 0x000fc600078e022c */
[----:B------:R4:W-:Y:S01]  /*9860*/  LDGSTS.E [R6+0x18700], desc[UR40][R4.64], !P0 ;  /* 0x1870000004067fae */ /* 0x0009e2000c1a1028 */
[----:B---3--:R-:W-:-:S03]  /*9870*/  IMAD.WIDE R28, R0, 0x4, R74 ;  /* 0x00000004001c7825 */ /* 0x008fc600078e024a */
[----:B------:R3:W-:Y:S01]  /*9880*/  STL.64 [R1+0xf98], R34 ;  /* 0x000f982201007387 */ /* 0x0007e20000100a00 */
[----:B--2---:R-:W-:-:S03]  /*9890*/  IMAD.WIDE R12, R0, 0x4, R240 ;  /* 0x00000004000c7825 */ /* 0x004fc600078e02f0 */
[----:B------:R2:W-:Y:S04]  /*98a0*/  STL.64 [R1+0xfa0], R32 ;  /* 0x000fa02001007387 */ /* 0x0005e80000100a00 */
[----:B------:R1:W-:Y:S04]  /*98b0*/  LDGSTS.E [R6+0x1a000], desc[UR40][R36.64], !P6 ;  /* 0x1a00000024067fae */ /* 0x0003e8000f1a1028 */
        /* <DEDUP_REMOVED lines=8> */
[----:B------:R1:W-:Y:S04]  /*9940*/  LDGSTS.E [R6+0x1a500], desc[UR40][R24.64], !P6 ;  /* 0x1a50000018067fae */ /* 0x0003e8000f1a1028 */
[----:B------:R1:W-:Y:S01]  /*9950*/  LDGSTS.E [R6+0x1a600], desc[UR40][R12.64], !P6 ;  /* 0x1a6000000c067fae */ /* 0x0003e2000f1a1028 */
[----:B----4-:R-:W-:-:S05]  /*9960*/  IMAD.WIDE R4, R0, 0x4, R224 ;  /* 0x0000000400047825 */ /* 0x010fca00078e02e0 */
[----:B------:R4:W-:Y:S04]  /*9970*/  STL.64 [R1+0x1008], R4 ;  /* 0x0010080401007387 */ /* 0x0009e80000100a00 */
[----:B------:R4:W-:Y:S01]  /*9980*/  LDGSTS.E [R6+0x1a700], desc[UR40][R4.64], !P6 ;  /* 0x1a70000004067fae */ /* 0x0009e2000f1a1028 */
[----:B-1----:R-:W-:-:S04]  /*9990*/  IMAD.WIDE R36, R0, 0x4, R238 ;  /* 0x0000000400247825 */ /* 0x002fc800078e02ee */
[C---:B---3--:R-:W-:Y:S01]  /*99a0*/  IMAD.WIDE R34, R0.reuse, 0x4, R236 ;  /* 0x0000000400227825 */ /* 0x048fe200078e02ec */
[----:B------:R1:W-:Y:S03]  /*99b0*/  STL.64 [R1+0x10a0], R36 ;  /* 0x0010a02401007387 */ /* 0x0003e60000100a00 */
[C---:B--2---:R-:W-:Y:S01]  /*99c0*/  IMAD.WIDE R32, R0.reuse, 0x4, R234 ;  /* 0x0000000400207825 */ /* 0x044fe200078e02ea */
[----:B------:R2:W-:Y:S03]  /*99d0*/  STL.64 [R1+0x10a8], R34 ;  /* 0x0010a82201007387 */ /* 0x0005e60000100a00 */
[C---:B-----5:R-:W-:Y:S01]  /*99e0*/  IMAD.WIDE R30, R0.reuse, 0x4, R232 ;  /* 0x00000004001e7825 */ /* 0x060fe200078e02e8 */
[----:B------:R3:W-:Y:S03]  /*99f0*/  STL.64 [R1+0x10b0], R32 ;  /* 0x0010b02001007387 */ /* 0x0007e60000100a00 */
[C---:B------:R-:W-:Y:S01]  /*9a00*/  IMAD.WIDE R28, R0.reuse, 0x4, R230 ;  /* 0x00000004001c7825 */ /* 0x040fe200078e02e6 */
[----:B------:R5:W-:Y:S03]  /*9a10*/  STL.64 [R1+0x15e0], R30 ;  /* 0x0015e01e01007387 */ /* 0x000be60000100a00 */
[C---:B------:R-:W-:Y:S01]  /*9a20*/  IMAD.WIDE R24, R0.reuse, 0x4, R228 ;  /* 0x0000000400187825 */ /* 0x040fe200078e02e4 */
[----:B------:R1:W-:Y:S03]  /*9a30*/  STL.64 [R1+0x15d8], R28 ;  /* 0x0015d81c01007387 */ /* 0x0003e60000100a00 */
[C---:B------:R-:W-:Y:S01]  /*9a40*/  IMAD.WIDE R12, R0.reuse, 0x4, R226 ;  /* 0x00000004000c7825 */ /* 0x040fe200078e02e2 */
[----:B------:R1:W-:Y:S03]  /*9a50*/  STL.64 [R1+0x15d0], R24 ;  /* 0x0015d01801007387 */ /* 0x0003e60000100a00 */
[----:B----4-:R-:W-:Y:S01]  /*9a60*/  IMAD.WIDE R4, R0, 0x4, R222 ;  /* 0x0000000400047825 */ /* 0x010fe200078e02de */
[----:B------:R4:W-:Y:S04]  /*9a70*/  STL.64 [R1+0x15c8], R12 ;  /* 0x0015c80c01007387 */ /* 0x0009e80000100a00 */
[----:B------:R1:W-:Y:S04]  /*9a80*/  STL.64 [R1+0x15c0], R4 ;  /* 0x0015c00401007387 */ /* 0x0003e80000100a00 */
[----:B------:R-:W4:Y:S04]  /*9a90*/  LDL.LU.64 R234, [R1+0x638] ;  /* 0x0006380001ea7983 */ /* 0x000f280000300a00 */
[----:B------:R-:W4:Y:S04]  /*9aa0*/  LDL.LU.64 R44, [R1+0x630] ;  /* 0x00063000012c7983 */ /* 0x000f280000300a00 */
[----:B------:R-:W4:Y:S04]  /*9ab0*/  LDL.LU.64 R230, [R1+0x628] ;  /* 0x0006280001e67983 */ /* 0x000f280000300a00 */
[----:B------:R-:W4:Y:S04]  /*9ac0*/  LDL.LU.64 R240, [R1+0x620] ;  /* 0x0006200001f07983 */ /* 0x000f280000300a00 */
[----:B------:R-:W4:Y:S04]  /*9ad0*/  LDL.LU.64 R224, [R1+0x618] ;  /* 0x0006180001e07983 */ /* 0x000f280000300a00 */
[----:B------:R-:W4:Y:S04]  /*9ae0*/  LDL.LU.64 R226, [R1+0x610] ;  /* 0x0006100001e27983 */ /* 0x000f280000300a00 */
[----:B------:R-:W4:Y:S04]  /*9af0*/  LDL.LU.64 R228, [R1+0x608] ;  /* 0x0006080001e47983 */ /* 0x000f280000300a00 */
[----:B------:R-:W4:Y:S01]  /*9b00*/  LDL.LU.64 R222, [R1+0x600] ;  /* 0x0006000001de7983 */ /* 0x000f220000300a00 */
[----:B------:R-:W-:-:S02]  /*9b10*/  VIADD R134, R136, 0xffffffc7 ;  /* 0xffffffc788867836 */ /* 0x000fc40000000000 */
[----:B------:R-:W4:Y:S03]  /*9b20*/  LDC R136, c[0x0][0x3a0] ;  /* 0x0000e800ff887b82 */ /* 0x000f260000000800 */
[----:B------:R-:W-:Y:S01]  /*9b30*/  ISETP.GE.U32.AND P0, PT, R134, 0x7fffffa8, PT ;  /* 0x7fffffa88600780c */ /* 0x000fe20003f06070 */
[----:B------:R-:W-:-:S04]  /*9b40*/  VIADD R134, R135, 0xffffffc3 ;  /* 0xffffffc387867836 */ /* 0x000fc80000000000 */
[----:B------:R-:W4:Y:S01]  /*9b50*/  LDC R135, c[0x0][0x3a0] ;  /* 0x0000e800ff877b82 */ /* 0x000f220000000800 */
[----:B------:R-:W-:-:S07]  /*9b60*/  ISETP.GE.U32.AND P6, PT, R134, 0x7fffffa4, PT ;  /* 0x7fffffa48600780c */ /* 0x000fce0003fc6070 */
[----:B------:R1:W-:Y:S04]  /*9b70*/  LDGSTS.E [R6+0x1c000], desc[UR40][R36.64], !P0 ;  /* 0x1c00000024067fae */ /* 0x0003e8000c1a1028 */
[----:B------:R2:W-:Y:S04]  /*9b80*/  LDGSTS.E [R6+0x1c100], desc[UR40][R34.64], !P0 ;  /* 0x1c10000022067fae */ /* 0x0005e8000c1a1028 */
[----:B------:R3:W-:Y:S01]  /*9b90*/  LDGSTS.E [R6+0x1c200], desc[UR40][R32.64], !P0 ;  /* 0x1c20000020067fae */ /* 0x0007e2000c1a1028 */
[----:B-1----:R-:W-:-:S03]  /*9ba0*/  IMAD.WIDE R36, R0, 0x4, R246 ;  /* 0x0000000400247825 */ /* 0x002fc600078e02f6 */
[----:B------:R5:W-:Y:S01]  /*9bb0*/  LDGSTS.E [R6+0x1c300], desc[UR40][R30.64], !P0 ;  /* 0x1c3000001e067fae */ /* 0x000be2000c1a1028 */
[----:B--2---:R-:W-:-:S03]  /*9bc0*/  IMAD.WIDE R34, R0, 0x4, R150 ;  /* 0x0000000400227825 */ /* 0x004fc600078e0296 */
[----:B------:R1:W-:Y:S01]  /*9bd0*/  LDGSTS.E [R6+0x1c400], desc[UR40][R28.64], !P0 ;  /* 0x1c4000001c067fae */ /* 0x0003e2000c1a1028 */
[----:B---3--:R-:W-:-:S03]  /*9be0*/  IMAD.WIDE R32, R0, 0x4, R152 ;  /* 0x0000000400207825 */ /* 0x008fc600078e0298 */
[----:B------:R2:W-:Y:S01]  /*9bf0*/  LDGSTS.E [R6+0x1c500], desc[UR40][R24.64], !P0 ;  /* 0x1c50000018067fae */ /* 0x0005e2000c1a1028 */
[----:B-----5:R-:W-:-:S03]  /*9c00*/  IMAD.WIDE R30, R0, 0x4, R154 ;  /* 0x00000004001e7825 */ /* 0x020fc600078e029a */
[----:B------:R4:W-:Y:S01]  /*9c10*/  LDGSTS.E [R6+0x1c600], desc[UR40][R12.64], !P0 ;  /* 0x1c6000000c067fae */ /* 0x0009e2000c1a1028 */
[----:B-1----:R-:W-:-:S03]  /*9c20*/  IMAD.WIDE R28, R0, 0x4, R156 ;  /* 0x00000004001c7825 */ /* 0x002fc600078e029c */
[----:B------:R1:W-:Y:S01]  /*9c30*/  STL.64 [R1+0x1620], R36 ;  /* 0x0016202401007387 */ /* 0x0003e20000100a00 */
[----:B--2---:R-:W-:-:S03]  /*9c40*/  IMAD.WIDE R24, R0, 0x4, R158 ;  /* 0x0000000400187825 */ /* 0x004fc600078e029e */
[----:B------:R2:W-:Y:S04]  /*9c50*/  LDGSTS.E [R6+0x1c700], desc[UR40][R4.64], !P0 ;  /* 0x1c70000004067fae */ /* 0x0005e8000c1a1028 */
[----:B------:R3:W-:Y:S01]  /*9c60*/  STL.64 [R1+0x1618], R34 ;  /* 0x0016182201007387 */ /* 0x0007e20000100a00 */
[----:B----4-:R-:W-:-:S03]  /*9c70*/  IMAD.WIDE R12, R0, 0x4, R160 ;  /* 0x00000004000c7825 */ /* 0x010fc600078e02a0 */
[----:B------:R4:W-:Y:S01]  /*9c80*/  STL.64 [R1+0x1610], R32 ;  /* 0x0016102001007387 */ /* 0x0009e20000100a00 */
[----:B--2---:R-:W-:-:S03]  /*9c90*/  IMAD.WIDE R4, R0, 0x4, R162 ;  /* 0x0000000400047825 */ /* 0x004fc600078e02a2 */
[----:B------:R2:W-:Y:S04]  /*9ca0*/  STL.64 [R1+0x1608], R30 ;  /* 0x0016081e01007387 */ /* 0x0005e80000100a00 */
[----:B------:R5:W-:Y:S04]  /*9cb0*/  STL.64 [R1+0x1600], R28 ;  /* 0x0016001c01007387 */ /* 0x000be80000100a00 */
[----:B------:R1:W-:Y:S04]  /*9cc0*/  STL.64 [R1+0x15f8], R24 ;  /* 0x0015f81801007387 */ /* 0x0003e80000100a00 */
[----:B------:R1:W-:Y:S04]  /*9cd0*/  STL.64 [R1+0x15f0], R12 ;  /* 0x0015f00c01007387 */ /* 0x0003e80000100a00 */
[----:B------:R1:W-:Y:S04]  /*9ce0*/  STL.64 [R1+0x15e8], R4 ;  /* 0x0015e80401007387 */ /* 0x0003e80000100a00 */
[----:B------:R-:W4:Y:S04]  /*9cf0*/  LDL.LU.64 R232, [R1+0x538] ;  /* 0x0005380001e87983 */ /* 0x000f280000300a00 */
[----:B------:R1:W-:Y:S04]  /*9d00*/  LDGSTS.E [R6+0x1e000], desc[UR40][R36.64], !P6 ;  /* 0x1e00000024067fae */ /* 0x0003e8000f1a1028 */
[----:B------:R3:W-:Y:S04]  /*9d10*/  LDGSTS.E [R6+0x1e100], desc[UR40][R34.64], !P6 ;  /* 0x1e10000022067fae */ /* 0x0007e8000f1a1028 */
[----:B------:R-:W4:Y:S04]  /*9d20*/  LDL.LU.64 R238, [R1+0x530] ;  /* 0x0005300001ee7983 */ /* 0x000f280000300a00 */
[----:B------:R4:W-:Y:S04]  /*9d30*/  LDGSTS.E [R6+0x1e200], desc[UR40][R32.64], !P6 ;  /* 0x1e20000020067fae */ /* 0x0009e8000f1a1028 */
[----:B------:R-:W4:Y:S04]  /*9d40*/  LDL.LU.64 R236, [R1+0x528] ;  /* 0x0005280001ec7983 */ /* 0x000f280000300a00 */
[----:B------:R2:W-:Y:S04]  /*9d50*/  LDGSTS.E [R6+0x1e300], desc[UR40][R30.64], !P6 ;  /* 0x1e3000001e067fae */ /* 0x0005e8000f1a1028 */
[----:B------:R5:W-:Y:S04]  /*9d60*/  LDGSTS.E [R6+0x1e400], desc[UR40][R28.64], !P6 ;  /* 0x1e4000001c067fae */ /* 0x000be8000f1a1028 */
[----:B------:R1:W-:Y:S04]  /*9d70*/  LDGSTS.E [R6+0x1e500], desc[UR40][R24.64], !P6 ;  /* 0x1e50000018067fae */ /* 0x0003e8000f1a1028 */
[----:B------:R1:W-:Y:S04]  /*9d80*/  LDGSTS.E [R6+0x1e600], desc[UR40][R12.64], !P6 ;  /* 0x1e6000000c067fae */ /* 0x0003e8000f1a1028 */
[----:B------:R1:W-:Y:S02]  /*9d90*/  LDGSTS.E [R6+0x1e700], desc[UR40][R4.64], !P6 ;  /* 0x1e70000004067fae */ /* 0x0003e4000f1a1028 */
[----:B-1----:R-:W-:-:S02]  /*9da0*/  IMAD.WIDE R36, R0, 0x4, R234 ;  /* 0x0000000400247825 */ /* 0x002fc400078e02ea */
[----:B------:R-:W4:Y:S02]  /*9db0*/  LDL.LU.64 R234, [R1+0x520] ;  /* 0x0005200001ea7983 */ /* 0x000f240000300a00 */
[C---:B---3--:R-:W-:Y:S02]  /*9dc0*/  IMAD.WIDE R34, R0.reuse, 0x4, R44 ;  /* 0x0000000400227825 */ /* 0x048fe400078e022c */
[----:B------:R-:W-:Y:S02]  /*9dd0*/  STL.64 [R1+0x150], R36 ;  /* 0x0001502401007387 */ /* 0x000fe40000100a00 */
[C---:B----4-:R-:W-:Y:S02]  /*9de0*/  IMAD.WIDE R32, R0.reuse, 0x4, R230 ;  /* 0x0000000400207825 */ /* 0x050fe400078e02e6 */
[----:B------:R-:W3:Y:S02]  /*9df0*/  LDL.LU.64 R230, [R1+0x518] ;  /* 0x0005180001e67983 */ /* 0x000ee40000300a00 */
[----:B--2---:R-:W-:-:S02]  /*9e00*/  IMAD.WIDE R30, R0, 0x4, R240 ;  /* 0x00000004001e7825 */ /* 0x004fc400078e02f0 */
[----:B------:R-:W-:Y:S02]  /*9e10*/  STL.64 [R1+0x158], R34 ;  /* 0x0001582201007387 */ /* 0x000fe40000100a00 */
[C---:B-----5:R-:W-:Y:S02]  /*9e20*/  IMAD.WIDE R28, R0.reuse, 0x4, R224 ;  /* 0x00000004001c7825 */ /* 0x060fe400078e02e0 */
[----:B------:R-:W-:Y:S02]  /*9e30*/  STL.64 [R1+0x260], R32 ;  /* 0x0002602001007387 */ /* 0x000fe40000100a00 */
[C---:B------:R-:W-:Y:S02]  /*9e40*/  IMAD.WIDE R24, R0.reuse, 0x4, R226 ;  /* 0x0000000400187825 */ /* 0x040fe400078e02e2 */
[----:B------:R-:W2:Y:S02]  /*9e50*/  LDL.LU.64 R226, [R1+0x510] ;  /* 0x0005100001e27983 */ /* 0x000ea40000300a00 */
[----:B------:R-:W-:-:S02]  /*9e60*/  IMAD.WIDE R12, R0, 0x4, R228 ;  /* 0x00000004000c7825 */ /* 0x000fc400078e02e4 */
[----:B------:R-:W-:Y:S02]  /*9e70*/  STL.64 [R1+0x268], R30 ;  /* 0x0002681e01007387 */ /* 0x000fe40000100a00 */
[C---:B------:R-:W-:Y:S02]  /*9e80*/  IMAD.WIDE R4, R0.reuse, 0x4, R222 ;  /* 0x0000000400047825 */ /* 0x040fe400078e02de */
[----:B------:R-:W-:Y:S04]  /*9e90*/  STL.64 [R1+0x340], R28 ;  /* 0x0003401c01007387 */ /* 0x000fe80000100a00 */
[----:B------:R1:W-:Y:S04]  /*9ea0*/  STL.64 [R1+0x348], R24 ;  /* 0x0003481801007387 */ /* 0x0003e80000100a00 */
[----:B------:R-:W4:Y:S04]  /*9eb0*/  LDL.LU.64 R228, [R1+0x508] ;  /* 0x0005080001e47983 */ /* 0x000f280000300a00 */
[----:B------:R-:W5:Y:S04]  /*9ec0*/  LDL.LU.64 R222, [R1+0x500] ;  /* 0x0005000001de7983 */ /* 0x000f680000300a00 */
[----:B------:R1:W-:Y:S04]  /*9ed0*/  LDGSTS.E [R249+0x10800], desc[UR40][R36.64], !P2 ;  /* 0x1080000024f97fae */ /* 0x0003e8000d1a1028 */
[----:B------:R1:W-:Y:S04]  /*9ee0*/  LDGSTS.E [R249+0x10900], desc[UR40][R34.64], !P2 ;  /* 0x1090000022f97fae */ /* 0x0003e8000d1a1028 */
[----:B------:R1:W-:Y:S04]  /*9ef0*/  LDGSTS.E [R249+0x10a00], desc[UR40][R32.64], !P2 ;  /* 0x10a0000020f97fae */ /* 0x0003e8000d1a1028 */
[----:B------:R3:W-:Y:S04]  /*9f00*/  LDGSTS.E [R249+0x10b00], desc[UR40][R30.64], !P2 ;  /* 0x10b000001ef97fae */ /* 0x0007e8000d1a1028 */
[----:B------:R-:W-:Y:S04]  /*9f10*/  STL.64 [R1+0x350], R12 ;  /* 0x0003500c01007387 */ /* 0x000fe80000100a00 */
[----:B------:R2:W-:Y:S04]  /*9f20*/  LDGSTS.E [R249+0x10c00], desc[UR40][R28.64], !P2 ;  /* 0x10c000001cf97fae */ /* 0x0005e8000d1a1028 */
[----:B------:R5:W-:Y:S04]  /*9f30*/  STL.64 [R1+0x358], R4 ;  /* 0x0003580401007387 */ /* 0x000be80000100a00 */
[----:B------:R-:W-:Y:S04]  /*9f40*/  LDGSTS.E [R249+0x10d00], desc[UR40][R24.64], !P2 ;  /* 0x10d0000018f97fae */ /* 0x000fe8000d1a1028 */
[----:B------:R-:W-:Y:S04]  /*9f50*/  LDGSTS.E [R249+0x10e00], desc[UR40][R12.64], !P2 ;  /* 0x10e000000cf97fae */ /* 0x000fe8000d1a1028 */
[----:B------:R5:W-:Y:S04]  /*9f60*/  LDGSTS.E [R249+0x10f00], desc[UR40][R4.64], !P2 ;  /* 0x10f0000004f97fae */ /* 0x000be8000d1a1028 */
[----:B-1----:R-:W4:Y:S04]  /*9f70*/  LDL.LU.64 R24, [R1+0x438] ;  /* 0x0004380001187983 */ /* 0x002f280000300a00 */
[----:B------:R-:W4:Y:S04]  /*9f80*/  LDL.LU.64 R74, [R1+0x430] ;  /* 0x00043000014a7983 */ /* 0x000f280000300a00 */
[----:B------:R-:W4:Y:S01]  /*9f90*/  LDL.LU.64 R44, [R1+0x428] ;  /* 0x00042800012c7983 */ /* 0x000f220000300a00 */
[----:B------:R-:W-:-:S05]  /*9fa0*/  IMAD.WIDE R40, R0, 0x4, R232 ;  /* 0x0000000400287825 */ /* 0x000fca00078e02e8 */
[----:B------:R-:W-:Y:S04]  /*9fb0*/  STL.64 [R1+0x360], R40 ;  /* 0x0003602801007387 */ /* 0x000fe80000100a00 */
[----:B------:R-:W4:Y:S01]  /*9fc0*/  LDL.LU.64 R232, [R1+0x420] ;  /* 0x0004200001e87983 */ /* 0x000f220000300a00 */
[----:B------:R-:W-:-:S03]  /*9fd0*/  IMAD.WIDE R36, R0, 0x4, R238 ;  /* 0x0000000400247825 */ /* 0x000fc600078e02ee */
[----:B------:R-:W4:Y:S01]  /*9fe0*/  LDL.LU.64 R240, [R1+0x418] ;  /* 0x0004180001f07983 */ /* 0x000f220000300a00 */
[----:B------:R-:W-:-:S03]  /*9ff0*/  IMAD.WIDE R34, R0, 0x4, R236 ;  /* 0x0000000400227825 */ /* 0x000fc600078e02ec */
[----:B------:R1:W-:Y:S04]  /*a000*/  STL.64 [R1+0x368], R36 ;  /* 0x0003682401007387 */ /* 0x0003e80000100a00 */
[----:B------:R1:W-:Y:S04]  /*a010*/  STL.64 [R1+0x530], R34 ;  /* 0x0005302201007387 */ /* 0x0003e80000100a00 */
[----:B------:R-:W4:Y:S04]  /*a020*/  LDL.LU.64 R224, [R1+0x410] ;  /* 0x0004100001e07983 */ /* 0x000f280000300a00 */
[----:B------:R-:W-:Y:S04]  /*a030*/  LDGSTS.E [R249+0x12800], desc[UR40][R40.64], !P5 ;  /* 0x1280000028f97fae */ /* 0x000fe8000e9a1028 */
[----:B------:R1:W-:Y:S04]  /*a040*/  LDGSTS.E [R249+0x12900], desc[UR40][R36.64], !P5 ;  /* 0x1290000024f97fae */ /* 0x0003e8000e9a1028 */
[----:B------:R1:W-:Y:S01]  /*a050*/  LDGSTS.E [R249+0x12a00], desc[UR40][R34.64], !P5 ;  /* 0x12a0000022f97fae */ /* 0x0003e2000e9a1028 */
[----:B------:R-:W-:-:S05]  /*a060*/  IMAD.WIDE R32, R0, 0x4, R234 ;  /* 0x0000000400207825 */ /* 0x000fca00078e02ea */
[----:B------:R1:W-:Y:S01]  /*a070*/  STL.64 [R1+0x538], R32 ;  /* 0x0005382001007387 */ /* 0x0003e20000100a00 */
[----:B---3--:R-:W-:-:S03]  /*a080*/  IMAD.WIDE R30, R0, 0x4, R230 ;  /* 0x00000004001e7825 */ /* 0x008fc600078e02e6 */
[----:B------:R3:W-:Y:S04]  /*a090*/  LDGSTS.E [R249+0x12b00], desc[UR40][R32.64], !P5 ;  /* 0x12b0000020f97fae */ /* 0x0007e8000e9a1028 */
[----:B------:R1:W-:Y:S01]  /*a0a0*/  LDGSTS.E [R249+0x12c00], desc[UR40][R30.64], !P5 ;  /* 0x12c000001ef97fae */ /* 0x0003e2000e9a1028 */
[----:B--2---:R-:W-:-:S03]  /*a0b0*/  IMAD.WIDE R28, R0, 0x4, R226 ;  /* 0x00000004001c7825 */ /* 0x004fc600078e02e2 */
[----:B------:R-:W2:Y:S04]  /*a0c0*/  LDL.LU.64 R226, [R1+0x408] ;  /* 0x0004080001e27983 */ /* 0x000ea80000300a00 */
[----:B------:R1:W-:Y:S04]  /*a0d0*/  STL.64 [R1+0x518], R30 ;  /* 0x0005181e01007387 */ /* 0x0003e80000100a00 */
[----:B------:R1:W-:Y:S04]  /*a0e0*/  STL.64 [R1+0x510], R28 ;  /* 0x0005101c01007387 */ /* 0x0003e80000100a00 */
[----:B------:R1:W-:Y:S01]  /*a0f0*/  LDGSTS.E [R249+0x12d00], desc[UR40][R28.64], !P5 ;  /* 0x12d000001cf97fae */ /* 0x0003e2000e9a1028 */
[----:B-----5:R-:W-:-:S03]  /*a100*/  IMAD.WIDE R4, R0, 0x4, R222 ;  /* 0x0000000400047825 */ /* 0x020fc600078e02de */
[----:B------:R-:W5:Y:S01]  /*a110*/  LDL.LU.64 R222, [R1+0x400] ;  /* 0x0004000001de7983 */ /* 0x000f620000300a00 */
[----:B----4-:R-:W-:-:S05]  /*a120*/  IMAD.WIDE R12, R0, 0x4, R228 ;  /* 0x00000004000c7825 */ /* 0x010fca00078e02e4 */
[----:B------:R2:W-:Y:S04]  /*a130*/  STL.64 [R1+0x6f0], R12 ;  /* 0x0006f00c01007387 */ /* 0x0005e80000100a00 */
[----:B------:R5:W-:Y:S04]  /*a140*/  STL.64 [R1+0x6f8], R4 ;  /* 0x0006f80401007387 */ /* 0x000be80000100a00 */
[----:B------:R-:W4:Y:S04]  /*a150*/  LDL.LU.64 R238, [R1+0x338] ;  /* 0x0003380001ee7983 */ /* 0x000f280000300a00 */
[----:B------:R-:W4:Y:S04]  /*a160*/  LDL.LU.64 R230, [R1+0x330] ;  /* 0x0003300001e67983 */ /* 0x000f280000300a00 */
[----:B------:R-:W4:Y:S04]  /*a170*/  LDL.LU.64 R228, [R1+0x328] ;  /* 0x0003280001e47983 */ /* 0x000f280000300a00 */
[----:B------:R-:W4:Y:S04]  /*a180*/  LDL.LU.64 R236, [R1+0x320] ;  /* 0x0003200001ec7983 */ /* 0x000f280000300a00 */
[----:B------:R-:W4:Y:S04]  /*a190*/  LDL.LU.64 R234, [R1+0x318] ;  /* 0x0003180001ea7983 */ /* 0x000f280000300a00 */
[----:B------:R2:W-:Y:S04]  /*a1a0*/  LDGSTS.E [R249+0x12e00], desc[UR40][R12.64], !P5 ;  /* 0x12e000000cf97fae */ /* 0x0005e8000e9a1028 */
[----:B------:R5:W-:Y:S01]  /*a1b0*/  LDGSTS.E [R249+0x12f00], desc[UR40][R4.64], !P5 ;  /* 0x12f0000004f97fae */ /* 0x000be2000e9a1028 */
[----:B-1----:R-:W-:-:S04]  /*a1c0*/  IMAD.WIDE R36, R0, 0x4, R24 ;  /* 0x0000000400247825 */ /* 0x002fc800078e0218 */
[C---:B------:R-:W-:Y:S01]  /*a1d0*/  IMAD.WIDE R34, R0.reuse, 0x4, R74 ;  /* 0x0000000400227825 */ /* 0x040fe200078e024a */
[----:B------:R1:W-:Y:S03]  /*a1e0*/  STL.64 [R1+0x838], R36 ;  /* 0x0008382401007387 */ /* 0x0003e60000100a00 */
[----:B---3--:R-:W-:-:S04]  /*a1f0*/  IMAD.WIDE R32, R0, 0x4, R44 ;  /* 0x0000000400207825 */ /* 0x008fc800078e022c */
[C---:B------:R-:W-:Y:S02]  /*a200*/  IMAD.WIDE R30, R0.reuse, 0x4, R232 ;  /* 0x00000004001e7825 */ /* 0x040fe400078e02e8 */
[----:B------:R-:W3:Y:S02]  /*a210*/  LDL.LU.64 R232, [R1+0x310] ;  /* 0x0003100001e87983 */ /* 0x000ee40000300a00 */
[C---:B------:R-:W-:Y:S02]  /*a220*/  IMAD.WIDE R28, R0.reuse, 0x4, R240 ;  /* 0x00000004001c7825 */ /* 0x040fe400078e02f0 */
[----:B------:R1:W-:Y:S04]  /*a230*/  STL.64 [R1+0x858], R34 ;  /* 0x0008582201007387 */ /* 0x0003e80000100a00 */
[----:B------:R1:W-:Y:S04]  /*a240*/  STL.64 [R1+0x860], R32 ;  /* 0x0008602001007387 */ /* 0x0003e80000100a00 */
[----:B------:R1:W-:Y:S01]  /*a250*/  STL.64 [R1+0x868], R30 ;  /* 0x0008681e01007387 */ /* 0x0003e20000100a00 */
[----:B------:R-:W-:-:S04]  /*a260*/  IMAD.WIDE R24, R0, 0x4, R224 ;  /* 0x0000000400187825 */ /* 0x000fc800078e02e0 */
[C---:B--2---:R-:W-:Y:S02]  /*a270*/  IMAD.WIDE R12, R0.reuse, 0x4, R226 ;  /* 0x00000004000c7825 */ /* 0x044fe400078e02e2 */
[----:B------:R-:W2:Y:S04]  /*a280*/  LDL.LU.64 R226, [R1+0x308] ;  /* 0x0003080001e27983 */ /* 0x000ea80000300a00 */
[----:B------:R-:W-:Y:S04]  /*a290*/  STL.64 [R1+0x888], R28 ;  /* 0x0008881c01007387 */ /* 0x000fe80000100a00 */
[----:B------:R1:W-:Y:S04]  /*a2a0*/  STL.64 [R1+0x8b0], R24 ;  /* 0x0008b01801007387 */ /* 0x0003e80000100a00 */
[----:B------:R2:W-:Y:S01]  /*a2b0*/  STL.64 [R1+0x8b8], R12 ;  /* 0x0008b80c01007387 */ /* 0x0005e20000100a00 */
[----:B-----5:R-:W-:-:S03]  /*a2c0*/  IMAD.WIDE R4, R0, 0x4, R222 ;  /* 0x0000000400047825 */ /* 0x020fc600078e02de */
[----:B------:R-:W5:Y:S01]  /*a2d0*/  LDL.LU.64 R222, [R1+0x300] ;  /* 0x0003000001de7983 */ /* 0x000f620000300a00 */
[----:B------:R-:W-:-:S03]  /*a2e0*/  VIADD R134, R137, 0xffffffd6 ;  /* 0xffffffd689867836 */ /* 0x000fc60000000000 */
[----:B------:R5:W-:Y:S01]  /*a2f0*/  STL.64 [R1+0x8e8], R4 ;  /* 0x0008e80401007387 */ /* 0x000be20000100a00 */
[----:B------:R-:W-:Y:S01]  /*a300*/  VIADD R6, R135, 0xffffffd2 ;  /* 0xffffffd287067836 */ /* 0x000fe20000000000 */
[----:B------:R-:W2:Y:S01]  /*a310*/  LDC R137, c[0x0][0x3a0] ;  /* 0x0000e800ff897b82 */ /* 0x000ea20000000800 */
[----:B------:R-:W-:Y:S01]  /*a320*/  ISETP.GE.U32.AND P0, PT, R134, 0x7fffffb7, PT ;  /* 0x7fffffb78600780c */ /* 0x000fe20003f06070 */
[----:B----4-:R-:W-:-:S06]  /*a330*/  IMAD.WIDE R40, R0, 0x4, R238 ;  /* 0x0000000400287825 */ /* 0x010fcc00078e02ee */
[----:B------:R-:W4:Y:S06]  /*a340*/  LDC R135, c[0x0][0x3a0] ;  /* 0x0000e800ff877b82 */ /* 0x000f2c0000000800 */
[----:B------:R1:W-:Y:S04]  /*a350*/  LDGSTS.E [R249+0x14800], desc[UR40][R36.64], !P0 ;  /* 0x1480000024f97fae */ /* 0x0003e8000c1a1028 */
[----:B------:R1:W-:Y:S04]  /*a360*/  LDGSTS.E [R249+0x14900], desc[UR40][R34.64], !P0 ;  /* 0x1490000022f97fae */ /* 0x0003e8000c1a1028 */
[----:B------:R1:W-:Y:S02]  /*a370*/  LDGSTS.E [R249+0x14a00], desc[UR40][R32.64], !P0 ;  /* 0x14a0000020f97fae */ /* 0x0003e4000c1a1028 */
[----:B-1----:R-:W-:-:S02]  /*a380*/  IMAD.WIDE R36, R0, 0x4, R230 ;  /* 0x0000000400247825 */ /* 0x002fc400078e02e6 */
[----:B------:R1:W-:Y:S02]  /*a390*/  LDGSTS.E [R249+0x14b00], desc[UR40][R30.64], !P0 ;  /* 0x14b000001ef97fae */ /* 0x0003e4000c1a1028 */
[C---:B------:R-:W-:Y:S02]  /*a3a0*/  IMAD.WIDE R34, R0.reuse, 0x4, R228 ;  /* 0x0000000400227825 */ /* 0x040fe400078e02e4 */
[----:B------:R-:W4:Y:S02]  /*a3b0*/  LDL.LU.64 R230, [R1+0x238] ;  /* 0x0002380001e67983 */ /* 0x000f240000300a00 */
[C---:B------:R-:W-:Y:S02]  /*a3c0*/  IMAD.WIDE R32, R0.reuse, 0x4, R236 ;  /* 0x0000000400207825 */ /* 0x040fe400078e02ec */
[----:B------:R-:W-:Y:S04]  /*a3d0*/  STL.64 [R1+0x948], R40 ;  /* 0x0009482801007387 */ /* 0x000fe80000100a00 */
[----:B------:R-:W4:Y:S01]  /*a3e0*/  LDL.LU.64 R228, [R1+0x230] ;  /* 0x0002300001e47983 */ /* 0x000f220000300a00 */
[----:B-1----:R-:W-:-:S03]  /*a3f0*/  IMAD.WIDE R30, R0, 0x4, R234 ;  /* 0x00000004001e7825 */ /* 0x002fc600078e02ea */
[----:B------:R4:W-:Y:S04]  /*a400*/  STL.64 [R1+0x958], R36 ;  /* 0x0009582401007387 */ /* 0x0009e80000100a00 */
[----:B------:R3:W-:Y:S04]  /*a410*/  LDGSTS.E [R249+0x14c00], desc[UR40][R28.64], !P0 ;  /* 0x14c000001cf97fae */ /* 0x0007e8000c1a1028 */
[----:B------:R1:W-:Y:S04]  /*a420*/  STL.64 [R1+0x960], R34 ;  /* 0x0009602201007387 */ /* 0x0003e80000100a00 */
[----:B------:R-:W-:Y:S04]  /*a430*/  LDGSTS.E [R249+0x14d00], desc[UR40][R24.64], !P0 ;  /* 0x14d0000018f97fae */ /* 0x000fe8000c1a1028 */
[----:B------:R-:W4:Y:S04]  /*a440*/  LDL.LU.64 R80, [R1+0x228] ;  /* 0x0002280001507983 */ /* 0x000f280000300a00 */
[----:B------:R2:W-:Y:S04]  /*a450*/  LDGSTS.E [R249+0x14e00], desc[UR40][R12.64], !P0 ;  /* 0x14e000000cf97fae */ /* 0x0005e8000c1a1028 */
[----:B------:R-:W4:Y:S04]  /*a460*/  LDL.LU.64 R24, [R1+0x220] ;  /* 0x0002200001187983 */ /* 0x000f280000300a00 */
[----:B------:R1:W-:Y:S01]  /*a470*/  STL.64 [R1+0x968], R32 ;  /* 0x0009682001007387 */ /* 0x0003e20000100a00 */
[----:B---3--:R-:W-:-:S03]  /*a480*/  IMAD.WIDE R28, R0, 0x4, R232 ;  /* 0x00000004001c7825 */ /* 0x008fc600078e02e8 */
[----:B------:R3:W-:Y:S04]  /*a490*/  STL.64 [R1+0x970], R30 ;  /* 0x0009701e01007387 */ /* 0x0007e80000100a00 */
[----:B------:R-:W3:Y:S04]  /*a4a0*/  LDL.LU.64 R74, [R1+0x218] ;  /* 0x00021800014a7983 */ /* 0x000ee80000300a00 */
[----:B------:R-:W3:Y:S04]  /*a4b0*/  LDL.LU.64 R44, [R1+0x210] ;  /* 0x00021000012c7983 */ /* 0x000ee80000300a00 */
[----:B------:R1:W-:Y:S04]  /*a4c0*/  STL.64 [R1+0x980], R28 ;  /* 0x0009801c01007387 */ /* 0x0003e80000100a00 */
[----:B------:R5:W-:Y:S01]  /*a4d0*/  LDGSTS.E [R249+0x14f00], desc[UR40][R4.64], !P0 ;  /* 0x14f0000004f97fae */ /* 0x000be2000c1a1028 */
[----:B--2---:R-:W-:-:S03]  /*a4e0*/  IMAD.WIDE R12, R0, 0x4, R226 ;  /* 0x00000004000c7825 */ /* 0x004fc600078e02e2 */
[----:B------:R-:W2:Y:S01]  /*a4f0*/  LDL.LU.64 R226, [R1+0x208] ;  /* 0x0002080001e27983 */ /* 0x000ea20000300a00 */
[----:B-----5:R-:W-:-:S03]  /*a500*/  IMAD.WIDE R4, R0, 0x4, R222 ;  /* 0x0000000400047825 */ /* 0x020fc600078e02de */
[----:B------:R-:W5:Y:S01]  /*a510*/  LDL.LU.64 R222, [R1+0x200] ;  /* 0x0002000001de7983 */ /* 0x000f620000300a00 */
[----:B------:R-:W-:-:S03]  /*a520*/  ISETP.GE.U32.AND P2, PT, R6, 0x7fffffb3, PT ;  /* 0x7fffffb30600780c */ /* 0x000fc60003f46070 */
[----:B------:R2:W-:Y:S04]  /*a530*/  STL.64 [R1+0x990], R12 ;  /* 0x0009900c01007387 */ /* 0x0005e80000100a00 */
[----:B------:R5:W-:Y:S04]  /*a540*/  STL.64 [R1+0x9b0], R4 ;  /* 0x0009b00401007387 */ /* 0x000be80000100a00 */
[----:B------:R-:W5:Y:S04]  /*a550*/  LDL.LU.64 R240, [R1+0x138] ;  /* 0x0001380001f07983 */ /* 0x000f680000300a00 */
[----:B------:R-:W-:Y:S04]  /*a560*/  LDGSTS.E [R249+0x16800], desc[UR40][R40.64], !P2 ;  /* 0x1680000028f97fae */ /* 0x000fe8000d1a1028 */
[----:B------:R-:W5:Y:S04]  /*a570*/  LDL.LU.64 R224, [R1+0x130] ;  /* 0x0001300001e07983 */ /* 0x000f680000300a00 */
[----:B------:R4:W-:Y:S04]  /*a580*/  LDGSTS.E [R249+0x16900], desc[UR40][R36.64], !P2 ;  /* 0x1690000024f97fae */ /* 0x0009e8000d1a1028 */
[----:B------:R-:W5:Y:S04]  /*a590*/  LDL.LU.64 R238, [R1+0x128] ;  /* 0x0001280001ee7983 */ /* 0x000f680000300a00 */
[----:B------:R1:W-:Y:S04]  /*a5a0*/  LDGSTS.E [R249+0x16a00], desc[UR40][R34.64], !P2 ;  /* 0x16a0000022f97fae */ /* 0x0003e8000d1a1028 */
[----:B------:R-:W5:Y:S01]  /*a5b0*/  LDL.LU.64 R236, [R1+0x120] ;  /* 0x0001200001ec7983 */ /* 0x000f620000300a00 */
[----:B----4-:R-:W-:-:S03]  /*a5c0*/  IMAD.WIDE R36, R0, 0x4, R230 ;  /* 0x0000000400247825 */ /* 0x010fc600078e02e6 */
[----:B------:R4:W-:Y:S04]  /*a5d0*/  LDGSTS.E [R249+0x16b00], desc[UR40][R32.64], !P2 ;  /* 0x16b0000020f97fae */ /* 0x0009e8000d1a1028 */
[----:B------:R-:W5:Y:S01]  /*a5e0*/  LDL.LU.64 R234, [R1+0x118] ;  /* 0x0001180001ea7983 */ /* 0x000f620000300a00 */
[----:B-1----:R-:W-:-:S03]  /*a5f0*/  IMAD.WIDE R34, R0, 0x4, R228 ;  /* 0x0000000400227825 */ /* 0x002fc600078e02e4 */
[----:B------:R3:W-:Y:S04]  /*a600*/  LDGSTS.E [R249+0x16c00], desc[UR40][R30.64], !P2 ;  /* 0x16c000001ef97fae */ /* 0x0007e8000d1a1028 */
[----:B------:R-:W5:Y:S04]  /*a610*/  LDL.LU.64 R232, [R1+0x110] ;  /* 0x0001100001e87983 */ /* 0x000f680000300a00 */
[----:B------:R1:W-:Y:S04]  /*a620*/  LDGSTS.E [R249+0x16d00], desc[UR40][R28.64], !P2 ;  /* 0x16d000001cf97fae */ /* 0x0003e8000d1a1028 */
[----:B------:R-:W5:Y:S01]  /*a630*/  LDL.LU.64 R230, [R1+0x108] ;  /* 0x0001080001e67983 */ /* 0x000f620000300a00 */
[----:B----4-:R-:W-:-:S03]  /*a640*/  IMAD.WIDE R32, R0, 0x4, R80 ;  /* 0x0000000400207825 */ /* 0x010fc600078e0250 */
[----:B------:R-:W4:Y:S04]  /*a650*/  LDL.LU.64 R228, [R1+0x100] ;  /* 0x0001000001e47983 */ /* 0x000f280000300a00 */
[----:B------:R1:W-:Y:S01]  /*a660*/  STL.64 [R1+0xaf8], R36 ;  /* 0x000af82401007387 */ /* 0x0003e20000100a00 */
[----:B---3--:R-:W-:-:S03]  /*a670*/  IMAD.WIDE R30, R0, 0x4, R24 ;  /* 0x00000004001e7825 */ /* 0x008fc600078e0218 */
[----:B------:R2:W-:Y:S04]  /*a680*/  LDGSTS.E [R249+0x16e00], desc[UR40][R12.64], !P2 ;  /* 0x16e000000cf97fae */ /* 0x0005e8000d1a1028 */
[----:B------:R3:W-:Y:S04]  /*a690*/  STL.64 [R1+0xb08], R34 ;  /* 0x000b082201007387 */ /* 0x0007e80000100a00 */
[----:B------:R2:W-:Y:S01]  /*a6a0*/  STL.64 [R1+0xb10], R32 ;  /* 0x000b102001007387 */ /* 0x0005e20000100a00 */
[----:B-1----:R-:W-:-:S03]  /*a6b0*/  IMAD.WIDE R28, R0, 0x4, R74 ;  /* 0x00000004001c7825 */ /* 0x002fc600078e024a */
[----:B------:R1:W-:Y:S01]  /*a6c0*/  STL.64 [R1+0xb18], R30 ;  /* 0x000b181e01007387 */ /* 0x0003e20000100a00 */
[----:B------:R-:W-:-:S03]  /*a6d0*/  IMAD.WIDE R24, R0, 0x4, R44 ;  /* 0x0000000400187825 */ /* 0x000fc600078e022c */
[----:B------:R1:W-:Y:S04]  /*a6e0*/  STL.64 [R1+0xb40], R28 ;  /* 0x000b401c01007387 */ /* 0x0003e80000100a00 */
[----:B------:R1:W-:Y:S04]  /*a6f0*/  STL.64 [R1+0xb48], R24 ;  /* 0x000b481801007387 */ /* 0x0003e80000100a00 */
[----:B------:R5:W-:Y:S01]  /*a700*/  LDGSTS.E [R249+0x16f00], desc[UR40][R4.64], !P2 ;  /* 0x16f0000004f97fae */ /* 0x000be2000d1a1028 */
[----:B--2---:R-:W-:-:S03]  /*a710*/  IMAD.WIDE R12, R0, 0x4, R226 ;  /* 0x00000004000c7825 */ /* 0x004fc600078e02e2 */
[----:B------:R-:W2:Y:S04]  /*a720*/  LDL.LU.64 R226, [R1+0x38] ;  /* 0x0000380001e27983 */ /* 0x000ea80000300a00 */
[----:B------:R1:W-:Y:S01]  /*a730*/  STL.64 [R1+0xb78], R12 ;  /* 0x000b780c01007387 */ /* 0x0003e20000100a00 */
[----:B-----5:R-:W-:-:S03]  /*a740*/  IMAD.WIDE R4, R0, 0x4, R222 ;  /* 0x0000000400047825 */ /* 0x020fc600078e02de */
[----:B------:R-:W5:Y:S01]  /*a750*/  LDL.LU.64 R222, [R1] ;  /* 0x0000000001de7983 */ /* 0x000f620000300a00 */
[----:B------:R-:W-:Y:S02]  /*a760*/  VIADD R134, R136, 0xffffffd5 ;  /* 0xffffffd588867836 */ /* 0x000fe40000000000 */
[----:B------:R-:W1:Y:S01]  /*a770*/  LDC R136, c[0x0][0x3a0] ;  /* 0x0000e800ff887b82 */ /* 0x000e620000000800 */
[----:B------:R-:W-:Y:S02]  /*a780*/  VIADD R6, R137, 0xffffffd1 ;  /* 0xffffffd189067836 */ /* 0x000fe40000000000 */
[----:B------:R-:W-:-:S03]  /*a790*/  ISETP.GE.U32.AND P6, PT, R134, 0x7fffffb6, PT ;  /* 0x7fffffb68600780c */ /* 0x000fc60003fc6070 */
[----:B------:R-:W-:Y:S02]  /*a7a0*/  ISETP.GE.U32.AND P5, PT, R6, 0x7fffffb2, PT ;  /* 0x7fffffb20600780c */ /* 0x000fe40003fa6070 */
[----:B------:R-:W3:Y:S01]  /*a7b0*/  LDC R134, c[0x0][0x3a0] ;  /* 0x0000e800ff867b82 */ /* 0x000ee20000000800 */
[----:B------:R4:W-:Y:S01]  /*a7c0*/  STL.64 [R1+0xb98], R4 ;  /* 0x000b980401007387 */ /* 0x0009e20000100a00 */
[----:B------:R-:W-:-:S04]  /*a7d0*/  IMAD.WIDE R40, R0, 0x4, R244 ;  /* 0x0000000400287825 */ /* 0x000fc800078e02f4 */
[----:B------:R-:W-:Y:S02]  /*a7e0*/  IMAD.WIDE R160, R0, 0x4, R192 ;  /* 0x0000000400a07825 */ /* 0x000fe400078e02c0 */
[----:B------:R-:W2:Y:S02]  /*a7f0*/  LDC R137, c[0x0][0x3a0] ;  /* 0x0000e800ff897b82 */ /* 0x000ea40000000800 */
[----:B-1----:R-:W-:-:S06]  /*a800*/  VIADD R6, R136, 0xffffffce ;  /* 0xffffffce88067836 */ /* 0x002fcc0000000000 */
[----:B------:R-:W1:Y:S01]  /*a810*/  LDC R136, c[0x0][0x3a0] ;  /* 0x0000e800ff887b82 */ /* 0x000e620000000800 */
[----:B------:R-:W-:Y:S01]  /*a820*/  ISETP.GE.U32.AND P0, PT, R6, 0x7fffffaf, PT ;  /* 0x7fffffaf0600780c */ /* 0x000fe20003f06070 */
[----:B------:R-:W-:-:S06]  /*a830*/  VIADD R6, R135, 0xffffffca ;  /* 0xffffffca87067836 */ /* 0x000fcc0000000000 */
[----:B------:R-:W1:Y:S01]  /*a840*/  LDC R135, c[0x0][0x3a0] ;  /* 0x0000e800ff877b82 */ /* 0x000e620000000800 */
[----:B------:R-:W-:Y:S01]  /*a850*/  ISETP.GE.U32.AND P2, PT, R6, 0x7fffffab, PT ;  /* 0x7fffffab0600780c */ /* 0x000fe20003f46070 */
[----:B---3--:R-:W-:-:S04]  /*a860*/  VIADD R6, R134, 0xffffffc6 ;  /* 0xffffffc686067836 */ /* 0x008fc80000000000 */
[----:B------:R3:W-:Y:S02]  /*a870*/  LDGSTS.E [R249+0x18800], desc[UR40][R36.64], !P0 ;  /* 0x1880000024f97fae */ /* 0x0007e4000c1a1028 */
[----:B------:R-:W1:Y:S02]  /*a880*/  LDC R134, c[0x0][0x3a0] ;  /* 0x0000e800ff867b82 */ /* 0x000e640000000800 */
[----:B------:R4:W-:Y:S04]  /*a890*/  LDGSTS.E [R249+0x18900], desc[UR40][R34.64], !P0 ;  /* 0x1890000022f97fae */ /* 0x0009e8000c1a1028 */
[----:B------:R4:W-:Y:S04]  /*a8a0*/  LDGSTS.E [R249+0x18a00], desc[UR40][R32.64], !P0 ;  /* 0x18a0000020f97fae */ /* 0x0009e8000c1a1028 */
[----:B------:R4:W-:Y:S01]  /*a8b0*/  LDGSTS.E [R249+0x18b00], desc[UR40][R30.64], !P0 ;  /* 0x18b000001ef97fae */ /* 0x0009e2000c1a1028 */
[----:B---3--:R-:W-:-:S03]  /*a8c0*/  IMAD.WIDE R36, R0, 0x4, R240 ;  /* 0x0000000400247825 */ /* 0x008fc600078e02f0 */
[----:B------:R3:W-:Y:S01]  /*a8d0*/  LDGSTS.E [R249+0x18c00], desc[UR40][R28.64], !P0 ;  /* 0x18c000001cf97fae */ /* 0x0007e2000c1a1028 */
[----:B----4-:R-:W-:-:S03]  /*a8e0*/  IMAD.WIDE R34, R0, 0x4, R224 ;  /* 0x0000000400227825 */ /* 0x010fc600078e02e0 */
[----:B------:R4:W-:Y:S01]  /*a8f0*/  LDGSTS.E [R249+0x18d00], desc[UR40][R24.64], !P0 ;  /* 0x18d0000018f97fae */ /* 0x0009e2000c1a1028 */
[----:B------:R-:W-:-:S03]  /*a900*/  IMAD.WIDE R32, R0, 0x4, R238 ;  /* 0x0000000400207825 */ /* 0x000fc600078e02ee */
[----:B------:R4:W-:Y:S01]  /*a910*/  LDGSTS.E [R249+0x18e00], desc[UR40][R12.64], !P0 ;  /* 0x18e000000cf97fae */ /* 0x0009e2000c1a1028 */
[----:B------:R-:W-:-:S03]  /*a920*/  IMAD.WIDE R30, R0, 0x4, R236 ;  /* 0x00000004001e7825 */ /* 0x000fc600078e02ec */
[----:B------:R4:W-:Y:S01]  /*a930*/  LDGSTS.E [R249+0x18f00], desc[UR40][R4.64], !P0 ;  /* 0x18f0000004f97fae */ /* 0x0009e2000c1a1028 */
[----:B------:R-:W-:Y:S01]  /*a940*/  ISETP.GE.U32.AND P0, PT, R6, 0x7fffffa7, PT ;  /* 0x7fffffa70600780c */ /* 0x000fe20003f06070 */
[C---:B---3--:R-:W-:Y:S02]  /*a950*/  IMAD.WIDE R28, R0.reuse, 0x4, R234 ;  /* 0x00000004001c7825 */ /* 0x048fe400078e02ea */
[----:B------:R-:W-:Y:S02]  /*a960*/  STL.64 [R1+0xe58], R36 ;  /* 0x000e582401007387 */ /* 0x000fe40000100a00 */
[C---:B----4-:R-:W-:Y:S02]  /*a970*/  IMAD.WIDE R24, R0.reuse, 0x4, R232 ;  /* 0x0000000400187825 */ /* 0x050fe400078e02e8 */
[----:B------:R-:W-:Y:S02]  /*a980*/  STL.64 [R1+0xe78], R34 ;  /* 0x000e782201007387 */ /* 0x000fe40000100a00 */
[----:B------:R-:W-:-:S02]  /*a990*/  IMAD.WIDE R12, R0, 0x4, R230 ;  /* 0x00000004000c7825 */ /* 0x000fc400078e02e6 */
[----:B------:R3:W-:Y:S02]  /*a9a0*/  STL.64 [R1+0xea0], R32 ;  /* 0x000ea02001007387 */ /* 0x0007e40000100a00 */
[C---:B------:R-:W-:Y:S02]  /*a9b0*/  IMAD.WIDE R4, R0.reuse, 0x4, R228 ;  /* 0x0000000400047825 */ /* 0x040fe400078e02e4 */
[----:B------:R-:W-:Y:S04]  /*a9c0*/  LDGSTS.E [R249+0x1a800], desc[UR40][R36.64], !P2 ;  /* 0x1a80000024f97fae */ /* 0x000fe8000d1a1028 */
[----:B------:R4:W-:Y:S04]  /*a9d0*/  STL.64 [R1+0xea8], R30 ;  /* 0x000ea81e01007387 */ /* 0x0009e80000100a00 */
[----:B------:R-:W-:Y:S04]  /*a9e0*/  LDGSTS.E [R249+0x1a900], desc[UR40][R34.64], !P2 ;  /* 0x1a90000022f97fae */ /* 0x000fe8000d1a1028 */
[----:B------:R1:W-:Y:S04]  /*a9f0*/  STL.64 [R1+0xf70], R28 ;  /* 0x000f701c01007387 */ /* 0x0003e80000100a00 */
        /* <DEDUP_REMOVED lines=10> */
[----:B------:R1:W-:Y:S04]  /*aaa0*/  LDGSTS.E [R249+0x1ae00], desc[UR40][R12.64], !P2 ;  /* 0x1ae000000cf97fae */ /* 0x0003e8000d1a1028 */
[----:B------:R4:W-:Y:S01]  /*aab0*/  LDGSTS.E [R249+0x1af00], desc[UR40][R4.64], !P2 ;  /* 0x1af0000004f97fae */ /* 0x0009e2000d1a1028 */
[----:B---3--:R-:W-:-:S04]  /*aac0*/  IMAD.WIDE R24, R0, 0x4, R170 ;  /* 0x0000000400187825 */ /* 0x008fc800078e02aa */
[----:B-1----:R-:W-:-:S04]  /*aad0*/  IMAD.WIDE R12, R0, 0x4, R172 ;  /* 0x00000004000c7825 */ /* 0x002fc800078e02ac */
[----:B----4-:R-:W-:-:S04]  /*aae0*/  IMAD.WIDE R4, R0, 0x4, R174 ;  /* 0x0000000400047825 */ /* 0x010fc800078e02ae */
[----:B--2---:R-:W-:-:S05]  /*aaf0*/  IMAD.WIDE R36, R0, 0x4, R226 ;  /* 0x0000000400247825 */ /* 0x004fca00078e02e2 */
[----:B------:R1:W-:Y:S04]  /*ab00*/  STL.64 [R1+0x1570], R36 ;  /* 0x0015702401007387 */ /* 0x0003e80000100a00 */
[----:B------:R1:W-:Y:S01]  /*ab10*/  LDGSTS.E [R249+0x1c800], desc[UR40][R36.64], !P0 ;  /* 0x1c80000024f97fae */ /* 0x0003e2000c1a1028 */
[----:B-----5:R-:W-:-:S05]  /*ab20*/  IMAD.WIDE R34, R0, 0x4, R222 ;  /* 0x0000000400227825 */ /* 0x020fca00078e02de */
[----:B------:R2:W-:Y:S04]  /*ab30*/  STL.64 [R1+0x1568], R34 ;  /* 0x0015682201007387 */ /* 0x0005e80000100a00 */
[----:B------:R-:W-:Y:S04]  /*ab40*/  STL.64 [R1+0x1560], R32 ;  /* 0x0015602001007387 */ /* 0x000fe80000100a00 */
[----:B------:R-:W-:Y:S04]  /*ab50*/  STL.64 [R1+0x1558], R30 ;  /* 0x0015581e01007387 */ /* 0x000fe80000100a00 */
[----:B------:R2:W-:Y:S04]  /*ab60*/  LDGSTS.E [R249+0x1c900], desc[UR40][R34.64], !P0 ;  /* 0x1c90000022f97fae */ /* 0x0005e8000c1a1028 */
[----:B------:R-:W-:Y:S04]  /*ab70*/  STL.64 [R1+0x1550], R28 ;  /* 0x0015501c01007387 */ /* 0x000fe80000100a00 */
[----:B------:R3:W-:Y:S04]  /*ab80*/  LDGSTS.E [R249+0x1ca00], desc[UR40][R32.64], !P0 ;  /* 0x1ca0000020f97fae */ /* 0x0007e8000c1a1028 */
[----:B------:R4:W-:Y:S04]  /*ab90*/  STL.64 [R1+0x1548], R24 ;  /* 0x0015481801007387 */ /* 0x0009e80000100a00 */
[----:B------:R5:W-:Y:S04]  /*aba0*/  LDGSTS.E [R249+0x1cb00], desc[UR40][R30.64], !P0 ;  /* 0x1cb000001ef97fae */ /* 0x000be8000c1a1028 */
[----:B------:R1:W-:Y:S04]  /*abb0*/  STL.64 [R1+0x1540], R12 ;  /* 0x0015400c01007387 */ /* 0x0003e80000100a00 */
[----:B------:R2:W-:Y:S04]  /*abc0*/  LDGSTS.E [R249+0x1cc00], desc[UR40][R28.64], !P0 ;  /* 0x1cc000001cf97fae */ /* 0x0005e8000c1a1028 */
[----:B------:R3:W-:Y:S04]  /*abd0*/  STL.64 [R1+0x1538], R4 ;  /* 0x0015380401007387 */ /* 0x0007e80000100a00 */
[----:B------:R-:W-:Y:S01]  /*abe0*/  LDGSTS.E [R249+0x1cd00], desc[UR40][R24.64], !P0 ;  /* 0x1cd0000018f97fae */ /* 0x000fe2000c1a1028 */
[----:B-1----:R-:W-:-:S03]  /*abf0*/  IMAD.WIDE R36, R0, 0x4, R176 ;  /* 0x0000000400247825 */ /* 0x002fc600078e02b0 */
[----:B------:R1:W-:Y:S01]  /*ac00*/  LDGSTS.E [R249+0x1ce00], desc[UR40][R12.64], !P0 ;  /* 0x1ce000000cf97fae */ /* 0x0003e2000c1a1028 */
[----:B--2---:R-:W-:-:S03]  /*ac10*/  IMAD.WIDE R34, R0, 0x4, R178 ;  /* 0x0000000400227825 */ /* 0x004fc600078e02b2 */
[----:B------:R2:W-:Y:S04]  /*ac20*/  LDGSTS.E [R249+0x1cf00], desc[UR40][R4.64], !P0 ;  /* 0x1cf0000004f97fae */ /* 0x0005e8000c1a1028 */
[----:B----4-:R-:W4:Y:S04]  /*ac30*/  LDL.LU.64 R24, [R1+0x5f8] ;  /* 0x0005f80001187983 */ /* 0x010f280000300a00 */
[----:B------:R-:W4:Y:S04]  /*ac40*/  LDL.LU.64 R74, [R1+0x5f0] ;  /* 0x0005f000014a7983 */ /* 0x000f280000300a00 */
[----:B------:R-:W4:Y:S04]  /*ac50*/  LDL.LU.64 R44, [R1+0x5e8] ;  /* 0x0005e800012c7983 */ /* 0x000f280000300a00 */
[----:B------:R-:W4:Y:S04]  /*ac60*/  LDL.LU.64 R234, [R1+0x5e0] ;  /* 0x0005e00001ea7983 */ /* 0x000f280000300a00 */
[----:B------:R-:W4:Y:S04]  /*ac70*/  LDL.LU.64 R226, [R1+0x5d8] ;  /* 0x0005d80001e27983 */ /* 0x000f280000300a00 */
[----:B------:R-:W4:Y:S01]  /*ac80*/  LDL.LU.64 R222, [R1+0x5d0] ;  /* 0x0005d00001de7983 */ /* 0x000f220000300a00 */
[----:B---3--:R-:W-:-:S03]  /*ac90*/  IMAD.WIDE R32, R0, 0x4, R180 ;  /* 0x0000000400207825 */ /* 0x008fc600078e02b4 */
[----:B------:R-:W3:Y:S01]  /*aca0*/  LDL.LU.64 R240, [R1+0x5c8] ;  /* 0x0005c80001f07983 */ /* 0x000ee20000300a00 */
[----:B-----5:R-:W-:-:S03]  /*acb0*/  IMAD.WIDE R30, R0, 0x4, R182 ;  /* 0x00000004001e7825 */ /* 0x020fc600078e02b6 */
[----:B------:R-:W5:Y:S01]  /*acc0*/  LDL.LU.64 R224, [R1+0x5c0] ;  /* 0x0005c00001e07983 */ /* 0x000f620000300a00 */
[----:B------:R-:W-:-:S03]  /*acd0*/  IMAD.WIDE R28, R0, 0x4, R184 ;  /* 0x00000004001c7825 */ /* 0x000fc600078e02b8 */
[----:B------:R-:W-:Y:S01]  /*ace0*/  STL.64 [R1+0x15b8], R40 ;  /* 0x0015b82801007387 */ /* 0x000fe20000100a00 */
[----:B-1----:R-:W-:-:S03]  /*acf0*/  IMAD.WIDE R12, R0, 0x4, R186 ;  /* 0x00000004000c7825 */ /* 0x002fc600078e02ba */
[----:B------:R1:W-:Y:S01]  /*ad00*/  STL.64 [R1+0x15b0], R36 ;  /* 0x0015b02401007387 */ /* 0x0003e20000100a00 */
[----:B--2---:R-:W-:-:S03]  /*ad10*/  IMAD.WIDE R4, R0, 0x4, R188 ;  /* 0x0000000400047825 */ /* 0x004fc600078e02bc */
[----:B------:R2:W-:Y:S04]  /*ad20*/  STL.64 [R1+0x15a8], R34 ;  /* 0x0015a82201007387 */ /* 0x0005e80000100a00 */
[----:B------:R1:W-:Y:S04]  /*ad30*/  STL.64 [R1+0x15a0], R32 ;  /* 0x0015a02001007387 */ /* 0x0003e80000100a00 */
[----:B------:R1:W-:Y:S04]  /*ad40*/  STL.64 [R1+0x1598], R30 ;  /* 0x0015981e01007387 */ /* 0x0003e80000100a00 */
[----:B------:R1:W-:Y:S04]  /*ad50*/  STL.64 [R1+0x1590], R28 ;  /* 0x0015901c01007387 */ /* 0x0003e80000100a00 */
[----:B------:R1:W-:Y:S04]  /*ad60*/  STL.64 [R1+0x1588], R12 ;  /* 0x0015880c01007387 */ /* 0x0003e80000100a00 */
[----:B------:R1:W-:Y:S04]  /*ad70*/  STL.64 [R1+0x1580], R4 ;  /* 0x0015800401007387 */ /* 0x0003e80000100a00 */
[----:B------:R-:W1:Y:S04]  /*ad80*/  LDL.LU.64 R238, [R1+0x4f8] ;  /* 0x0004f80001ee7983 */ /* 0x000e680000300a00 */
[----:B------:R-:W2:Y:S04]  /*ad90*/  LDL.LU.64 R236, [R1+0x4f0] ;  /* 0x0004f00001ec7983 */ /* 0x000ea80000300a00 */
[----:B------:R-:W3:Y:S04]  /*ada0*/  LDL.LU.64 R232, [R1+0x4e8] ;  /* 0x0004e80001e87983 */ /* 0x000ee80000300a00 */
[----:B------:R-:W5:Y:S04]  /*adb0*/  LDL.LU.64 R230, [R1+0x4e0] ;  /* 0x0004e00001e67983 */ /* 0x000f680000300a00 */
[----:B------:R-:W5:Y:S01]  /*adc0*/  LDL.LU.64 R228, [R1+0x4d8] ;  /* 0x0004d80001e47983 */ /* 0x000f620000300a00 */
[----:B----4-:R-:W-:-:S04]  /*add0*/  IMAD.WIDE R178, R0, 0x4, R234 ;  /* 0x0000000400b27825 */ /* 0x010fc800078e02ea */
[C---:B------:R-:W-:Y:S02]  /*ade0*/  IMAD.WIDE R180, R0.reuse, 0x4, R226 ;  /* 0x0000000400b47825 */ /* 0x040fe400078e02e2 */
[----:B------:R-:W4:Y:S02]  /*adf0*/  LDL.LU.64 R226, [R1+0x4d0] ;  /* 0x0004d00001e27983 */ /* 0x000f240000300a00 */
[----:B------:R-:W-:Y:S02]  /*ae00*/  IMAD.WIDE R182, R0, 0x4, R222 ;  /* 0x0000000400b67825 */ /* 0x000fe400078e02de */
[----:B------:R-:W4:Y:S04]  /*ae10*/  LDL.LU.64 R234, [R1+0x4c8] ;  /* 0x0004c80001ea7983 */ /* 0x000f280000300a00 */
[----:B------:R-:W4:Y:S01]  /*ae20*/  LDL.LU.64 R222, [R1+0x4c0] ;  /* 0x0004c00001de7983 */ /* 0x000f220000300a00 */
[----:B------:R-:W-:-:S02]  /*ae30*/  VIADD R6, R136, 0xffffffc2 ;  /* 0xffffffc288067836 */ /* 0x000fc40000000000 */
[----:B------:R-:W-:Y:S01]  /*ae40*/  IMAD.WIDE R172, R0, 0x4, R24 ;  /* 0x0000000400ac7825 */ /* 0x000fe200078e0218 */
[----:B------:R-:W4:Y:S02]  /*ae50*/  LDC R136, c[0x0][0x3a0] ;  /* 0x0000e800ff887b82 */ /* 0x000f240000000800 */
[----:B------:R-:W-:-:S13]  /*ae60*/  ISETP.GE.U32.AND P2, PT, R6, 0x7fffffa3, PT ;  /* 0x7fffffa30600780c */ /* 0x000fda0003f46070 */
[----:B------:R-:W-:Y:S04]  /*ae70*/  LDGSTS.E [R249+0x1e800], desc[UR40][R40.64], !P2 ;  /* 0x1e80000028f97fae */ /* 0x000fe8000d1a1028 */
[----:B------:R1:W-:Y:S04]  /*ae80*/  LDGSTS.E [R249+0x1e900], desc[UR40][R36.64], !P2 ;  /* 0x1e90000024f97fae */ /* 0x0003e8000d1a1028 */
[----:B------:R2:W-:Y:S04]  /*ae90*/  LDGSTS.E [R249+0x1ea00], desc[UR40][R34.64], !P2 ;  /* 0x1ea0000022f97fae */ /* 0x0005e8000d1a1028 */
[----:B------:R3:W-:Y:S04]  /*aea0*/  LDGSTS.E [R249+0x1eb00], desc[UR40][R32.64], !P2 ;  /* 0x1eb0000020f97fae */ /* 0x0007e8000d1a1028 */
[----:B------:R5:W-:Y:S01]  /*aeb0*/  LDGSTS.E [R249+0x1ec00], desc[UR40][R30.64], !P2 ;  /* 0x1ec000001ef97fae */ /* 0x000be2000d1a1028 */
[----:B-1----:R-:W-:-:S03]  /*aec0*/  IMAD.WIDE R36, R0, 0x4, R238 ;  /* 0x0000000400247825 */ /* 0x002fc600078e02ee */
[----:B------:R1:W-:Y:S01]  /*aed0*/  LDGSTS.E [R249+0x1ed00], desc[UR40][R28.64], !P2 ;  /* 0x1ed000001cf97fae */ /* 0x0003e2000d1a1028 */
[----:B--2---:R-:W-:-:S03]  /*aee0*/  IMAD.WIDE R34, R0, 0x4, R236 ;  /* 0x0000000400227825 */ /* 0x004fc600078e02ec */
[----:B------:R-:W-:Y:S01]  /*aef0*/  STL.64 [R1+0x100], R36 ;  /* 0x0001002401007387 */ /* 0x000fe20000100a00 */
[----:B---3--:R-:W-:-:S03]  /*af00*/  IMAD.WIDE R32, R0, 0x4, R232 ;  /* 0x0000000400207825 */ /* 0x008fc600078e02e8 */
[----:B------:R-:W-:Y:S01]  /*af10*/  STL.64 [R1+0x108], R34 ;  /* 0x0001082201007387 */ /* 0x000fe20000100a00 */
[----:B-----5:R-:W-:-:S03]  /*af20*/  IMAD.WIDE R30, R0, 0x4, R230 ;  /* 0x00000004001e7825 */ /* 0x020fc600078e02e6 */
[----:B------:R-:W2:Y:S01]  /*af30*/  LDL.LU.64 R232, [R1+0x3f8] ;  /* 0x0003f80001e87983 */ /* 0x000ea20000300a00 */
[----:B-1----:R-:W-:-:S03]  /*af40*/  IMAD.WIDE R28, R0, 0x4, R228 ;  /* 0x00000004001c7825 */ /* 0x002fc600078e02e4 */
[----:B------:R1:W-:Y:S04]  /*af50*/  STL.64 [R1+0x220], R32 ;  /* 0x0002202001007387 */ /* 0x0003e80000100a00 */
[----:B------:R3:W-:Y:S04]  /*af60*/  LDGSTS.E [R249+0x1ee00], desc[UR40][R12.64], !P2 ;  /* 0x1ee000000cf97fae */ /* 0x0007e8000d1a1028 */
[----:B------:R-:W1:Y:S04]  /*af70*/  LDL.LU.64 R230, [R1+0x2f8] ;  /* 0x0002f80001e67983 */ /* 0x000e680000300a00 */
[----:B------:R5:W-:Y:S04]  /*af80*/  LDGSTS.E [R249+0x1ef00], desc[UR40][R4.64], !P2 ;  /* 0x1ef0000004f97fae */ /* 0x000be8000d1a1028 */
[----:B------:R1:W-:Y:S04]  /*af90*/  STL.64 [R1+0x228], R30 ;  /* 0x0002281e01007387 */ /* 0x0003e80000100a00 */
[----:B------:R-:W2:Y:S04]  /*afa0*/  LDL.LU.64 R228, [R1+0x1f8] ;  /* 0x0001f80001e47983 */ /* 0x000ea80000300a00 */
[----:B------:R-:W-:Y:S01]  /*afb0*/  STL.64 [R1+0x300], R28 ;  /* 0x0003001c01007387 */ /* 0x000fe20000100a00 */
[----:B------:R-:W-:-:S03]  /*afc0*/  IMAD.WIDE R176, R0, 0x4, R44 ;  /* 0x0000000400b07825 */ /* 0x000fc600078e022c */
[----:B------:R-:W-:Y:S01]  /*afd0*/  LDGSTS.E [R250+0x11000], desc[UR40][R172.64], !P1 ;  /* 0x11000000acfa7fae */ /* 0x000fe2000c9a1028 */
[----:B----4-:R-:W-:-:S03]  /*afe0*/  IMAD.WIDE R24, R0, 0x4, R226 ;  /* 0x0000000400187825 */ /* 0x010fc600078e02e2 */
[----:B------:R-:W4:Y:S01]  /*aff0*/  LDL.LU.64 R226, [R1+0xf8] ;  /* 0x0000f80001e27983 */ /* 0x000f220000300a00 */
[----:B---3--:R-:W-:-:S04]  /*b000*/  IMAD.WIDE R12, R0, 0x4, R234 ;  /* 0x00000004000c7825 */ /* 0x008fc800078e02ea */
[C---:B-----5:R-:W-:Y:S01]  /*b010*/  IMAD.WIDE R4, R0.reuse, 0x4, R222 ;  /* 0x0000000400047825 */ /* 0x060fe200078e02de */
[----:B------:R3:W-:Y:S04]  /*b020*/  STL.64 [R1+0x308], R24 ;  /* 0x0003081801007387 */ /* 0x0007e80000100a00 */
[----:B------:R5:W-:Y:S04]  /*b030*/  STL.64 [R1+0x330], R12 ;  /* 0x0003300c01007387 */ /* 0x000be80000100a00 */
[----:B------:R1:W-:Y:S04]  /*b040*/  STL.64 [R1+0x338], R4 ;  /* 0x0003380401007387 */ /* 0x0003e80000100a00 */
[----:B------:R-:W3:Y:S04]  /*b050*/  LDL.LU.64 R44, [R1+0x3f0] ;  /* 0x0003f000012c7983 */ /* 0x000ee80000300a00 */
[----:B------:R-:W3:Y:S01]  /*b060*/  LDL.LU.64 R222, [R1+0x3e8] ;  /* 0x0003e80001de7983 */ /* 0x000ee20000300a00 */
[----:B------:R-:W-:-:S04]  /*b070*/  IMAD.WIDE R174, R0, 0x4, R74 ;  /* 0x0000000400ae7825 */ /* 0x000fc800078e024a */
[C---:B------:R-:W-:Y:S01]  /*b080*/  IMAD.WIDE R184, R0.reuse, 0x4, R240 ;  /* 0x0000000400b87825 */ /* 0x040fe200078e02f0 */
[----:B------:R-:W-:Y:S04]  /*b090*/  LDGSTS.E [R250+0x11100], desc[UR40][R174.64], !P1 ;  /* 0x11100000aefa7fae */ /* 0x000fe8000c9a1028 */
[----:B------:R-:W5:Y:S01]  /*b0a0*/  LDL.LU.64 R240, [R1+0x3e0] ;  /* 0x0003e00001f07983 */ /* 0x000f620000300a00 */
[----:B------:R-:W-:-:S03]  /*b0b0*/  IMAD.WIDE R188, R0, 0x4, R224 ;  /* 0x0000000400bc7825 */ /* 0x000fc600078e02e0 */
[----:B------:R-:W-:Y:S04]  /*b0c0*/  LDGSTS.E [R250+0x11200], desc[UR40][R176.64], !P1 ;  /* 0x11200000b0fa7fae */ /* 0x000fe8000c9a1028 */
[----:B------:R-:W-:Y:S04]  /*b0d0*/  LDGSTS.E [R250+0x11300], desc[UR40][R178.64], !P1 ;  /* 0x11300000b2fa7fae */ /* 0x000fe8000c9a1028 */
[----:B------:R-:W-:Y:S04]  /*b0e0*/  LDGSTS.E [R250+0x11400], desc[UR40][R180.64], !P1 ;  /* 0x11400000b4fa7fae */ /* 0x000fe8000c9a1028 */
[----:B------:R-:W5:Y:S04]  /*b0f0*/  LDL.LU.64 R224, [R1+0x3d8] ;  /* 0x0003d80001e07983 */ /* 0x000f680000300a00 */
[----:B------:R-:W-:Y:S04]  /*b100*/  LDGSTS.E [R250+0x11500], desc[UR40][R182.64], !P1 ;  /* 0x11500000b6fa7fae */ /* 0x000fe8000c9a1028 */
[----:B------:R-:W-:Y:S01]  /*b110*/  LDGSTS.E [R250+0x11600], desc[UR40][R184.64], !P1 ;  /* 0x11600000b8fa7fae */ /* 0x000fe2000c9a1028 */
[----:B--2---:R-:W-:-:S03]  /*b120*/  IMAD.WIDE R72, R0, 0x4, R232 ;  /* 0x0000000400487825 */ /* 0x004fc600078e02e8 */
[----:B------:R-:W-:Y:S04]  /*b130*/  LDGSTS.E [R250+0x11700], desc[UR40][R188.64], !P1 ;  /* 0x11700000bcfa7fae */ /* 0x000fe8000c9a1028 */
[----:B------:R-:W2:Y:S04]  /*b140*/  LDL.LU.64 R238, [R1+0x3d0] ;  /* 0x0003d00001ee7983 */ /* 0x000ea80000300a00 */
[----:B------:R-:W-:Y:S04]  /*b150*/  LDGSTS.E [R250+0x13000], desc[UR40][R36.64], !P3 ;  /* 0x1300000024fa7fae */ /* 0x000fe8000d9a1028 */
[----:B------:R-:W-:Y:S04]  /*b160*/  LDGSTS.E [R250+0x13100], desc[UR40][R34.64], !P3 ;  /* 0x1310000022fa7fae */ /* 0x000fe8000d9a1028 */
[----:B------:R-:W2:Y:S04]  /*b170*/  LDL.LU.64 R236, [R1+0x3c8] ;  /* 0x0003c80001ec7983 */ /* 0x000ea80000300a00 */
[----:B------:R1:W-:Y:S01]  /*b180*/  LDGSTS.E [R250+0x13200], desc[UR40][R32.64], !P3 ;  /* 0x1320000020fa7fae */ /* 0x0003e2000d9a1028 */
[----:B------:R-:W-:-:S03]  /*b190*/  IMAD.WIDE R74, R0, 0x4, R228 ;  /* 0x00000004004a7825 */ /* 0x000fc600078e02e4 */
[----:B------:R-:W2:Y:S04]  /*b1a0*/  LDL.LU.64 R234, [R1+0x3c0] ;  /* 0x0003c00001ea7983 */ /* 0x000ea80000300a00 */
[----:B------:R-:W2:Y:S01]  /*b1b0*/  LDL.LU.64 R232, [R1+0x2f0] ;  /* 0x0002f00001e87983 */ /* 0x000ea20000300a00 */
[----:B-1----:R-:W-:-:S03]  /*b1c0*/  IMAD.WIDE R32, R0, 0x4, R230 ;  /* 0x0000000400207825 */ /* 0x002fc600078e02e6 */
[----:B------:R-:W2:Y:S01]  /*b1d0*/  LDL.LU.64 R228, [R1+0x2e8] ;  /* 0x0002e80001e47983 */ /* 0x000ea20000300a00 */
[----:B------:R-:W-:-:S03]  /*b1e0*/  IMAD.WIDE R186, R0, 0x4, R190 ;  /* 0x0000000400ba7825 */ /* 0x000fc600078e02be */
[----:B------:R1:W-:Y:S04]  /*b1f0*/  LDGSTS.E [R250+0x13300], desc[UR40][R30.64], !P3 ;  /* 0x133000001efa7fae */ /* 0x0003e8000d9a1028 */
[----:B------:R-:W-:Y:S04]  /*b200*/  LDGSTS.E [R250+0x13400], desc[UR40][R28.64], !P3 ;  /* 0x134000001cfa7fae */ /* 0x000fe8000d9a1028 */
[----:B------:R-:W-:Y:S04]  /*b210*/  LDGSTS.E [R250+0x13500], desc[UR40][R24.64], !P3 ;  /* 0x1350000018fa7fae */ /* 0x000fe8000d9a1028 */
[----:B------:R1:W-:Y:S04]  /*b220*/  LDGSTS.E [R250+0x13600], desc[UR40][R12.64], !P3 ;  /* 0x136000000cfa7fae */ /* 0x0003e8000d9a1028 */
[----:B------:R1:W-:Y:S01]  /*b230*/  LDGSTS.E [R250+0x13700], desc[UR40][R4.64], !P3 ;  /* 0x1370000004fa7fae */ /* 0x0003e2000d9a1028 */
[----:B------:R-:W-:-:S03]  /*b240*/  IMAD.WIDE R170, R0, 0x4, R194 ;  /* 0x0000000400aa7825 */ /* 0x000fc600078e02c2 */
[----:B------:R-:W-:Y:S01]  /*b250*/  LDGSTS.E [R250+0x15000], desc[UR40][R72.64], !P6 ;  /* 0x1500000048fa7fae */ /* 0x000fe2000f1a1028 */
[----:B----4-:R-:W-:-:S03]  /*b260*/  IMAD.WIDE R230, R0, 0x4, R226 ;  /* 0x0000000400e67825 */ /* 0x010fc600078e02e2 */
[----:B------:R-:W4:Y:S04]  /*b270*/  LDL.LU.64 R226, [R1+0x2e0] ;  /* 0x0002e00001e27983 */ /* 0x000f280000300a00 */
[----:B------:R1:W-:Y:S04]  /*b280*/  STL.64 [R1+0x428], R72 ;  /* 0x0004284801007387 */ /* 0x0003e80000100a00 */
[----:B------:R-:W-:Y:S04]  /*b290*/  STL.64 [R1+0x908], R32 ;  /* 0x0009082001007387 */ /* 0x000fe80000100a00 */
[----:B------:R-:W-:Y:S04]  /*b2a0*/  STL.64 [R1+0xa58], R74 ;  /* 0x000a584a01007387 */ /* 0x000fe80000100a00 */
[----:B------:R-:W-:Y:S01]  /*b2b0*/  STL.64 [R1+0xbc8], R230 ;  /* 0x000bc8e601007387 */ /* 0x000fe20000100a00 */
[----:B---3--:R-:W-:-:S03]  /*b2c0*/  IMAD.WIDE R58, R0, 0x4, R222 ;  /* 0x00000004003a7825 */ /* 0x008fc600078e02de */
[----:B------:R-:W3:Y:S01]  /*b2d0*/  LDL.LU.64 R222, [R1+0x2d8] ;  /* 0x0002d80001de7983 */ /* 0x000ee20000300a00 */
[----:B-1----:R-:W-:-:S03]  /*b2e0*/  IMAD.WIDE R30, R0, 0x4, R44 ;  /* 0x00000004001e7825 */ /* 0x002fc600078e022c */
[----:B------:R-:W-:Y:S04]  /*b2f0*/  STL.64 [R1+0x1530], R186 ;  /* 0x001530ba01007387 */ /* 0x000fe80000100a00 */
[----:B------:R1:W-:Y:S01]  /*b300*/  STL.64 [R1+0xf8], R30 ;  /* 0x0000f81e01007387 */ /* 0x0003e20000100a00 */
[----:B-----5:R-:W-:-:S03]  /*b310*/  IMAD.WIDE R56, R0, 0x4, R240 ;  /* 0x0000000400387825 */ /* 0x020fc600078e02f0 */
[----:B------:R-:W5:Y:S04]  /*b320*/  LDL.LU.64 R80, [R1+0x2d0] ;  /* 0x0002d00001507983 */ /* 0x000f680000300a00 */
[----:B------:R-:W-:Y:S04]  /*b330*/  STL.64 [R1+0x1578], R160 ;  /* 0x001578a001007387 */ /* 0x000fe80000100a00 */
[----:B------:R1:W-:Y:S04]  /*b340*/  STL.64 [R1+0x1f8], R58 ;  /* 0x0001f83a01007387 */ /* 0x0003e80000100a00 */
[----:B------:R-:W5:Y:S01]  /*b350*/  LDL.LU.64 R34, [R1+0x2c8] ;  /* 0x0002c80001227983 */ /* 0x000f620000300a00 */
[----:B------:R-:W-:-:S03]  /*b360*/  IMAD.WIDE R104, R0, 0x4, R224 ;  /* 0x0000000400687825 */ /* 0x000fc600078e02e0 */
[----:B------:R-:W5:Y:S04]  /*b370*/  LDL.LU.64 R24, [R1+0x2c0] ;  /* 0x0002c00001187983 */ /* 0x000f680000300a00 */
[----:B------:R-:W5:Y:S04]  /*b380*/  LDL.LU.64 R44, [R1+0x1f0] ;  /* 0x0001f000012c7983 */ /* 0x000f680000300a00 */
[----:B------:R1:W-:Y:S04]  /*b390*/  STL.64 [R1+0x410], R56 ;  /* 0x0004103801007387 */ /* 0x0003e80000100a00 */
[----:B------:R-:W5:Y:S01]  /*b3a0*/  LDL.LU.64 R240, [R1+0x1e8] ;  /* 0x0001e80001f07983 */ /* 0x000f620000300a00 */
[----:B--2---:R-:W-:-:S03]  /*b3b0*/  IMAD.WIDE R54, R0, 0x4, R238 ;  /* 0x0000000400367825 */ /* 0x004fc600078e02ee */
[----:B------:R-:W2:Y:S04]  /*b3c0*/  LDL.LU.64 R224, [R1+0x1e0] ;  /* 0x0001e00001e07983 */ /* 0x000ea80000300a00 */
[----:B------:R-:W2:Y:S01]  /*b3d0*/  LDL.LU.64 R238, [R1+0x1d8] ;  /* 0x0001d80001ee7983 */ /* 0x000ea20000300a00 */
[----:B------:R-:W-:-:S03]  /*b3e0*/  IMAD.WIDE R36, R0, 0x4, R236 ;  /* 0x0000000400247825 */ /* 0x000fc600078e02ec */
[----:B------:R1:W-:Y:S04]  /*b3f0*/  STL.64 [R1+0x418], R104 ;  /* 0x0004186801007387 */ /* 0x0003e80000100a00 */
[----:B------:R-:W2:Y:S01]  /*b400*/  LDL.LU.64 R236, [R1+0x1d0] ;  /* 0x0001d00001ec7983 */ /* 0x000ea20000300a00 */
[----:B------:R-:W-:-:S03]  /*b410*/  IMAD.WIDE R12, R0, 0x4, R234 ;  /* 0x00000004000c7825 */ /* 0x000fc600078e02ea */
[----:B------:R-:W-:Y:S01]  /*b420*/  LDGSTS.E [R250+0x15100], desc[UR40][R30.64], !P6 ;  /* 0x151000001efa7fae */ /* 0x000fe2000f1a1028 */
[----:B------:R-:W-:-:S03]  /*b430*/  IMAD.WIDE R28, R0, 0x4, R232 ;  /* 0x00000004001c7825 */ /* 0x000fc600078e02e8 */
[----:B------:R-:W2:Y:S04]  /*b440*/  LDL.LU.64 R234, [R1+0x1c8] ;  /* 0x0001c80001ea7983 */ /* 0x000ea80000300a00 */
[----:B------:R1:W-:Y:S01]  /*b450*/  STL.64 [R1+0x420], R54 ;  /* 0x0004203601007387 */ /* 0x0003e20000100a00 */
[----:B------:R-:W-:-:S03]  /*b460*/  IMAD.WIDE R42, R0, 0x4, R228 ;  /* 0x00000004002a7825 */ /* 0x000fc600078e02e4 */
[----:B------:R-:W2:Y:S04]  /*b470*/  LDL.LU.64 R232, [R1+0x1c0] ;  /* 0x0001c00001e87983 */ /* 0x000ea80000300a00 */
[----:B------:R-:W2:Y:S04]  /*b480*/  LDL.LU.64 R228, [R1+0xf0] ;  /* 0x0000f00001e47983 */ /* 0x000ea80000300a00 */
[----:B------:R1:W-:Y:S04]  /*b490*/  STL.64 [R1+0x4f0], R36 ;  /* 0x0004f02401007387 */ /* 0x0003e80000100a00 */
[----:B------:R-:W2:Y:S04]  /*b4a0*/  LDL.LU.64 R146, [R1+0xe8] ;  /* 0x0000e80001927983 */ /* 0x000ea80000300a00 */
[----:B------:R-:W2:Y:S04]  /*b4b0*/  LDL.LU.64 R144, [R1+0xe0] ;  /* 0x0000e00001907983 */ /* 0x000ea80000300a00 */
[----:B------:R1:W-:Y:S01]  /*b4c0*/  STL.64 [R1+0x4f8], R12 ;  /* 0x0004f80c01007387 */ /* 0x0003e20000100a00 */
[----:B------:R-:W-:-:S03]  /*b4d0*/  IMAD.WIDE R168, R0, 0x4, R196 ;  /* 0x0000000400a87825 */ /* 0x000fc600078e02c4 */
[----:B------:R-:W-:Y:S01]  /*b4e0*/  LDGSTS.E [R250+0x15200], desc[UR40][R58.64], !P6 ;  /* 0x152000003afa7fae */ /* 0x000fe2000f1a1028 */
[----:B------:R-:W-:-:S03]  /*b4f0*/  IMAD.WIDE R166, R0, 0x4, R202 ;  /* 0x0000000400a67825 */ /* 0x000fc600078e02ca */
[----:B------:R-:W-:Y:S01]  /*b500*/  LDGSTS.E [R250+0x15300], desc[UR40][R56.64], !P6 ;  /* 0x1530000038fa7fae */ /* 0x000fe2000f1a1028 */
[----:B------:R-:W-:-:S03]  /*b510*/  IMAD.WIDE R164, R0, 0x4, R204 ;  /* 0x0000000400a47825 */ /* 0x000fc600078e02cc */
[----:B------:R-:W-:Y:S01]  /*b520*/  LDGSTS.E [R250+0x15400], desc[UR40][R104.64], !P6 ;  /* 0x1540000068fa7fae */ /* 0x000fe2000f1a1028 */
[----:B------:R-:W-:-:S03]  /*b530*/  IMAD.WIDE R162, R0, 0x4, R206 ;  /* 0x0000000400a27825 */ /* 0x000fc600078e02ce */
[----:B------:R-:W-:Y:S01]  /*b540*/  LDGSTS.E [R250+0x15500], desc[UR40][R54.64], !P6 ;  /* 0x1550000036fa7fae */ /* 0x000fe2000f1a1028 */
[----:B------:R-:W-:Y:S02]  /*b550*/  VIADD R6, R137, 0xffffffcd ;  /* 0xffffffcd89067836 */ /* 0x000fe40000000000 */
[C---:B------:R-:W-:Y:S01]  /*b560*/  IMAD.WIDE R158, R0.reuse, 0x4, R208 ;  /* 0x00000004009e7825 */ /* 0x040fe200078e02d0 */
[----:B------:R-:W-:Y:S01]  /*b570*/  LDGSTS.E [R250+0x15600], desc[UR40][R36.64], !P6 ;  /* 0x1560000024fa7fae */ /* 0x000fe2000f1a1028 */
[----:B------:R-:W1:Y:S02]  /*b580*/  LDC R137, c[0x0][0x3a0] ;  /* 0x0000e800ff897b82 */ /* 0x000e640000000800 */
[----:B----4-:R-:W-:-:S04]  /*b590*/  IMAD.WIDE R4, R0, 0x4, R226 ;  /* 0x0000000400047825 */ /* 0x010fc800078e02e2 */
[C---:B---3--:R-:W-:Y:S01]  /*b5a0*/  IMAD.WIDE R40, R0.reuse, 0x4, R222 ;  /* 0x0000000400287825 */ /* 0x048fe200078e02de */
[----:B------:R-:W3:Y:S04]  /*b5b0*/  LDL.LU.64 R226, [R1+0xd8] ;  /* 0x0000d80001e27983 */ /* 0x000ee80000300a00 */
[----:B------:R-:W4:Y:S04]  /*b5c0*/  LDL.LU.64 R222, [R1+0xd0] ;  /* 0x0000d00001de7983 */ /* 0x000f280000300a00 */
[----:B------:R1:W-:Y:S04]  /*b5d0*/  STL.64 [R1+0x880], R28 ;  /* 0x0008801c01007387 */ /* 0x0003e80000100a00 */
[----:B------:R-:W4:Y:S04]  /*b5e0*/  LDL.LU.64 R142, [R1+0xc8] ;  /* 0x0000c800018e7983 */ /* 0x000f280000300a00 */
[----:B------:R-:W4:Y:S01]  /*b5f0*/  LDL.LU.64 R148, [R1+0xc0] ;  /* 0x0000c00001947983 */ /* 0x000f220000300a00 */
[----:B-----5:R-:W-:-:S03]  /*b600*/  IMAD.WIDE R80, R0, 0x4, R80 ;  /* 0x0000000400507825 */ /* 0x020fc600078e0250 */
[----:B------:R5:W-:Y:S01]  /*b610*/  STL.64 [R1+0x2e8], R42 ;  /* 0x0002e82a01007387 */ /* 0x000be20000100a00 */
[----:B------:R-:W-:-:S03]  /*b620*/  IMAD.WIDE R34, R0, 0x4, R34 ;  /* 0x0000000400227825 */ /* 0x000fc600078e0222 */
[----:B------:R1:W-:Y:S01]  /*b630*/  STL.64 [R1+0x2e0], R4 ;  /* 0x0002e00401007387 */ /* 0x0003e20000100a00 */
[----:B------:R-:W-:-:S03]  /*b640*/  IMAD.WIDE R24, R0, 0x4, R24 ;  /* 0x0000000400187825 */ /* 0x000fc600078e0218 */
[----:B------:R1:W-:Y:S01]  /*b650*/  STL.64 [R1+0x8e0], R40 ;  /* 0x0008e02801007387 */ /* 0x0003e20000100a00 */
[----:B------:R-:W-:-:S03]  /*b660*/  IMAD.WIDE R44, R0, 0x4, R44 ;  /* 0x00000004002c7825 */ /* 0x000fc600078e022c */
[----:B------:R1:W-:Y:S04]  /*b670*/  STL.64 [R1+0x8f0], R80 ;  /* 0x0008f05001007387 */ /* 0x0003e80000100a00 */
[----:B------:R1:W-:Y:S01]  /*b680*/  STL.64 [R1+0x8f8], R34 ;  /* 0x0008f82201007387 */ /* 0x0003e20000100a00 */
[----:B------:R-:W-:-:S03]  /*b690*/  IMAD.WIDE R240, R0, 0x4, R240 ;  /* 0x0000000400f07825 */ /* 0x000fc600078e02f0 */
[----:B------:R1:W-:Y:S01]  /*b6a0*/  STL.64 [R1+0x900], R24 ;  /* 0x0009001801007387 */ /* 0x0003e20000100a00 */
[----:B--2---:R-:W-:-:S03]  /*b6b0*/  IMAD.WIDE R224, R0, 0x4, R224 ;  /* 0x0000000400e07825 */ /* 0x004fc600078e02e0 */
[----:B------:R2:W-:Y:S01]  /*b6c0*/  STL.64 [R1+0x978], R44 ;  /* 0x0009782c01007387 */ /* 0x0005e20000100a00 */
[----:B------:R-:W-:-:S03]  /*b6d0*/  IMAD.WIDE R238, R0, 0x4, R238 ;  /* 0x0000000400ee7825 */ /* 0x000fc600078e02ee */
[----:B------:R1:W-:Y:S04]  /*b6e0*/  STL.64 [R1+0x988], R240 ;  /* 0x000988f001007387 */ /* 0x0003e80000100a00 */
[----:B------:R1:W-:Y:S01]  /*b6f0*/  STL.64 [R1+0x998], R224 ;  /* 0x000998e001007387 */ /* 0x0003e20000100a00 */
[----:B------:R-:W-:-:S03]  /*b700*/  IMAD.WIDE R236, R0, 0x4, R236 ;  /* 0x0000000400ec7825 */ /* 0x000fc600078e02ec */
        /* <DEDUP_REMOVED lines=10> */
[----:B------:R-:W-:Y:S04]  /*b7b0*/  STL.64 [R1+0xb90], R246 ;  /* 0x000b90f601007387 */ /* 0x000fe80000100a00 */
[----:B------:R-:W-:Y:S01]  /*b7c0*/  STL.64 [R1+0xba0], R244 ;  /* 0x000ba0f401007387 */ /* 0x000fe20000100a00 */
[----:B------:R-:W-:-:S04]  /*b7d0*/  IMAD.WIDE R144, R0, 0x4, R198 ;  /* 0x0000000400907825 */ /* 0x000fc800078e02c6 */
[----:B------:R-:W-:Y:S01]  /*b7e0*/  IMAD.WIDE R152, R0, 0x4, R210 ;  /* 0x0000000400987825 */ /* 0x000fe200078e02d2 */
[----:B------:R-:W-:Y:S01]  /*b7f0*/  ISETP.GE.U32.AND P0, PT, R6, 0x7fffffae, PT ;  /* 0x7fffffae0600780c */ /* 0x000fe20003f06070 */
[----:B------:R-:W-:Y:S02]  /*b800*/  LDGSTS.E [R250+0x15700], desc[UR40][R12.64], !P6 ;  /* 0x157000000cfa7fae */ /* 0x000fe4000f1a1028 */
[C---:B------:R-:W-:Y:S02]  /*b810*/  IMAD.WIDE R150, R0.reuse, 0x4, R212 ;  /* 0x0000000400967825 */ /* 0x040fe400078e02d4 */
[----:B------:R-:W-:Y:S02]  /*b820*/  LDGSTS.E [R250+0x17000], desc[UR40][R32.64], !P5 ;  /* 0x1700000020fa7fae */ /* 0x000fe4000e9a1028 */
[C---:B------:R-:W-:Y:S02]  /*b830*/  IMAD.WIDE R156, R0.reuse, 0x4, R216 ;  /* 0x00000004009c7825 */ /* 0x040fe400078e02d8 */
[----:B------:R-:W-:Y:S02]  /*b840*/  LDGSTS.E [R250+0x17100], desc[UR40][R28.64], !P5 ;  /* 0x171000001cfa7fae */ /* 0x000fe4000e9a1028 */
[----:B------:R-:W-:-:S02]  /*b850*/  IMAD.WIDE R154, R0, 0x4, R218 ;  /* 0x00000004009a7825 */ /* 0x000fc400078e02da */
[----:B------:R-:W-:Y:S02]  /*b860*/  LDGSTS.E [R250+0x17200], desc[UR40][R42.64], !P5 ;  /* 0x172000002afa7fae */ /* 0x000fe4000e9a1028 */
[----:B------:R-:W-:Y:S02]  /*b870*/  VIADD R6, R135, 0xffffffc9 ;  /* 0xffffffc987067836 */ /* 0x000fe40000000000 */
[----:B------:R-:W-:Y:S01]  /*b880*/  IMAD.WIDE R146, R0, 0x4, R220 ;  /* 0x0000000400927825 */ /* 0x000fe200078e02dc */
[----:B------:R-:W-:Y:S01]  /*b890*/  LDGSTS.E [R250+0x17300], desc[UR40][R4.64], !P5 ;  /* 0x1730000004fa7fae */ /* 0x000fe2000e9a1028 */
[----:B------:R-:W1:Y:S01]  /*b8a0*/  LDC R135, c[0x0][0x3a0] ;  /* 0x0000e800ff877b82 */ /* 0x000e620000000800 */
[----:B------:R-:W-:Y:S02]  /*b8b0*/  ISETP.GE.U32.AND P2, PT, R6, 0x7fffffaa, PT ;  /* 0x7fffffaa0600780c */ /* 0x000fe40003f46070 */
[----:B------:R-:W-:Y:S01]  /*b8c0*/  LDGSTS.E [R250+0x17400], desc[UR40][R40.64], !P5 ;  /* 0x1740000028fa7fae */ /* 0x000fe2000e9a1028 */
[----:B------:R-:W-:-:S03]  /*b8d0*/  VIADD R6, R134, 0xffffffc5 ;  /* 0xffffffc586067836 */ /* 0x000fc60000000000 */
[----:B------:R-:W-:Y:S01]  /*b8e0*/  LDGSTS.E [R250+0x17500], desc[UR40][R80.64], !P5 ;  /* 0x1750000050fa7fae */ /* 0x000fe2000e9a1028 */
[----:B------:R-:W1:Y:S03]  /*b8f0*/  LDC R134, c[0x0][0x3a0] ;  /* 0x0000e800ff867b82 */ /* 0x000e660000000800 */
[----:B------:R-:W-:Y:S04]  /*b900*/  LDGSTS.E [R250+0x17600], desc[UR40][R34.64], !P5 ;  /* 0x1760000022fa7fae */ /* 0x000fe8000e9a1028 */
[----:B------:R-:W-:Y:S01]  /*b910*/  LDGSTS.E [R250+0x17700], desc[UR40][R24.64], !P5 ;  /* 0x1770000018fa7fae */ /* 0x000fe2000e9a1028 */
[----:B------:R-:W-:-:S03]  /*b920*/  ISETP.GE.U32.AND P1, PT, R6, 0x7fffffa6, PT ;  /* 0x7fffffa60600780c */ /* 0x000fc60003f26070 */
[----:B------:R-:W-:Y:S04]  /*b930*/  LDGSTS.E [R250+0x19000], desc[UR40][R74.64], !P0 ;  /* 0x190000004afa7fae */ /* 0x000fe8000c1a1028 */
[----:B------:R-:W-:Y:S04]  /*b940*/  LDGSTS.E [R250+0x19100], desc[UR40][R44.64], !P0 ;  /* 0x191000002cfa7fae */ /* 0x000fe8000c1a1028 */
[----:B------:R-:W-:Y:S04]  /*b950*/  LDGSTS.E [R250+0x19200], desc[UR40][R240.64], !P0 ;  /* 0x19200000f0fa7fae */ /* 0x000fe8000c1a1028 */
[----:B------:R-:W-:Y:S01]  /*b960*/  LDGSTS.E [R250+0x19300], desc[UR40][R224.64], !P0 ;  /* 0x19300000e0fa7fae */ /* 0x000fe2000c1a1028 */
[----:B------:R-:W-:-:S02]  /*b970*/  VIADD R6, R136, 0xffffffc1 ;  /* 0xffffffc188067836 */ /* 0x000fc40000000000 */
[----:B------:R-:W1:Y:S01]  /*b980*/  LDC R136, c[0x0][0x3a0] ;  /* 0x0000e800ff887b82 */ /* 0x000e620000000800 */
[----:B------:R-:W-:Y:S04]  /*b990*/  LDGSTS.E [R250+0x19400], desc[UR40][R238.64], !P0 ;  /* 0x19400000eefa7fae */ /* 0x000fe8000c1a1028 */
[----:B------:R-:W-:Y:S04]  /*b9a0*/  LDGSTS.E [R250+0x19500], desc[UR40][R236.64], !P0 ;  /* 0x19500000ecfa7fae */ /* 0x000fe8000c1a1028 */
[----:B------:R-:W-:Y:S04]  /*b9b0*/  LDGSTS.E [R250+0x19600], desc[UR40][R234.64], !P0 ;  /* 0x19600000eafa7fae */ /* 0x000fe8000c1a1028 */
[----:B------:R-:W-:Y:S04]  /*b9c0*/  LDGSTS.E [R250+0x19700], desc[UR40][R232.64], !P0 ;  /* 0x19700000e8fa7fae */ /* 0x000fe8000c1a1028 */
[----:B------:R-:W-:Y:S01]  /*b9d0*/  LDGSTS.E [R250+0x1b000], desc[UR40][R230.64], !P2 ;  /* 0x1b000000e6fa7fae */ /* 0x000fe2000d1a1028 */
[----:B------:R-:W-:-:S03]  /*b9e0*/  ISETP.GE.U32.AND P3, PT, R6, 0x7fffffa2, PT ;  /* 0x7fffffa20600780c */ /* 0x000fc60003f66070 */
[----:B------:R-:W-:Y:S04]  /*b9f0*/  LDGSTS.E [R250+0x1b100], desc[UR40][R228.64], !P2 ;  /* 0x1b100000e4fa7fae */ /* 0x000fe8000d1a1028 */
[----:B------:R-:W-:Y:S04]  /*ba00*/  LDGSTS.E [R250+0x1b200], desc[UR40][R246.64], !P2 ;  /* 0x1b200000f6fa7fae */ /* 0x000fe8000d1a1028 */
[----:B------:R-:W-:Y:S01]  /*ba10*/  LDGSTS.E [R250+0x1b300], desc[UR40][R244.64], !P2 ;  /* 0x1b300000f4fa7fae */ /* 0x000fe2000d1a1028 */
[----:B---3--:R-:W-:-:S04]  /*ba20*/  IMAD.WIDE R226, R0, 0x4, R226 ;  /* 0x0000000400e27825 */ /* 0x008fc800078e02e2 */
[C---:B----4-:R-:W-:Y:S01]  /*ba30*/  IMAD.WIDE R222, R0.reuse, 0x4, R222 ;  /* 0x0000000400de7825 */ /* 0x050fe200078e02de */
[----:B------:R-:W-:Y:S03]  /*ba40*/  STL.64 [R1+0xba8], R226 ;  /* 0x000ba8e201007387 */ /* 0x000fe60000100a00 */
[C---:B------:R-:W-:Y:S01]  /*ba50*/  IMAD.WIDE R192, R0.reuse, 0x4, R142 ;  /* 0x0000000400c07825 */ /* 0x040fe200078e028e */
[----:B------:R-:W-:Y:S03]  /*ba60*/  STL.64 [R1+0xbb0], R222 ;  /* 0x000bb0de01007387 */ /* 0x000fe60000100a00 */
[C---:B------:R-:W-:Y:S01]  /*ba70*/  IMAD.WIDE R190, R0.reuse, 0x4, R148 ;  /* 0x0000000400be7825 */ /* 0x040fe200078e0294 */
[----:B------:R-:W-:Y:S03]  /*ba80*/  STL.64 [R1+0xbb8], R192 ;  /* 0x000bb8c001007387 */ /* 0x000fe60000100a00 */
[C---:B------:R-:W-:Y:S01]  /*ba90*/  IMAD.WIDE R142, R0.reuse, 0x4, R200 ;  /* 0x00000004008e7825 */ /* 0x040fe200078e02c8 */
[----:B------:R-:W-:Y:S04]  /*baa0*/  STL.64 [R1+0xbc0], R190 ;  /* 0x000bc0be01007387 */ /* 0x000fe80000100a00 */
[----:B------:R-:W-:Y:S04]  /*bab0*/  STL.64 [R1+0x14c0], R170 ;  /* 0x0014c0aa01007387 */ /* 0x000fe80000100a00 */
[----:B------:R-:W-:Y:S01]  /*bac0*/  STL.64 [R1+0x14a8], R168 ;  /* 0x0014a8a801007387 */ /* 0x000fe20000100a00 */
[----:B------:R-:W-:-:S03]  /*bad0*/  IMAD.WIDE R148, R0, 0x4, R214 ;  /* 0x0000000400947825 */ /* 0x000fc600078e02d6 */
[----:B------:R3:W-:Y:S04]  /*bae0*/  STL.64 [R1+0x14a0], R144 ;  /* 0x0014a09001007387 */ /* 0x0007e80000100a00 */
[----:B------:R4:W-:Y:S04]  /*baf0*/  STL.64 [R1+0x1488], R142 ;  /* 0x0014888e01007387 */ /* 0x0009e80000100a00 */
[----:B------:R-:W-:Y:S04]  /*bb00*/  STL.64 [R1+0x1480], R166 ;  /* 0x001480a601007387 */ /* 0x000fe80000100a00 */
[----:B------:R-:W-:Y:S04]  /*bb10*/  STL.64 [R1+0x1468], R164 ;  /* 0x001468a401007387 */ /* 0x000fe80000100a00 */
[----:B------:R-:W-:Y:S04]  /*bb20*/  STL.64 [R1+0x1460], R162 ;  /* 0x001460a201007387 */ /* 0x000fe80000100a00 */
[----:B------:R-:W-:Y:S04]  /*bb30*/  STL.64 [R1+0x1528], R158 ;  /* 0x0015289e01007387 */ /* 0x000fe80000100a00 */
[----:B------:R1:W-:Y:S04]  /*bb40*/  STL.64 [R1+0x1520], R152 ;  /* 0x0015209801007387 */ /* 0x0003e80000100a00 */
[----:B------:R1:W-:Y:S04]  /*bb50*/  STL.64 [R1+0x1518], R150 ;  /* 0x0015189601007387 */ /* 0x0003e80000100a00 */
[----:B------:R1:W-:Y:S04]  /*bb60*/  STL.64 [R1+0x1510], R148 ;  /* 0x0015109401007387 */ /* 0x0003e80000100a00 */
[----:B------:R-:W4:Y:S04]  /*bb70*/  LDL.LU.64 R72, [R1+0x20a8] ;  /* 0x0020a80001487983 */ /* 0x000f280000300a00 */
[----:B------:R-:W-:Y:S04]  /*bb80*/  STL.64 [R1+0x1508], R156 ;  /* 0x0015089c01007387 */ /* 0x000fe80000100a00 */
[----:B-1----:R-:W4:Y:S04]  /*bb90*/  LDL.LU.64 R30, [R1+0x20a0] ;  /* 0x0020a000011e7983 */ /* 0x002f280000300a00 */
[----:B------:R-:W-:Y:S04]  /*bba0*/  STL.64 [R1+0x1500], R154 ;  /* 0x0015009a01007387 */ /* 0x000fe80000100a00 */
[----:B------:R-:W4:Y:S04]  /*bbb0*/  LDL.LU.64 R58, [R1+0x2098] ;  /* 0x00209800013a7983 */ /* 0x000f280000300a00 */
        /* <DEDUP_REMOVED lines=8> */
[----:B-----5:R-:W5:Y:S04]  /*bc40*/  LDL.LU.64 R42, [R1+0x2058] ;  /* 0x00205800012a7983 */ /* 0x020f680000300a00 */
[----:B------:R-:W5:Y:S04]  /*bc50*/  LDL.LU.64 R4, [R1+0x2050] ;  /* 0x0020500001047983 */ /* 0x000f680000300a00 */
[----:B------:R-:W5:Y:S04]  /*bc60*/  LDL.LU.64 R40, [R1+0x2048] ;  /* 0x0020480001287983 */ /* 0x000f680000300a00 */
[----:B------:R-:W5:Y:S04]  /*bc70*/  LDL.LU.64 R80, [R1+0x2040] ;  /* 0x0020400001507983 */ /* 0x000f680000300a00 */
[----:B------:R-:W5:Y:S04]  /*bc80*/  LDL.LU.64 R34, [R1+0x2038] ;  /* 0x0020380001227983 */ /* 0x000f680000300a00 */
[----:B------:R-:W5:Y:S04]  /*bc90*/  LDL.LU.64 R24, [R1+0x2030] ;  /* 0x0020300001187983 */ /* 0x000f680000300a00 */
[----:B------:R-:W5:Y:S04]  /*bca0*/  LDL.LU.64 R74, [R1+0x2028] ;  /* 0x00202800014a7983 */ /* 0x000f680000300a00 */
[----:B--2---:R-:W2:Y:S04]  /*bcb0*/  LDL.LU.64 R44, [R1+0x2020] ;  /* 0x00202000012c7983 */ /* 0x004ea80000300a00 */
[----:B------:R-:W2:Y:S04]  /*bcc0*/  LDL.LU.64 R240, [R1+0x2018] ;  /* 0x0020180001f07983 */ /* 0x000ea80000300a00 */
[----:B------:R-:W-:Y:S04]  /*bcd0*/  LDGSTS.E [R250+0x1b400], desc[UR40][R226.64], !P2 ;  /* 0x1b400000e2fa7fae */ /* 0x000fe8000d1a1028 */
        /* <DEDUP_REMOVED lines=14> */
[----:B------:R-:W-:Y:S04]  /*bdc0*/  LDGSTS.E [R250+0x1d400], desc[UR40][R142.64], !P1 ;  /* 0x1d4000008efa7fae */ /* 0x000fe8000c9a1028 */
[----:B------:R-:W-:Y:S04]  /*bdd0*/  LDGSTS.E [R250+0x1d500], desc[UR40][R166.64], !P1 ;  /* 0x1d500000a6fa7fae */ /* 0x000fe8000c9a1028 */
[----:B---3--:R-:W3:Y:S04]  /*bde0*/  LDL.LU.64 R144, [R1+0x5b8] ;  /* 0x0005b80001907983 */ /* 0x008ee80000300a00 */
[----:B----4-:R-:W4:Y:S04]  /*bdf0*/  LDL.LU.64 R142, [R1+0x5b0] ;  /* 0x0005b000018e7983 */ /* 0x010f280000300a00 */
[----:B------:R-:W2:Y:S04]  /*be00*/  LDL.LU.64 R222, [R1+0x5a8] ;  /* 0x0005a80001de7983 */ /* 0x000ea80000300a00 */
[----:B------:R-:W-:Y:S04]  /*be10*/  LDGSTS.E [R250+0x1d600], desc[UR40][R164.64], !P1 ;  /* 0x1d600000a4fa7fae */ /* 0x000fe8000c9a1028 */
[----:B------:R-:W-:Y:S04]  /*be20*/  LDGSTS.E [R250+0x1d700], desc[UR40][R162.64], !P1 ;  /* 0x1d700000a2fa7fae */ /* 0x000fe8000c9a1028 */
[----:B------:R-:W-:Y:S04]  /*be30*/  LDGSTS.E [R250+0x1f000], desc[UR40][R160.64], !P3 ;  /* 0x1f000000a0fa7fae */ /* 0x000fe8000d9a1028 */
[----:B------:R-:W-:Y:S04]  /*be40*/  LDGSTS.E [R250+0x1f100], desc[UR40][R158.64], !P3 ;  /* 0x1f1000009efa7fae */ /* 0x000fe8000d9a1028 */
[----:B------:R-:W-:Y:S04]  /*be50*/  LDGSTS.E [R250+0x1f200], desc[UR40][R152.64], !P3 ;  /* 0x1f20000098fa7fae */ /* 0x000fe8000d9a1028 */
[----:B------:R-:W-:Y:S04]  /*be60*/  LDGSTS.E [R250+0x1f300], desc[UR40][R150.64], !P3 ;  /* 0x1f30000096fa7fae */ /* 0x000fe8000d9a1028 */
[----:B------:R-:W-:Y:S04]  /*be70*/  LDGSTS.E [R250+0x1f400], desc[UR40][R148.64], !P3 ;  /* 0x1f40000094fa7fae */ /* 0x000fe8000d9a1028 */
[----:B------:R-:W5:Y:S04]  /*be80*/  LDL.LU.64 R152, [R1+0x5a0] ;  /* 0x0005a00001987983 */ /* 0x000f680000300a00 */
[----:B------:R-:W5:Y:S04]  /*be90*/  LDL.LU.64 R150, [R1+0x598] ;  /* 0x0005980001967983 */ /* 0x000f680000300a00 */
[----:B------:R-:W5:Y:S04]  /*bea0*/  LDL.LU.64 R246, [R1+0x590] ;  /* 0x0005900001f67983 */ /* 0x000f680000300a00 */
[----:B------:R-:W5:Y:S04]  /*beb0*/  LDL.LU.64 R148, [R1+0x588] ;  /* 0x0005880001947983 */ /* 0x000f680000300a00 */
[----:B------:R-:W5:Y:S04]  /*bec0*/  LDL.LU.64 R226, [R1+0x580] ;  /* 0x0005800001e27983 */ /* 0x000f680000300a00 */
[----:B------:R3:W-:Y:S04]  /*bed0*/  LDGSTS.E [R250+0x1f500], desc[UR40][R156.64], !P3 ;  /* 0x1f5000009cfa7fae */ /* 0x0007e8000d9a1028 */
[----:B------:R-:W-:Y:S04]  /*bee0*/  LDGSTS.E [R250+0x1f600], desc[UR40][R154.64], !P3 ;  /* 0x1f6000009afa7fae */ /* 0x000fe8000d9a1028 */
[----:B------:R1:W-:Y:S04]  /*bef0*/  LDGSTS.E [R250+0x1f700], desc[UR40][R146.64], !P3 ;  /* 0x1f70000092fa7fae */ /* 0x0003e8000d9a1028 */
[----:B------:R-:W5:Y:S04]  /*bf00*/  LDL.LU.64 R186, [R1+0x4b8] ;  /* 0x0004b80001ba7983 */ /* 0x000f680000300a00 */
[----:B-1----:R-:W5:Y:S04]  /*bf10*/  LDL.LU.64 R146, [R1+0x4b0] ;  /* 0x0004b00001927983 */ /* 0x002f680000300a00 */
[----:B------:R-:W5:Y:S04]  /*bf20*/  LDL.LU.64 R192, [R1+0x4a8] ;  /* 0x0004a80001c07983 */ /* 0x000f680000300a00 */
[----:B------:R-:W5:Y:S04]  /*bf30*/  LDL.LU.64 R194, [R1+0x4a0] ;  /* 0x0004a00001c27983 */ /* 0x000f680000300a00 */
[----:B------:R-:W5:Y:S01]  /*bf40*/  LDL.LU.64 R196, [R1+0x498] ;  /* 0x0004980001c47983 */ /* 0x000f620000300a00 */
[----:B---3--:R-:W-:-:S03]  /*bf50*/  IMAD.WIDE R156, R0, 0x4, R144 ;  /* 0x00000004009c7825 */ /* 0x008fc600078e0290 */
[----:B------:R-:W3:Y:S01]  /*bf60*/  LDL.LU.64 R144, [R1+0x490] ;  /* 0x0004900001907983 */ /* 0x000ee20000300a00 */
[----:B----4-:R-:W-:-:S03]  /*bf70*/  IMAD.WIDE R158, R0, 0x4, R142 ;  /* 0x00000004009e7825 */ /* 0x010fc600078e028e */
[----:B------:R-:W4:Y:S01]  /*bf80*/  LDL.LU.64 R142, [R1+0x488] ;  /* 0x00048800018e7983 */ /* 0x000f220000300a00 */
[----:B--2---:R-:W-:-:S03]  /*bf90*/  IMAD.WIDE R160, R0, 0x4, R222 ;  /* 0x0000000400a07825 */ /* 0x004fc600078e02de */
[----:B------:R-:W2:Y:S01]  /*bfa0*/  LDL.LU.64 R222, [R1+0x480] ;  /* 0x0004800001de7983 */ /* 0x000ea20000300a00 */
[----:B-----5:R-:W-:-:S03]  /*bfb0*/  IMAD.WIDE R162, R0, 0x4, R152 ;  /* 0x0000000400a27825 */ /* 0x020fc600078e0298 */
[----:B------:R-:W5:Y:S01]  /*bfc0*/  LDL.LU.64 R152, [R1+0x3b8] ;  /* 0x0003b80001987983 */ /* 0x000f620000300a00 */
[----:B------:R-:W-:-:S03]  /*bfd0*/  IMAD.WIDE R164, R0, 0x4, R150 ;  /* 0x0000000400a47825 */ /* 0x000fc600078e0296 */
[----:B------:R-:W5:Y:S01]  /*bfe0*/  LDL.LU.64 R244, [R1+0x3b0] ;  /* 0x0003b00001f47983 */ /* 0x000f620000300a00 */
[----:B------:R-:W-:-:S03]  /*bff0*/  IMAD.WIDE R166, R0, 0x4, R246 ;  /* 0x0000000400a67825 */ /* 0x000fc600078e02f6 */
[----:B------:R-:W5:Y:S01]  /*c000*/  LDL.LU.64 R150, [R1+0x3a8] ;  /* 0x0003a80001967983 */ /* 0x000f620000300a00 */
[----:B------:R-:W-:-:S03]  /*c010*/  IMAD.WIDE R168, R0, 0x4, R148 ;  /* 0x0000000400a87825 */ /* 0x000fc600078e0294 */
[----:B------:R-:W5:Y:S01]  /*c020*/  LDL.LU.64 R154, [R1+0x3a0] ;  /* 0x0003a000019a7983 */ /* 0x000f620000300a00 */
[----:B------:R-:W-:-:S03]  /*c030*/  IMAD.WIDE R170, R0, 0x4, R226 ;  /* 0x0000000400aa7825 */ /* 0x000fc600078e02e2 */
[----:B------:R-:W5:Y:S04]  /*c040*/  LDL.LU.64 R246, [R1+0x398] ;  /* 0x0003980001f67983 */ /* 0x000f680000300a00 */
[----:B------:R-:W5:Y:S04]  /*c050*/  LDL.LU.64 R148, [R1+0x390] ;  /* 0x0003900001947983 */ /* 0x000f680000300a00 */
[----:B------:R-:W5:Y:S01]  /*c060*/  LDL.LU.64 R226, [R1+0x388] ;  /* 0x0003880001e27983 */ /* 0x000f620000300a00 */
[----:B------:R-:W-:-:S03]  /*c070*/  IMAD.WIDE R190, R0, 0x4, R146 ;  /* 0x0000000400be7825 */ /* 0x000fc600078e0292 */
[----:B------:R-:W5:Y:S01]  /*c080*/  LDL.LU.64 R146, [R1+0x380] ;  /* 0x0003800001927983 */ /* 0x000f620000300a00 */
[----:B---3--:R-:W-:-:S03]  /*c090*/  IMAD.WIDE R198, R0, 0x4, R144 ;  /* 0x0000000400c67825 */ /* 0x008fc600078e0290 */
[----:B------:R-:W3:Y:S01]  /*c0a0*/  LDL.LU.64 R144, [R1+0x2b8] ;  /* 0x0002b80001907983 */ /* 0x000ee20000300a00 */
[----:B--2---:R-:W-:-:S03]  /*c0b0*/  IMAD.WIDE R202, R0, 0x4, R222 ;  /* 0x0000000400ca7825 */ /* 0x004fc600078e02de */
[----:B------:R-:W2:Y:S01]  /*c0c0*/  LDL.LU.64 R222, [R1+0x2b0] ;  /* 0x0002b00001de7983 */ /* 0x000ea20000300a00 */
[----:B----4-:R-:W-:-:S03]  /*c0d0*/  IMAD.WIDE R200, R0, 0x4, R142 ;  /* 0x0000000400c87825 */ /* 0x010fc600078e028e */
[----:B------:R-:W4:Y:S01]  /*c0e0*/  LDL.LU.64 R142, [R1+0x2a8] ;  /* 0x0002a800018e7983 */ /* 0x000f220000300a00 */
        /* <DEDUP_REMOVED lines=9> */
[----:B------:R-:W5:Y:S01]  /*c180*/  LDL.LU.64 R226, [R1+0x280] ;  /* 0x0002800001e27983 */ /* 0x000f620000300a00 */
[----:B------:R-:W-:Y:S02]  /*c190*/  VIADD R134, R134, 0xffffffdc ;  /* 0xffffffdc86867836 */ /* 0x000fe40000000000 */
[----:B------:R-:W-:-:S03]  /*c1a0*/  VIADD R6, R135, 0xffffffd8 ;  /* 0xffffffd887067836 */ /* 0x000fc60000000000 */
[----:B------:R-:W-:Y:S02]  /*c1b0*/  ISETP.GE.U32.AND P3, PT, R134, 0x7fffffbd, PT ;  /* 0x7fffffbd8600780c */ /* 0x000fe40003f66070 */
[----:B------:R-:W-:Y:S01]  /*c1c0*/  ISETP.GE.U32.AND P2, PT, R6, 0x7fffffb9, PT ;  /* 0x7fffffb90600780c */ /* 0x000fe20003f46070 */
[----:B------:R-:W-:Y:S02]  /*c1d0*/  VIADD R136, R136, 0xffffffd4 ;  /* 0xffffffd488887836 */ /* 0x000fe40000000000 */
[----:B------:R-:W-:-:S03]  /*c1e0*/  IMAD.WIDE R186, R0, 0x4, R186 ;  /* 0x0000000400ba7825 */ /* 0x000fc600078e02ba */
[----:B------:R-:W-:Y:S01]  /*c1f0*/  ISETP.GE.U32.AND P1, PT, R136, 0x7fffffb5, PT ;  /* 0x7fffffb58800780c */ /* 0x000fe20003f26070 */
[----:B------:R-:W-:-:S04]  /*c200*/  IMAD.WIDE R218, R0, 0x4, R146 ;  /* 0x0000000400da7825 */ /* 0x000fc800078e0292 */
[----:B------:R-:W-:Y:S04]  /*c210*/  LDGSTS.E [R7+0x11800], desc[UR40][R156.64], !P3 ;  /* 0x118000009c077fae */ /* 0x000fe8000d9a1028 */
[----:B------:R-:W-:Y:S01]  /*c220*/  LDGSTS.E [R7+0x11900], desc[UR40][R158.64], !P3 ;  /* 0x119000009e077fae */ /* 0x000fe2000d9a1028 */
[----:B------:R-:W-:-:S03]  /*c230*/  IMAD.WIDE R192, R0, 0x4, R192 ;  /* 0x0000000400c07825 */ /* 0x000fc600078e02c0 */
[----:B------:R-:W-:Y:S01]  /*c240*/  LDGSTS.E [R7+0x11a00], desc[UR40][R160.64], !P3 ;  /* 0x11a00000a0077fae */ /* 0x000fe2000d9a1028 */
[----:B------:R-:W-:-:S03]  /*c250*/  VIADD R135, R137, 0xffffffd0 ;  /* 0xffffffd089877836 */ /* 0x000fc60000000000 */
[----:B------:R-:W-:Y:S01]  /*c260*/  LDGSTS.E [R7+0x11b00], desc[UR40][R162.64], !P3 ;  /* 0x11b00000a2077fae */ /* 0x000fe2000d9a1028 */
[----:B------:R-:W-:-:S03]  /*c270*/  VIADD R6, R139, 0xffffffc8 ;  /* 0xffffffc88b067836 */ /* 0x000fc60000000000 */
[----:B------:R-:W-:Y:S01]  /*c280*/  LDGSTS.E [R7+0x11c00], desc[UR40][R164.64], !P3 ;  /* 0x11c00000a4077fae */ /* 0x000fe2000d9a1028 */
[----:B------:R-:W-:-:S03]  /*c290*/  IMAD.WIDE R194, R0, 0x4, R194 ;  /* 0x0000000400c27825 */ /* 0x000fc600078e02c2 */
[----:B------:R-:W-:Y:S01]  /*c2a0*/  LDGSTS.E [R7+0x11d00], desc[UR40][R166.64], !P3 ;  /* 0x11d00000a6077fae */ /* 0x000fe2000d9a1028 */
[----:B------:R-:W-:-:S03]  /*c2b0*/  IMAD.WIDE R196, R0, 0x4, R196 ;  /* 0x0000000400c47825 */ /* 0x000fc600078e02c4 */
[----:B------:R-:W-:Y:S01]  /*c2c0*/  LDGSTS.E [R7+0x11e00], desc[UR40][R168.64], !P3 ;  /* 0x11e00000a8077fae */ /* 0x000fe2000d9a1028 */
[----:B------:R-:W-:-:S03]  /*c2d0*/  IMAD.WIDE R206, R0, 0x4, R244 ;  /* 0x0000000400ce7825 */ /* 0x000fc600078e02f4 */
[----:B------:R-:W-:Y:S01]  /*c2e0*/  LDGSTS.E [R7+0x11f00], desc[UR40][R170.64], !P3 ;  /* 0x11f00000aa077fae */ /* 0x000fe2000d9a1028 */
[----:B------:R-:W-:-:S03]  /*c2f0*/  ISETP.GE.U32.AND P0, PT, R135, 0x7fffffb1, PT ;  /* 0x7fffffb18700780c */ /* 0x000fc60003f06070 */
[----:B------:R-:W-:Y:S01]  /*c300*/  LDGSTS.E [R7+0x13800], desc[UR40][R186.64], !P2 ;  /* 0x13800000ba077fae */ /* 0x000fe2000d1a1028 */
[----:B------:R-:W-:-:S03]  /*c310*/  ISETP.GE.U32.AND P5, PT, R6, 0x7fffffa9, PT ;  /* 0x7fffffa90600780c */ /* 0x000fc60003fa6070 */
[----:B------:R-:W-:Y:S01]  /*c320*/  LDGSTS.E [R7+0x13900], desc[UR40][R190.64], !P2 ;  /* 0x13900000be077fae */ /* 0x000fe2000d1a1028 */
[----:B------:R-:W-:-:S03]  /*c330*/  VIADD R6, R140, 0xffffffc4 ;  /* 0xffffffc48c067836 */ /* 0x000fc60000000000 */
[----:B------:R-:W-:Y:S01]  /*c340*/  LDGSTS.E [R7+0x13a00], desc[UR40][R192.64], !P2 ;  /* 0x13a00000c0077fae */ /* 0x000fe2000d1a1028 */
[----:B------:R-:W-:-:S03]  /*c350*/  IMAD.WIDE R210, R0, 0x4, R154 ;  /* 0x0000000400d27825 */ /* 0x000fc600078e029a */
[----:B------:R-:W-:Y:S01]  /*c360*/  LDGSTS.E [R7+0x13b00], desc[UR40][R194.64], !P2 ;  /* 0x13b00000c2077fae */ /* 0x000fe2000d1a1028 */
[----:B------:R-:W-:-:S03]  /*c370*/  VIADD R134, R138, 0xffffffcc ;  /* 0xffffffcc8a867836 */ /* 0x000fc60000000000 */
[----:B------:R-:W-:Y:S04]  /*c380*/  LDGSTS.E [R7+0x13c00], desc[UR40][R196.64], !P2 ;  /* 0x13c00000c4077fae */ /* 0x000fe8000d1a1028 */
[----:B------:R-:W-:Y:S04]  /*c390*/  LDGSTS.E [R7+0x13d00], desc[UR40][R198.64], !P2 ;  /* 0x13d00000c6077fae */ /* 0x000fe8000d1a1028 */
[----:B------:R-:W-:Y:S01]  /*c3a0*/  LDGSTS.E [R7+0x13e00], desc[UR40][R200.64], !P2 ;  /* 0x13e00000c8077fae */ /* 0x000fe2000d1a1028 */
[----:B------:R-:W-:-:S03]  /*c3b0*/  ISETP.GE.U32.AND P6, PT, R134, 0x7fffffad, PT ;  /* 0x7fffffad8600780c */ /* 0x000fc60003fc6070 */
[----:B------:R-:W-:Y:S04]  /*c3c0*/  LDGSTS.E [R7+0x13f00], desc[UR40][R202.64], !P2 ;  /* 0x13f00000ca077fae */ /* 0x000fe8000d1a1028 */
        /* <DEDUP_REMOVED lines=8> */
[----:B---3--:R-:W-:-:S05]  /*c450*/  IMAD.WIDE R146, R0, 0x4, R144 ;  /* 0x0000000400927825 */ /* 0x008fca00078e0290 */
[----:B------:R1:W-:Y:S01]  /*c460*/  LDGSTS.E [R7+0x17800], desc[UR40][R146.64], !P0 ;  /* 0x1780000092077fae */ /* 0x0003e2000c1a1028 */
[----:B--2---:R-:W-:-:S03]  /*c470*/  IMAD.WIDE R144, R0, 0x4, R222 ;  /* 0x0000000400907825 */ /* 0x004fc600078e02de */
[----:B------:R-:W2:Y:S04]  /*c480*/  LDL.LU.64 R222, [R1+0x1b8] ;  /* 0x0001b80001de7983 */ /* 0x000ea80000300a00 */
[----:B------:R-:W3:Y:S01]  /*c490*/  LDL.LU.64 R250, [R1+0x1b0] ;  /* 0x0001b00001fa7983 */ /* 0x000ee20000300a00 */
[----:B----4-:R-:W-:-:S03]  /*c4a0*/  IMAD.WIDE R142, R0, 0x4, R142 ;  /* 0x00000004008e7825 */ /* 0x010fc600078e028e */
[----:B------:R4:W-:Y:S04]  /*c4b0*/  STL.64 [R1+0xf0], R146 ;  /* 0x0000f09201007387 */ /* 0x0009e80000100a00 */
[----:B------:R-:W3:Y:S04]  /*c4c0*/  LDL.LU.64 R244, [R1+0x1a8] ;  /* 0x0001a80001f47983 */ /* 0x000ee80000300a00 */
[----:B------:R1:W-:Y:S04]  /*c4d0*/  STL.64 [R1+0x1f0], R144 ;  /* 0x0001f09001007387 */ /* 0x0003e80000100a00 */
[----:B------:R-:W3:Y:S04]  /*c4e0*/  LDL.LU.64 R220, [R1+0x1a0] ;  /* 0x0001a00001dc7983 */ /* 0x000ee80000300a00 */
[----:B------:R-:W3:Y:S04]  /*c4f0*/  LDL.LU.64 R140, [R1+0x198] ;  /* 0x00019800018c7983 */ /* 0x000ee80000300a00 */
[----:B------:R-:W3:Y:S01]  /*c500*/  LDL.LU.64 R138, [R1+0x190] ;  /* 0x00019000018a7983 */ /* 0x000ee20000300a00 */
[----:B-----5:R-:W-:-:S03]  /*c510*/  IMAD.WIDE R154, R0, 0x4, R152 ;  /* 0x00000004009a7825 */ /* 0x020fc600078e0298 */
[----:B------:R5:W-:Y:S04]  /*c520*/  STL.64 [R1+0x2b0], R142 ;  /* 0x0002b08e01007387 */ /* 0x000be80000100a00 */
[----:B------:R-:W3:Y:S01]  /*c530*/  LDL.LU.64 R136, [R1+0x188] ;  /* 0x0001880001887983 */ /* 0x000ee20000300a00 */
[----:B------:R-:W-:-:S03]  /*c540*/  IMAD.WIDE R152, R0, 0x4, R150 ;  /* 0x0000000400987825 */ /* 0x000fc600078e0296 */
[----:B------:R1:W-:Y:S04]  /*c550*/  STL.64 [R1+0x2b8], R154 ;  /* 0x0002b89a01007387 */ /* 0x0003e80000100a00 */
[----:B------:R-:W3:Y:S01]  /*c560*/  LDL.LU.64 R134, [R1+0x180] ;  /* 0x0001800001867983 */ /* 0x000ee20000300a00 */
[----:B------:R-:W-:-:S03]  /*c570*/  IMAD.WIDE R150, R0, 0x4, R246 ;  /* 0x0000000400967825 */ /* 0x000fc600078e02f6 */
[----:B------:R1:W-:Y:S01]  /*c580*/  LDGSTS.E [R7+0x17900], desc[UR40][R144.64], !P0 ;  /* 0x1790000090077fae */ /* 0x0003e2000c1a1028 */
[----:B------:R-:W-:-:S03]  /*c590*/  IMAD.WIDE R246, R0, 0x4, R148 ;  /* 0x0000000400f67825 */ /* 0x000fc600078e0294 */
[----:B------:R1:W-:Y:S01]  /*c5a0*/  STL.64 [R1+0x2c0], R152 ;  /* 0x0002c09801007387 */ /* 0x0003e20000100a00 */
[----:B------:R-:W-:-:S03]  /*c5b0*/  IMAD.WIDE R226, R0, 0x4, R226 ;  /* 0x0000000400e27825 */ /* 0x000fc600078e02e2 */
[----:B------:R1:W-:Y:S04]  /*c5c0*/  STL.64 [R1+0x2c8], R150 ;  /* 0x0002c89601007387 */ /* 0x0003e80000100a00 */
[----:B------:R1:W-:Y:S04]  /*c5d0*/  STL.64 [R1+0x2d0], R246 ;  /* 0x0002d0f601007387 */ /* 0x0003e80000100a00 */
[----:B------:R1:W-:Y:S04]  /*c5e0*/  STL.64 [R1+0x2d8], R226 ;  /* 0x0002d8e201007387 */ /* 0x0003e80000100a00 */
[----:B------:R-:W3:Y:S04]  /*c5f0*/  LDL.LU.64 R148, [R1+0xb8] ;  /* 0x0000b80001947983 */ /* 0x000ee80000300a00 */
[----:B----4-:R-:W4:Y:S04]  /*c600*/  LDL.LU.64 R146, [R1+0xb0] ;  /* 0x0000b00001927983 */ /* 0x010f280000300a00 */
[----:B------:R2:W-:Y:S04]  /*c610*/  LDGSTS.E [R7+0x17a00], desc[UR40][R142.64], !P0 ;  /* 0x17a000008e077fae */ /* 0x0005e8000c1a1028 */
[----:B-1----:R-:W4:Y:S04]  /*c620*/  LDL.LU.64 R144, [R1+0xa8] ;  /* 0x0000a80001907983 */ /* 0x002f280000300a00 */
[----:B------:R-:W-:Y:S04]  /*c630*/  LDGSTS.E [R7+0x17b00], desc[UR40][R154.64], !P0 ;  /* 0x17b000009a077fae */ /* 0x000fe8000c1a1028 */
[----:B-----5:R-:W5:Y:S04]  /*c640*/  LDL.LU.64 R142, [R1+0xa0] ;  /* 0x0000a000018e7983 */ /* 0x020f680000300a00 */
[----:B------:R-:W-:Y:S04]  /*c650*/  LDGSTS.E [R7+0x17c00], desc[UR40][R152.64], !P0 ;  /* 0x17c0000098077fae */ /* 0x000fe8000c1a1028 */
[----:B------:R-:W5:Y:S04]  /*c660*/  LDL.LU.64 R154, [R1+0x98] ;  /* 0x00009800019a7983 */ /* 0x000f680000300a00 */
[----:B------:R-:W-:Y:S04]  /*c670*/  LDGSTS.E [R7+0x17d00], desc[UR40][R150.64], !P0 ;  /* 0x17d0000096077fae */ /* 0x000fe8000c1a1028 */
[----:B------:R-:W5:Y:S04]  /*c680*/  LDL.LU.64 R152, [R1+0x90] ;  /* 0x0000900001987983 */ /* 0x000f680000300a00 */
[----:B------:R-:W-:Y:S04]  /*c690*/  LDGSTS.E [R7+0x17e00], desc[UR40][R246.64], !P0 ;  /* 0x17e00000f6077fae */ /* 0x000fe8000c1a1028 */
[----:B------:R-:W5:Y:S04]  /*c6a0*/  LDL.LU.64 R150, [R1+0x88] ;  /* 0x0000880001967983 */ /* 0x000f680000300a00 */
[----:B------:R-:W-:Y:S04]  /*c6b0*/  LDGSTS.E [R7+0x17f00], desc[UR40][R226.64], !P0 ;  /* 0x17f00000e2077fae */ /* 0x000fe8000c1a1028 */
[----:B------:R-:W5:Y:S04]  /*c6c0*/  LDL.LU.64 R246, [R1+0x80] ;  /* 0x0000800001f67983 */ /* 0x000f680000300a00 */
[----:B------:R-:W5:Y:S01]  /*c6d0*/  LDL.LU.64 R226, [R1+0x1fd8] ;  /* 0x001fd80001e27983 */ /* 0x000f620000300a00 */
[----:B--2---:R-:W-:-:S04]  /*c6e0*/  IMAD.WIDE R222, R0, 0x4, R222 ;  /* 0x0000000400de7825 */ /* 0x004fc800078e02de */
[C---:B---3--:R-:W-:Y:S01]  /*c6f0*/  IMAD.WIDE R250, R0.reuse, 0x4, R250 ;  /* 0x0000000400fa7825 */ /* 0x048fe200078e02fa */
[----:B------:R1:W-:Y:S03]  /*c700*/  STL.64 [R1+0x1b8], R222 ;  /* 0x0001b8de01007387 */ /* 0x0003e60000100a00 */
[C---:B------:R-:W-:Y:S01]  /*c710*/  IMAD.WIDE R244, R0.reuse, 0x4, R244 ;  /* 0x0000000400f47825 */ /* 0x040fe200078e02f4 */
[----:B------:R-:W-:Y:S03]  /*c720*/  STL.64 [R1+0x1b0], R250 ;  /* 0x0001b0fa01007387 */ /* 0x000fe60000100a00 */
[C---:B------:R-:W-:Y:S01]  /*c730*/  IMAD.WIDE R220, R0.reuse, 0x4, R220 ;  /* 0x0000000400dc7825 */ /* 0x040fe200078e02dc */
[----:B------:R-:W-:Y:S03]  /*c740*/  STL.64 [R1+0x1a8], R244 ;  /* 0x0001a8f401007387 */ /* 0x000fe60000100a00 */
[C---:B------:R-:W-:Y:S01]  /*c750*/  IMAD.WIDE R140, R0.reuse, 0x4, R140 ;  /* 0x00000004008c7825 */ /* 0x040fe200078e028c */
[----:B------:R-:W-:Y:S04]  /*c760*/  STL.64 [R1+0x1a0], R220 ;  /* 0x0001a0dc01007387 */ /* 0x000fe80000100a00 */
[----:B------:R2:W-:Y:S01]  /*c770*/  STL.64 [R1+0x380], R140 ;  /* 0x0003808c01007387 */ /* 0x0005e20000100a00 */
[----:B------:R-:W-:-:S03]  /*c780*/  IMAD.WIDE R138, R0, 0x4, R138 ;  /* 0x00000004008a7825 */ /* 0x000fc600078e028a */
[----:B------:R-:W-:Y:S01]  /*c790*/  LDGSTS.E [R7+0x19800], desc[UR40][R222.64], !P6 ;  /* 0x19800000de077fae */ /* 0x000fe2000f1a1028 */
[----:B------:R-:W-:-:S03]  /*c7a0*/  IMAD.WIDE R136, R0, 0x4, R136 ;  /* 0x0000000400887825 */ /* 0x000fc600078e0288 */
[----:B------:R-:W-:Y:S04]  /*c7b0*/  LDGSTS.E [R7+0x19900], desc[UR40][R250.64], !P6 ;  /* 0x19900000fa077fae */ /* 0x000fe8000f1a1028 */
[----:B------:R-:W-:Y:S04]  /*c7c0*/  LDGSTS.E [R7+0x19a00], desc[UR40][R244.64], !P6 ;  /* 0x19a00000f4077fae */ /* 0x000fe8000f1a1028 */
[----:B-1----:R-:W3:Y:S01]  /*c7d0*/  LDL.LU.64 R222, [R1+0x1fd0] ;  /* 0x001fd00001de7983 */ /* 0x002ee20000300a00 */
[----:B------:R-:W-:-:S03]  /*c7e0*/  IMAD.WIDE R134, R0, 0x4, R134 ;  /* 0x0000000400867825 */ /* 0x000fc600078e0286 */
[----:B------:R1:W-:Y:S04]  /*c7f0*/  STL.64 [R1+0x388], R138 ;  /* 0x0003888a01007387 */ /* 0x0003e80000100a00 */
[----:B------:R-:W-:Y:S04]  /*c800*/  LDGSTS.E [R7+0x19b00], desc[UR40][R220.64], !P6 ;  /* 0x19b00000dc077fae */ /* 0x000fe8000f1a1028 */
[----:B------:R1:W-:Y:S04]  /*c810*/  STL.64 [R1+0x390], R136 ;  /* 0x0003908801007387 */ /* 0x0003e80000100a00 */
[----:B------:R2:W-:Y:S01]  /*c820*/  LDGSTS.E [R7+0x19c00], desc[UR40][R140.64], !P6 ;  /* 0x19c000008c077fae */ /* 0x0005e2000f1a1028 */
[----:B------:R-:W-:-:S03]  /*c830*/  IMAD.WIDE R148, R0, 0x4, R148 ;  /* 0x0000000400947825 */ /* 0x000fc600078e0294 */
[----:B------:R1:W-:Y:S01]  /*c840*/  STL.64 [R1+0x398], R134 ;  /* 0x0003988601007387 */ /* 0x0003e20000100a00 */
[----:B----4-:R-:W-:-:S03]  /*c850*/  IMAD.WIDE R146, R0, 0x4, R146 ;  /* 0x0000000400927825 */ /* 0x010fc600078e0292 */
[----:B------:R1:W-:Y:S04]  /*c860*/  LDGSTS.E [R7+0x19d00], desc[UR40][R138.64], !P6 ;  /* 0x19d000008a077fae */ /* 0x0003e8000f1a1028 */
[----:B------:R4:W-:Y:S01]  /*c870*/  LDGSTS.E [R7+0x19e00], desc[UR40][R136.64], !P6 ;  /* 0x19e0000088077fae */ /* 0x0009e2000f1a1028 */
[----:B------:R-:W-:-:S03]  /*c880*/  IMAD.WIDE R144, R0, 0x4, R144 ;  /* 0x0000000400907825 */ /* 0x000fc600078e0290 */
[----:B------:R-:W-:Y:S04]  /*c890*/  STL.64 [R1+0x9d8], R148 ;  /* 0x0009d89401007387 */ /* 0x000fe80000100a00 */
[----:B------:R1:W-:Y:S01]  /*c8a0*/  LDGSTS.E [R7+0x19f00], desc[UR40][R134.64], !P6 ;  /* 0x19f0000086077fae */ /* 0x0003e2000f1a1028 */
[----:B-----5:R-:W-:-:S03]  /*c8b0*/  IMAD.WIDE R142, R0, 0x4, R142 ;  /* 0x00000004008e7825 */ /* 0x020fc600078e028e */
[----:B------:R-:W-:Y:S04]  /*c8c0*/  STL.64 [R1+0x9e0], R146 ;  /* 0x0009e09201007387 */ /* 0x000fe80000100a00 */
[----:B------:R5:W-:Y:S01]  /*c8d0*/  STL.64 [R1+0x9e8], R144 ;  /* 0x0009e89001007387 */ /* 0x000be20000100a00 */
[----:B--2---:R-:W-:-:S03]  /*c8e0*/  IMAD.WIDE R140, R0, 0x4, R154 ;  /* 0x00000004008c7825 */ /* 0x004fc600078e029a */
[----:B------:R2:W-:Y:S01]  /*c8f0*/  STL.64 [R1+0xa20], R142 ;  /* 0x000a208e01007387 */ /* 0x0005e20000100a00 */
[----:B-1----:R-:W-:-:S03]  /*c900*/  IMAD.WIDE R138, R0, 0x4, R152 ;  /* 0x00000004008a7825 */ /* 0x002fc600078e0298 */
[----:B------:R1:W-:Y:S04]  /*c910*/  STL.64 [R1+0xa28], R140 ;  /* 0x000a288c01007387 */ /* 0x0003e80000100a00 */
[----:B------:R-:W-:Y:S01]  /*c920*/  LDGSTS.E [R7+0x1b800], desc[UR40][R148.64], !P5 ;  /* 0x1b80000094077fae */ /* 0x000fe2000e9a1028 */
[----:B----4-:R-:W-:-:S03]  /*c930*/  IMAD.WIDE R136, R0, 0x4, R150 ;  /* 0x0000000400887825 */ /* 0x010fc600078e0296 */
[----:B------:R4:W-:Y:S04]  /*c940*/  STL.64 [R1+0xa40], R138 ;  /* 0x000a408a01007387 */ /* 0x0009e80000100a00 */
[----:B------:R-:W-:Y:S01]  /*c950*/  LDGSTS.E [R7+0x1b900], desc[UR40][R146.64], !P5 ;  /* 0x1b90000092077fae */ /* 0x000fe2000e9a1028 */
[----:B------:R-:W-:-:S03]  /*c960*/  IMAD.WIDE R134, R0, 0x4, R246 ;  /* 0x0000000400867825 */ /* 0x000fc600078e02f6 */
[----:B------:R1:W-:Y:S04]  /*c970*/  STL.64 [R1+0xa48], R136 ;  /* 0x000a488801007387 */ /* 0x0003e80000100a00 */
[----:B------:R-:W-:Y:S04]  /*c980*/  LDGSTS.E [R7+0x1ba00], desc[UR40][R144.64], !P5 ;  /* 0x1ba0000090077fae */ /* 0x000fe8000e9a1028 */
[----:B------:R1:W-:Y:S04]  /*c990*/  STL.64 [R1+0xa50], R134 ;  /* 0x000a508601007387 */ /* 0x0003e80000100a00 */
[----:B------:R-:W-:Y:S04]  /*c9a0*/  LDGSTS.E [R7+0x1bb00], desc[UR40][R142.64], !P5 ;  /* 0x1bb000008e077fae */ /* 0x000fe8000e9a1028 */
[----:B-----5:R-:W5:Y:S01]  /*c9b0*/  LDL.LU.64 R144, [R1+0x30] ;  /* 0x0000300001907983 */ /* 0x020f620000300a00 */
[----:B------:R-:W-:Y:S01]  /*c9c0*/  UIADD3 UR6, UPT, UPT, UR6, -0x40, URZ ;  /* 0xffffffc006067890 */ /* 0x000fe2000fffe0ff */
[----:B------:R-:W-:Y:S01]  /*c9d0*/  ISETP.GE.U32.AND P3, PT, R6, 0x7fffffa5, PT ;  /* 0x7fffffa50600780c */ /* 0x000fe20003f66070 */
[C---:B------:R-:W-:Y:S01]  /*c9e0*/  IMAD.WIDE R226, R0.reuse, 0x4, R226 ;  /* 0x0000000400e27825 */ /* 0x040fe200078e02e2 */
[----:B------:R1:W-:Y:S04]  /*c9f0*/  LDGSTS.E [R7+0x1bc00], desc[UR40][R140.64], !P5 ;  /* 0x1bc000008c077fae */ /* 0x0003e8000e9a1028 */
[----:B--2---:R-:W2:Y:S04]  /*ca00*/  LDL.LU.64 R142, [R1+0x28] ;  /* 0x00002800018e7983 */ /* 0x004ea80000300a00 */
[----:B------:R-:W2:Y:S04]  /*ca10*/  LDL.LU.64 R150, [R1+0x20] ;  /* 0x0000200001967983 */ /* 0x000ea80000300a00 */
[----:B------:R-:W2:Y:S04]  /*ca20*/  LDL.LU.64 R246, [R1+0x18] ;  /* 0x0000180001f67983 */ /* 0x000ea80000300a00 */
[----:B------:R-:W2:Y:S04]  /*ca30*/  LDL.LU.64 R146, [R1+0x10] ;  /* 0x0000100001927983 */ /* 0x000ea80000300a00 */
[----:B------:R-:W2:Y:S01]  /*ca40*/  LDL.LU.64 R148, [R1+0x8] ;  /* 0x0000080001947983 */ /* 0x000ea20000300a00 */
[----:B------:R-:W-:Y:S01]  /*ca50*/  UISETP.GE.U32.AND UP0, UPT, UR6, 0x7fffffa1, UPT ;  /* 0x7fffffa10600788c */ /* 0x000fe2000bf06070 */
[----:B------:R-:W-:-:S02]  /*ca60*/  IMAD.WIDE R228, R0, 0x4, R228 ;  /* 0x0000000400e47825 */ /* 0x000fc400078e02e4 */
[----:B------:R4:W-:Y:S03]  /*ca70*/  LDGSTS.E [R7+0x1bd00], desc[UR40][R138.64], !P5 ;  /* 0x1bd000008a077fae */ /* 0x0009e6000e9a1028 */
[----:B------:R-:W-:Y:S01]  /*ca80*/  PLOP3.LUT P2, PT, PT, PT, UP0, 0x80, 0x8 ;  /* 0x000000000008781c */ /* 0x000fe20003f4f008 */
[----:B------:R1:W-:Y:S01]  /*ca90*/  LDGSTS.E [R7+0x1be00], desc[UR40][R136.64], !P5 ;  /* 0x1be0000088077fae */ /* 0x0003e2000e9a1028 */
[----:B------:R-:W-:Y:S01]  /*caa0*/  PLOP3.LUT P1, PT, PT, PT, UP0, 0x80, 0x8 ;  /* 0x000000000008781c */ /* 0x000fe20003f2f008 */
[C---:B------:R-:W-:Y:S02]  /*cab0*/  IMAD.WIDE R220, R0.reuse, 0x4, R230 ;  /* 0x0000000400dc7825 */ /* 0x040fe400078e02e6 */
[----:B------:R4:W-:Y:S02]  /*cac0*/  LDGSTS.E [R7+0x1bf00], desc[UR40][R134.64], !P5 ;  /* 0x1bf0000086077fae */ /* 0x0009e4000e9a1028 */
[----:B------:R-:W-:-:S04]  /*cad0*/  IMAD.WIDE R154, R0, 0x4, R232 ;  /* 0x00000004009a7825 */ /* 0x000fc800078e02e8 */
[----:B------:R-:W-:-:S04]  /*cae0*/  IMAD.WIDE R152, R0, 0x4, R234 ;  /* 0x0000000400987825 */ /* 0x000fc800078e02ea */
[----:B-1----:R-:W-:Y:S01]  /*caf0*/  IMAD.WIDE R140, R0, 0x4, R236 ;  /* 0x00000004008c7825 */ /* 0x002fe200078e02ec */
[----:B------:R-:W-:-:S03]  /*cb00*/  PLOP3.LUT P0, PT, PT, PT, UP0, 0x80, 0x8 ;  /* 0x000000000008781c */ /* 0x000fc60003f0f008 */
[----:B----4-:R-:W-:Y:S01]  /*cb10*/  IMAD.WIDE R138, R0, 0x4, R238 ;  /* 0x00000004008a7825 */ /* 0x010fe200078e02ee */
[----:B------:R-:W-:-:S03]  /*cb20*/  PLOP3.LUT P6, PT, PT, PT, UP0, 0x80, 0x8 ;  /* 0x000000000008781c */ /* 0x000fc60003fcf008 */
[----:B------:R-:W-:Y:S01]  /*cb30*/  IMAD.WIDE R136, R0, 0x4, R224 ;  /* 0x0000000400887825 */ /* 0x000fe200078e02e0 */
[----:B------:R-:W-:-:S03]  /*cb40*/  PLOP3.LUT P5, PT, PT, PT, UP0, 0x80, 0x8 ;  /* 0x000000000008781c */ /* 0x000fc60003faf008 */
[----:B------:R-:W-:-:S04]  /*cb50*/  IMAD.WIDE R134, R0, 0x4, R240 ;  /* 0x0000000400867825 */ /* 0x000fc800078e02f0 */
[----:B------:R-:W-:-:S04]  /*cb60*/  IMAD.SHL.U32 R6, R243, 0x20, RZ ;  /* 0x00000020f3067824 */ /* 0x000fc800078e00ff */
[----:B------:R-:W-:-:S04]  /*cb70*/  IMAD.WIDE R44, R6, 0x4, R44 ;  /* 0x00000004062c7825 */ /* 0x000fc800078e022c */
        /* <DEDUP_REMOVED lines=18> */
[----:B---3--:R-:W-:-:S05]  /*cca0*/  IMAD.WIDE R222, R0, 0x4, R222 ;  /* 0x0000000400de7825 */ /* 0x008fca00078e02de */
[----:B------:R-:W-:Y:S04]  /*ccb0*/  LDGSTS.E [R7+0x1d800], desc[UR40][R222.64], !P3 ;  /* 0x1d800000de077fae */ /* 0x000fe8000d9a1028 */
[----:B------:R-:W-:Y:S04]  /*ccc0*/  LDGSTS.E [R7+0x1d900], desc[UR40][R226.64], !P3 ;  /* 0x1d900000e2077fae */ /* 0x000fe8000d9a1028 */
[----:B------:R-:W-:Y:S04]  /*ccd0*/  LDGSTS.E [R7+0x1da00], desc[UR40][R228.64], !P3 ;  /* 0x1da00000e4077fae */ /* 0x000fe8000d9a1028 */
[----:B------:R-:W-:Y:S04]  /*cce0*/  LDGSTS.E [R7+0x1db00], desc[UR40][R220.64], !P3 ;  /* 0x1db00000dc077fae */ /* 0x000fe8000d9a1028 */
[----:B------:R-:W-:Y:S04]  /*ccf0*/  LDGSTS.E [R7+0x1dc00], desc[UR40][R154.64], !P3 ;  /* 0x1dc000009a077fae */ /* 0x000fe8000d9a1028 */
[----:B------:R-:W-:Y:S04]  /*cd00*/  LDGSTS.E [R7+0x1dd00], desc[UR40][R152.64], !P3 ;  /* 0x1dd0000098077fae */ /* 0x000fe8000d9a1028 */
[----:B------:R1:W-:Y:S04]  /*cd10*/  LDGSTS.E [R7+0x1de00], desc[UR40][R140.64], !P3 ;  /* 0x1de000008c077fae */ /* 0x0003e8000d9a1028 */
[----:B------:R-:W-:Y:S04]  /*cd20*/  STL.64 [R1+0x11b0], R222 ;  /* 0x0011b0de01007387 */ /* 0x000fe80000100a00 */
[----:B------:R3:W-:Y:S01]  /*cd30*/  LDGSTS.E [R7+0x1df00], desc[UR40][R138.64], !P3 ;  /* 0x1df000008a077fae */ /* 0x0007e2000d9a1028 */
[----:B------:R-:W-:-:S03]  /*cd40*/  PLOP3.LUT P3, PT, PT, PT, UP0, 0x80, 0x8 ;  /* 0x000000000008781c */ /* 0x000fc60003f6f008 */
[----:B------:R-:W-:Y:S04]  /*cd50*/  STL.64 [R1+0x1340], R136 ;  /* 0x0013408801007387 */ /* 0x000fe80000100a00 */
[----:B------:R4:W-:Y:S01]  /*cd60*/  LDGSTS.E [R7+0x1f800], desc[UR40][R136.64], !P2 ;  /* 0x1f80000088077fae */ /* 0x0009e2000d1a1028 */
[----:B------:R-:W-:-:S03]  /*cd70*/  PLOP3.LUT P2, PT, PT, PT, UP0, 0x80, 0x8 ;  /* 0x000000000008781c */ /* 0x000fc60003f4f008 */
[----:B------:R-:W-:Y:S04]  /*cd80*/  STL.64 [R1+0x11a8], R226 ;  /* 0x0011a8e201007387 */ /* 0x000fe80000100a00 */
[----:B------:R1:W-:Y:S01]  /*cd90*/  LDGSTS.E [R7+0x1f900], desc[UR40][R134.64], !P1 ;  /* 0x1f90000086077fae */ /* 0x0003e2000c9a1028 */
[----:B------:R-:W-:-:S03]  /*cda0*/  PLOP3.LUT P1, PT, PT, PT, UP0, 0x80, 0x8 ;  /* 0x000000000008781c */ /* 0x000fc60003f2f008 */
[----:B------:R-:W-:Y:S04]  /*cdb0*/  STL.64 [R1+0x11a0], R228 ;  /* 0x0011a0e401007387 */ /* 0x000fe80000100a00 */
[----:B------:R-:W-:Y:S04]  /*cdc0*/  STL.64 [R1+0x1128], R220 ;  /* 0x001128dc01007387 */ /* 0x000fe80000100a00 */
[----:B------:R-:W-:Y:S04]  /*cdd0*/  STL.64 [R1+0x1120], R154 ;  /* 0x0011209a01007387 */ /* 0x000fe80000100a00 */
[----:B------:R-:W-:Y:S04]  /*cde0*/  STL.64 [R1+0x1118], R152 ;  /* 0x0011189801007387 */ /* 0x000fe80000100a00 */
[----:B------:R1:W-:Y:S04]  /*cdf0*/  STL.64 [R1+0x1110], R140 ;  /* 0x0011108c01007387 */ /* 0x0003e80000100a00 */
[----:B------:R3:W-:Y:S04]  /*ce00*/  STL.64 [R1+0x10f8], R138 ;  /* 0x0010f88a01007387 */ /* 0x0007e80000100a00 */
[----:B------:R1:W-:Y:S01]  /*ce10*/  STL.64 [R1+0x12e0], R134 ;  /* 0x0012e08601007387 */ /* 0x0003e20000100a00 */
[----:B-----5:R-:W-:-:S04]  /*ce20*/  IMAD.WIDE R144, R0, 0x4, R144 ;  /* 0x0000000400907825 */ /* 0x020fc800078e0290 */
[C---:B--2---:R-:W-:Y:S01]  /*ce30*/  IMAD.WIDE R142, R0.reuse, 0x4, R142 ;  /* 0x00000004008e7825 */ /* 0x044fe200078e028e */
[----:B------:R-:W-:Y:S03]  /*ce40*/  STL.64 [R1+0x12d0], R144 ;  /* 0x0012d09001007387 */ /* 0x000fe60000100a00 */
[C---:B-1----:R-:W-:Y:S01]  /*ce50*/  IMAD.WIDE R140, R0.reuse, 0x4, R150 ;  /* 0x00000004008c7825 */ /* 0x042fe200078e0296 */
[----:B------:R-:W-:Y:S03]  /*ce60*/  LDGSTS.E [R7+0x1fa00], desc[UR40][R144.64], !P0 ;  /* 0x1fa0000090077fae */ /* 0x000fe6000c1a1028 */
[C---:B---3--:R-:W-:Y:S01]  /*ce70*/  IMAD.WIDE R138, R0.reuse, 0x4, R246 ;  /* 0x00000004008a7825 */ /* 0x048fe200078e02f6 */
[----:B------:R-:W-:Y:S03]  /*ce80*/  STL.64 [R1+0x1278], R142 ;  /* 0x0012788e01007387 */ /* 0x000fe60000100a00 */
[C---:B----4-:R-:W-:Y:S01]  /*ce90*/  IMAD.WIDE R136, R0.reuse, 0x4, R146 ;  /* 0x0000000400887825 */ /* 0x050fe200078e0292 */
[----:B------:R-:W-:Y:S03]  /*cea0*/  LDGSTS.E [R7+0x1fb00], desc[UR40][R142.64], !P6 ;  /* 0x1fb000008e077fae */ /* 0x000fe6000f1a1028 */
[----:B------:R-:W-:Y:S01]  /*ceb0*/  IMAD.WIDE R134, R0, 0x4, R148 ;  /* 0x0000000400867825 */ /* 0x000fe200078e0294 */
[----:B------:R-:W-:Y:S04]  /*cec0*/  STL.64 [R1+0x1270], R140 ;  /* 0x0012708c01007387 */ /* 0x000fe80000100a00 */
[----:B------:R-:W-:Y:S04]  /*ced0*/  LDGSTS.E [R7+0x1fc00], desc[UR40][R140.64], !P5 ;  /* 0x1fc000008c077fae */ /* 0x000fe8000e9a1028 */
[----:B------:R-:W-:Y:S04]  /*cee0*/  STL.64 [R1+0x1258], R138 ;  /* 0x0012588a01007387 */ /* 0x000fe80000100a00 */
[----:B------:R-:W-:Y:S04]  /*cef0*/  LDGSTS.E [R7+0x1fd00], desc[UR40][R138.64], !P3 ;  /* 0x1fd000008a077fae */ /* 0x000fe8000d9a1028 */
[----:B------:R-:W-:Y:S04]  /*cf00*/  STL.64 [R1+0x1250], R136 ;  /* 0x0012508801007387 */ /* 0x000fe80000100a00 */
[----:B------:R-:W-:Y:S04]  /*cf10*/  LDGSTS.E [R7+0x1fe00], desc[UR40][R136.64], !P2 ;  /* 0x1fe0000088077fae */ /* 0x000fe8000d1a1028 */
[----:B------:R-:W-:Y:S04]  /*cf20*/  STL.64 [R1+0x1248], R134 ;  /* 0x0012488601007387 */ /* 0x000fe80000100a00 */
[----:B------:R-:W-:Y:S04]  /*cf30*/  LDGSTS.E [R7+0x1ff00], desc[UR40][R134.64], !P1 ;  /* 0x1ff0000086077fae */ /* 0x000fe8000c9a1028 */
[----:B------:R-:W-:Y:S04]  /*cf40*/  STL [R1+0xae0], RZ ;  /* 0x000ae0ff01007387 */ /* 0x000fe80000100800 */
[----:B------:R-:W0:Y:S04]  /*cf50*/  LDGDEPBAR ;  /* 0x00000000000079af */ /* 0x000e280000000000 */
[----:B------:R-:W-:Y:S04]  /*cf60*/  STL.64 [R1+0x11f8], R44 ;  /* 0x0011f82c01007387 */ /* 0x000fe80000100a00 */
[----:B------:R-:W-:Y:S04]  /*cf70*/  LDGSTS.E [R2+0x24000], desc[UR40][R44.64], P4 ;  /* 0x240000002c027fae */ /* 0x000fe8000a1a1028 */
[----:B------:R1:W-:Y:S04]  /*cf80*/  STL.64 [R1+0x12e8], R74 ;  /* 0x0012e84a01007387 */ /* 0x0003e80000100a00 */
[----:B------:R1:W-:Y:S04]  /*cf90*/  LDGSTS.E [R2+0x24400], desc[UR40][R74.64], P4 ;  /* 0x244000004a027fae */ /* 0x0003e8000a1a1028 */
[----:B------:R-:W-:Y:S04]  /*cfa0*/  STL.64 [R1+0x1300], R24 ;  /* 0x0013001801007387 */ /* 0x000fe80000100a00 */
[----:B------:R-:W-:Y:S04]  /*cfb0*/  LDGSTS.E [R2+0x24800], desc[UR40][R24.64], P4 ;  /* 0x2480000018027fae */ /* 0x000fe8000a1a1028 */
        /* <DEDUP_REMOVED lines=18> */
[----:B------:R2:W-:Y:S04]  /*d0e0*/  STL.64 [R1+0x14c8], R54 ;  /* 0x0014c83601007387 */ /* 0x0005e80000100a00 */
[----:B------:R2:W-:Y:S01]  /*d0f0*/  LDGSTS.E [R2+0x27000], desc[UR40][R54.64], P4 ;  /* 0x2700000036027fae */ /* 0x0005e2000a1a1028 */
[----:B-1----:R-:W-:-:S03]  /*d100*/  IMAD.WIDE R74, R6, 0x4, R98 ;  /* 0x00000004064a7825 */ /* 0x002fc600078e0262 */
[----:B------:R-:W-:Y:S04]  /*d110*/  STL.64 [R1+0x14e0], R104 ;  /* 0x0014e06801007387 */ /* 0x000fe80000100a00 */
[----:B------:R-:W-:Y:S04]  /*d120*/  LDGSTS.E [R2+0x27400], desc[UR40][R104.64], P4 ;  /* 0x2740000068027fae */ /* 0x000fe8000a1a1028 */
[----:B------:R1:W-:Y:S01]  /*d130*/  STL.64 [R1+0x14e8], R56 ;  /* 0x0014e83801007387 */ /* 0x0003e20000100a00 */
[----:B--2---:R-:W-:-:S03]  /*d140*/  IMAD.WIDE R54, R6, 0x4, R30 ;  /* 0x0000000406367825 */ /* 0x004fc600078e021e */
[----:B------:R1:W-:Y:S01]  /*d150*/  LDGSTS.E [R2+0x27800], desc[UR40][R56.64], P4 ;  /* 0x2780000038027fae */ /* 0x0003e2000a1a1028 */
[----:B------:R-:W-:-:S03]  /*d160*/  IMAD.WIDE R44, R6, 0x4, R50 ;  /* 0x00000004062c7825 */ /* 0x000fc600078e0232 */
[----:B------:R2:W-:Y:S04]  /*d170*/  STL.64 [R1+0x14f0], R58 ;  /* 0x0014f03a01007387 */ /* 0x0005e80000100a00 */
[----:B------:R2:W-:Y:S01]  /*d180*/  LDGSTS.E [R2+0x27c00], desc[UR40][R58.64], P4 ;  /* 0x27c000003a027fae */ /* 0x0005e2000a1a1028 */
[----:B-1----:R-:W-:-:S03]  /*d190*/  IMAD.WIDE R56, R6, 0x4, R72 ;  /* 0x0000000406387825 */ /* 0x002fc600078e0248 */
[----:B------:R-:W-:Y:S01]  /*d1a0*/  LDGSTS.E [R3+0x24100], desc[UR40][R54.64], P4 ;  /* 0x2410000036037fae */ /* 0x000fe2000a1a1028 */
[----:B------:R-:W-:-:S03]  /*d1b0*/  IMAD.WIDE R42, R6, 0x4, R52 ;  /* 0x00000004062a7825 */ /* 0x000fc600078e0234 */
[----:B------:R-:W-:Y:S01]  /*d1c0*/  LDGSTS.E [R3+0x24500], desc[UR40][R56.64], P4 ;  /* 0x2450000038037fae */ /* 0x000fe2000a1a1028 */
[----:B--2---:R-:W-:-:S03]  /*d1d0*/  IMAD.WIDE R58, R6, 0x4, R70 ;  /* 0x00000004063a7825 */ /* 0x004fc600078e0246 */
[----:B------:R-:W-:Y:S01]  /*d1e0*/  STL.64 [R1+0x11b8], R74 ;  /* 0x0011b84a01007387 */ /* 0x000fe20000100a00 */
[----:B------:R-:W-:-:S03]  /*d1f0*/  IMAD.WIDE R40, R6, 0x4, R82 ;  /* 0x0000000406287825 */ /* 0x000fc600078e0252 */
[----:B------:R-:W-:Y:S01]  /*d200*/  LDGSTS.E [R3+0x24900], desc[UR40][R74.64], P4 ;  /* 0x249000004a037fae */ /* 0x000fe2000a1a1028 */
[----:B------:R-:W-:-:S03]  /*d210*/  IMAD.WIDE R36, R6, 0x4, R84 ;  /* 0x0000000406247825 */ /* 0x000fc600078e0254 */
[----:B------:R-:W-:Y:S04]  /*d220*/  STL.64 [R1+0x11c0], R58 ;  /* 0x0011c03a01007387 */ /* 0x000fe80000100a00 */
[----:B------:R-:W-:Y:S01]  /*d230*/  LDGSTS.E [R3+0x24d00], desc[UR40][R58.64], P4 ;  /* 0x24d000003a037fae */ /* 0x000fe2000a1a1028 */
[----:B------:R-:W-:-:S03]  /*d240*/  IMAD.WIDE R34, R6, 0x4, R66 ;  /* 0x0000000406227825 */ /* 0x000fc600078e0242 */
[----:B------:R-:W-:Y:S01]  /*d250*/  STL.64 [R1+0x11d0], R48 ;  /* 0x0011d03001007387 */ /* 0x000fe20000100a00 */
[----:B------:R-:W-:-:S03]  /*d260*/  IMAD.WIDE R32, R6, 0x4, R86 ;  /* 0x0000000406207825 */ /* 0x000fc600078e0256 */
[----:B------:R-:W-:Y:S01]  /*d270*/  LDGSTS.E [R3+0x25100], desc[UR40][R48.64], P4 ;  /* 0x2510000030037fae */ /* 0x000fe2000a1a1028 */
[----:B------:R-:W-:-:S03]  /*d280*/  IMAD.WIDE R28, R6, 0x4, R76 ;  /* 0x00000004061c7825 */ /* 0x000fc600078e024c */
[----:B------:R-:W-:Y:S01]  /*d290*/  STL.64 [R1+0x11f0], R44 ;  /* 0x0011f02c01007387 */ /* 0x000fe20000100a00 */
[----:B------:R-:W-:-:S03]  /*d2a0*/  IMAD.WIDE R24, R6, 0x4, R78 ;  /* 0x0000000406187825 */ /* 0x000fc600078e024e */
[----:B------:R-:W-:Y:S01]  /*d2b0*/  LDGSTS.E [R3+0x25500], desc[UR40][R44.64], P4 ;  /* 0x255000002c037fae */ /* 0x000fe2000a1a1028 */
[----:B------:R-:W-:-:S03]  /*d2c0*/  IMAD.WIDE R12, R6, 0x4, R92 ;  /* 0x00000004060c7825 */ /* 0x000fc600078e025c */
[----:B------:R-:W-:Y:S04]  /*d2d0*/  STL.64 [R1+0x12d8], R42 ;  /* 0x0012d82a01007387 */ /* 0x000fe80000100a00 */
[----:B------:R-:W-:Y:S01]  /*d2e0*/  LDGSTS.E [R3+0x25900], desc[UR40][R42.64], P4 ;  /* 0x259000002a037fae */ /* 0x000fe2000a1a1028 */
[----:B------:R-:W-:-:S03]  /*d2f0*/  IMAD.WIDE R4, R6, 0x4, R126 ;  /* 0x0000000406047825 */ /* 0x000fc600078e027e */
[----:B------:R-:W-:Y:S04]  /*d300*/  STL.64 [R1+0x12f8], R40 ;  /* 0x0012f82801007387 */ /* 0x000fe80000100a00 */
[----:B------:R-:W-:Y:S04]  /*d310*/  LDGSTS.E [R3+0x25d00], desc[UR40][R40.64], P4 ;  /* 0x25d0000028037fae */ /* 0x000fe8000a1a1028 */
[----:B------:R-:W-:Y:S04]  /*d320*/  STL.64 [R1+0x1330], R16 ;  /* 0x0013301001007387 */ /* 0x000fe80000100a00 */
[----:B------:R-:W-:Y:S04]  /*d330*/  LDGSTS.E [R3+0x26100], desc[UR40][R16.64], P4 ;  /* 0x2610000010037fae */ /* 0x000fe8000a1a1028 */
[----:B------:R-:W-:Y:S04]  /*d340*/  STL.64 [R1+0x1350], R36 ;  /* 0x0013502401007387 */ /* 0x000fe80000100a00 */
[----:B------:R-:W-:Y:S01]  /*d350*/  LDGSTS.E [R3+0x26500], desc[UR40][R36.64], P4 ;  /* 0x2650000024037fae */ /* 0x000fe2000a1a1028 */
[----:B------:R-:W-:-:S03]  /*d360*/  IMAD.WIDE R30, R6, 0x4, R102 ;  /* 0x00000004061e7825 */ /* 0x000fc600078e0266 */
[----:B------:R-:W-:Y:S04]  /*d370*/  STL.64 [R1+0x13a8], R34 ;  /* 0x0013a82201007387 */ /* 0x000fe80000100a00 */
[----:B------:R-:W-:Y:S04]  /*d380*/  LDGSTS.E [R3+0x26900], desc[UR40][R34.64], P4 ;  /* 0x2690000022037fae */ /* 0x000fe8000a1a1028 */
[----:B------:R1:W-:Y:S04]  /*d390*/  STL.64 [R1+0x13c8], R32 ;  /* 0x0013c82001007387 */ /* 0x0003e80000100a00 */
[----:B------:R1:W-:Y:S04]  /*d3a0*/  LDGSTS.E [R3+0x26d00], desc[UR40][R32.64], P4 ;  /* 0x26d0000020037fae */ /* 0x0003e8000a1a1028 */
[----:B------:R2:W-:Y:S04]  /*d3b0*/  STL.64 [R1+0x13d8], R28 ;  /* 0x0013d81c01007387 */ /* 0x0005e80000100a00 */
[----:B------:R3:W-:Y:S01]  /*d3c0*/  STL.64 [R1+0x13e8], R24 ;  /* 0x0013e81801007387 */ /* 0x0007e20000100a00 */
[----:B-1----:R-:W-:-:S03]  /*d3d0*/  IMAD.WIDE R32, R6, 0x4, R110 ;  /* 0x0000000406207825 */ /* 0x002fc600078e026e */
[----:B------:R2:W-:Y:S04]  /*d3e0*/  LDGSTS.E [R3+0x27100], desc[UR40][R28.64], P4 ;  /* 0x271000001c037fae */ /* 0x0005e8000a1a1028 */
[----:B------:R1:W-:Y:S04]  /*d3f0*/  STL.64 [R1+0x13f8], R12 ;  /* 0x0013f80c01007387 */ /* 0x0003e80000100a00 */
[----:B------:R3:W-:Y:S01]  /*d400*/  LDGSTS.E [R3+0x27500], desc[UR40][R24.64], P4 ;  /* 0x2750000018037fae */ /* 0x0007e2000a1a1028 */
[----:B--2---:R-:W-:-:S03]  /*d410*/  IMAD.WIDE R28, R6, 0x4, R116 ;  /* 0x00000004061c7825 */ /* 0x004fc600078e0274 */
[----:B------:R2:W-:Y:S04]  /*d420*/  STL.64 [R1+0x1408], R4 ;  /* 0x0014080401007387 */ /* 0x0005e80000100a00 */
[----:B------:R1:W-:Y:S01]  /*d430*/  LDGSTS.E [R3+0x27900], desc[UR40][R12.64], P4 ;  /* 0x279000000c037fae */ /* 0x0003e2000a1a1028 */
[----:B---3--:R-:W-:-:S03]  /*d440*/  IMAD.WIDE R24, R6, 0x4, R26 ;  /* 0x0000000406187825 */ /* 0x008fc600078e021a */
[----:B------:R2:W-:Y:S04]  /*d450*/  LDGSTS.E [R3+0x27d00], desc[UR40][R4.64], P4 ;  /* 0x27d0000004037fae */ /* 0x0005e8000a1a1028 */
[----:B------:R3:W-:Y:S01]  /*d460*/  STL.64 [R1+0x11c8], R14 ;  /* 0x0011c80e01007387 */ /* 0x0007e20000100a00 */
[----:B-1----:R-:W-:-:S03]  /*d470*/  IMAD.WIDE R12, R6, 0x4, R118 ;  /* 0x00000004060c7825 */ /* 0x002fc600078e0276 */
[----:B------:R-:W-:Y:S01]  /*d480*/  STL.64 [R1+0x11d8], R32 ;  /* 0x0011d82001007387 */ /* 0x000fe20000100a00 */
[----:B--2---:R-:W-:-:S03]  /*d490*/  IMAD.WIDE R4, R6, 0x4, R64 ;  /* 0x0000000406047825 */ /* 0x004fc600078e0240 */
[----:B------:R-:W-:Y:S04]  /*d4a0*/  STL.64 [R1+0x1240], R30 ;  /* 0x0012401e01007387 */ /* 0x000fe80000100a00 */
[----:B------:R-:W-:Y:S04]  /*d4b0*/  STL.64 [R1+0x12f0], R28 ;  /* 0x0012f01c01007387 */ /* 0x000fe80000100a00 */
[----:B------:R-:W-:Y:S04]  /*d4c0*/  STL.64 [R1+0x1308], R24 ;  /* 0x0013081801007387 */ /* 0x000fe80000100a00 */
[----:B------:R1:W-:Y:S04]  /*d4d0*/  STL.64 [R1+0x1348], R12 ;  /* 0x0013480c01007387 */ /* 0x0003e80000100a00 */
[----:B------:R2:W-:Y:S04]  /*d4e0*/  STL.64 [R1+0x13a0], R4 ;  /* 0x0013a00401007387 */ /* 0x0005e80000100a00 */
[----:B------:R4:W-:Y:S04]  /*d4f0*/  STL [R1+0xae4], RZ ;  /* 0x000ae4ff01007387 */ /* 0x0009e80000100800 */
        /* <DEDUP_REMOVED lines=642> */
[----:B------:R4:W-:Y:S04]  /*fd20*/  STL [R1], RZ ;  /* 0x000000ff01007387 */ /* 0x0009e80000100800 */
        /* <DEDUP_REMOVED lines=207> */
[----:B------:R4:W-:Y:S01]  /*10a20*/  STL [R1+0x490], RZ ;  /* 0x000490ff01007387 */ /* 0x0009e20000100800 */
[----:B------:R-:W-:-:S03]  /*10a30*/  IMAD.WIDE R18, R6, 0x4, R18 ;  /* 0x0000000406127825 */ /* 0x000fc600078e0212 */
        /* <DEDUP_REMOVED lines=16> */
[----:B------:R-:W-:Y:S04]  /*10b40*/  LDGSTS.E [R242+0x24200], desc[UR40][R18.64], P4 ;  /* 0x2420000012f27fae */ /* 0x000fe8000a1a1028 */
[----:B------:R4:W-:Y:S04]  /*10b50*/  STL [R1+0x444], RZ ;  /* 0x000444ff01007387 */ /* 0x0009e80000100800 */
        /* <DEDUP_REMOVED lines=16> */
[----:B------:R3:W-:Y:S04]  /*10c60*/  LDGSTS.E [R242+0x26600], desc[UR40][R14.64], P4 ;  /* 0x266000000ef27fae */ /* 0x0007e8000a1a1028 */
[----:B------:R4:W-:Y:S01]  /*10c70*/  STL [R1+0xe8], RZ ;  /* 0x0000e8ff01007387 */ /* 0x0009e20000100800 */
[----:B------:R-:W-:-:S03]  /*10c80*/  IMAD.WIDE R60, R6, 0x4, R60 ;  /* 0x00000004063c7825 */ /* 0x000fc600078e023c */
[----:B------:R-:W-:Y:S04]  /*10c90*/  LDGSTS.E [R242+0x26a00], desc[UR40][R32.64], P4 ;  /* 0x26a0000020f27fae */ /* 0x000fe8000a1a1028 */
[----:B------:R4:W-:Y:S01]  /*10ca0*/  STL [R1+0xec], RZ ;  /* 0x0000ecff01007387 */ /* 0x0009e20000100800 */
[----:B------:R-:W-:-:S03]  /*10cb0*/  IMAD.WIDE R20, R6, 0x4, R20 ;  /* 0x0000000406147825 */ /* 0x000fc600078e0214 */
[----:B------:R-:W-:Y:S04]  /*10cc0*/  LDGSTS.E [R242+0x26e00], desc[UR40][R30.64], P4 ;  /* 0x26e000001ef27fae */ /* 0x000fe8000a1a1028 */
[----:B------:R4:W-:Y:S01]  /*10cd0*/  STL [R1+0x160], RZ ;  /* 0x000160ff01007387 */ /* 0x0009e20000100800 */
[----:B------:R-:W-:-:S03]  /*10ce0*/  IMAD.WIDE R10, R6, 0x4, R10 ;  /* 0x00000004060a7825 */ /* 0x000fc600078e020a */
[----:B------:R-:W-:Y:S04]  /*10cf0*/  LDGSTS.E [R242+0x27200], desc[UR40][R28.64], P4 ;  /* 0x272000001cf27fae */ /* 0x000fe8000a1a1028 */
[----:B------:R4:W-:Y:S04]  /*10d00*/  STL [R1+0x164], RZ ;  /* 0x000164ff01007387 */ /* 0x0009e80000100800 */
[----:B------:R-:W-:Y:S04]  /*10d10*/  LDGSTS.E [R242+0x27600], desc[UR40][R24.64], P4 ;  /* 0x2760000018f27fae */ /* 0x000fe8000a1a1028 */
[----:B------:R4:W-:Y:S04]  /*10d20*/  STL [R1+0x168], RZ ;  /* 0x000168ff01007387 */ /* 0x0009e80000100800 */
[----:B------:R1:W-:Y:S04]  /*10d30*/  LDGSTS.E [R242+0x27a00], desc[UR40][R12.64], P4 ;  /* 0x27a000000cf27fae */ /* 0x0003e8000a1a1028 */
[----:B------:R4:W-:Y:S01]  /*10d40*/  STL [R1+0x16c], RZ ;  /* 0x00016cff01007387 */ /* 0x0009e20000100800 */
[----:B---3--:R-:W-:-:S03]  /*10d50*/  IMAD.WIDE R14, R6, 0x4, R112 ;  /* 0x00000004060e7825 */ /* 0x008fc600078e0270 */
[----:B------:R2:W-:Y:S04]  /*10d60*/  LDGSTS.E [R242+0x27e00], desc[UR40][R4.64], P4 ;  /* 0x27e0000004f27fae */ /* 0x0005e8000a1a1028 */
[----:B------:R4:W-:Y:S01]  /*10d70*/  STL [R1+0x190], RZ ;  /* 0x000190ff01007387 */ /* 0x0009e20000100800 */
[----:B-1----:R-:W-:-:S03]  /*10d80*/  IMAD.WIDE R12, R6, 0x4, R120 ;  /* 0x00000004060c7825 */ /* 0x002fc600078e0278 */
[----:B------:R4:W-:Y:S01]  /*10d90*/  STL [R1+0x194], RZ ;  /* 0x000194ff01007387 */ /* 0x0009e20000100800 */
[----:B------:R-:W-:-:S03]  /*10da0*/  IMAD.WIDE R8, R6, 0x4, R8 ;  /* 0x0000000406087825 */ /* 0x000fc600078e0208 */
[----:B------:R4:W-:Y:S01]  /*10db0*/  STL [R1+0x198], RZ ;  /* 0x000198ff01007387 */ /* 0x0009e20000100800 */
[----:B--2---:R-:W-:-:S03]  /*10dc0*/  IMAD.WIDE R4, R6, 0x4, R124 ;  /* 0x0000000406047825 */ /* 0x004fc600078e027c */
[----:B------:R-:W-:Y:S01]  /*10dd0*/  LDGSTS.E [R248+0x24300], desc[UR40][R60.64], P4 ;  /* 0x243000003cf87fae */ /* 0x000fe2000a1a1028 */
[----:B------:R-:W-:-:S03]  /*10de0*/  IMAD.WIDE R36, R6, 0x4, R128 ;  /* 0x0000000406247825 */ /* 0x000fc600078e0280 */
[----:B------:R4:W-:Y:S01]  /*10df0*/  STL [R1+0x19c], RZ ;  /* 0x00019cff01007387 */ /* 0x0009e20000100800 */
[----:B------:R-:W-:-:S03]  /*10e00*/  IMAD.WIDE R46, R6, 0x4, R46 ;  /* 0x00000004062e7825 */ /* 0x000fc600078e022e */
[----:B------:R-:W-:Y:S01]  /*10e10*/  LDGSTS.E [R248+0x24700], desc[UR40][R20.64], P4 ;  /* 0x2470000014f87fae */ /* 0x000fe2000a1a1028 */
[----:B------:R-:W-:-:S03]  /*10e20*/  IMAD.WIDE R44, R6, 0x4, R130 ;  /* 0x00000004062c7825 */ /* 0x000fc600078e0282 */
        /* <DEDUP_REMOVED lines=9> */
[----:B------:R4:W-:Y:S01]  /*10ec0*/  STL [R1+0x3ec], RZ ;  /* 0x0003ecff01007387 */ /* 0x0009e20000100800 */
[----:B------:R-:W1:Y:S01]  /*10ed0*/  S2R R252, SR_TID.X ;  /* 0x0000000000fc7919 */ /* 0x000e620000002100 */
[C---:B------:R-:W-:Y:S02]  /*10ee0*/  IMAD.WIDE R38, R6.reuse, 0x4, R38 ;  /* 0x0000000406267825 */ /* 0x040fe400078e0226 */
        /* <DEDUP_REMOVED lines=23> */
[----:B------:R4:W-:Y:S04]  /*11060*/  STL [R1+0x378], RZ ;  /* 0x000378ff01007387 */ /* 0x0009e80000100800 */
[----:B------:R4:W-:Y:S04]  /*11070*/  STL [R1+0x37c], RZ ;  /* 0x00037cff01007387 */ /* 0x0009e80000100800 */
[----:B------:R-:W0:Y:S01]  /*11080*/  LDGDEPBAR ;  /* 0x00000000000079af */ /* 0x000e220000000000 */
[----:B------:R-:W-:Y:S01]  /*11090*/  UISETP.GE.AND UP0, UPT, UR7, 0x20, UPT ;  /* 0x000000200700788c */ /* 0x000fe2000bf06270 */
[----:B------:R-:W-:-:S02]  /*110a0*/  CS2R R224, SRZ ;  /* 0x0000000000e07805 */ /* 0x000fc4000001ff00 */
[----:B------:R-:W-:Y:S02]  /*110b0*/  CS2R R226, SRZ ;  /* 0x0000000000e27805 */ /* 0x000fe4000001ff00 */
[----:B------:R-:W-:Y:S02]  /*110c0*/  CS2R R76, SRZ ;  /* 0x00000000004c7805 */ /* 0x000fe4000001ff00 */
[----:B------:R-:W-:Y:S02]  /*110d0*/  CS2R R78, SRZ ;  /* 0x00000000004e7805 */ /* 0x000fe4000001ff00 */
[----:B------:R-:W-:Y:S02]  /*110e0*/  CS2R R80, SRZ ;  /* 0x0000000000507805 */ /* 0x000fe4000001ff00 */
[----:B------:R-:W-:Y:S02]  /*110f0*/  CS2R R82, SRZ ;  /* 0x0000000000527805 */ /* 0x000fe4000001ff00 */
[----:B------:R-:W-:-:S02]  /*11100*/  CS2R R116, SRZ ;  /* 0x0000000000747805 */ /* 0x000fc4000001ff00 */
[----:B------:R-:W-:Y:S02]  /*11110*/  CS2R R118, SRZ ;  /* 0x0000000000767805 */ /* 0x000fe4000001ff00 */
[----:B------:R-:W-:Y:S02]  /*11120*/  CS2R R84, SRZ ;  /* 0x0000000000547805 */ /* 0x000fe4000001ff00 */
[----:B------:R-:W-:Y:S02]  /*11130*/  CS2R R86, SRZ ;  /* 0x0000000000567805 */ /* 0x000fe4000001ff00 */
[----:B------:R-:W-:Y:S02]  /*11140*/  CS2R R88, SRZ ;  /* 0x0000000000587805 */ /* 0x000fe4000001ff00 */
[----:B------:R-:W-:Y:S02]  /*11150*/  CS2R R90, SRZ ;  /* 0x00000000005a7805 */ /* 0x000fe4000001ff00 */
[----:B--2---:R-:W-:-:S02]  /*11160*/  CS2R R248, SRZ ;  /* 0x0000000000f87805 */ /* 0x004fc4000001ff00 */
        /* <DEDUP_REMOVED lines=51> */
[----:B-1----:R-:W-:Y:S01]  /*114a0*/  LOP3.LUT R3, R252, 0x20, RZ, 0xc0, !PT ;  /* 0x00000020fc037812 */ /* 0x002fe200078ec0ff */
[----:B----4-:R-:W-:Y:S06]  /*114b0*/  BRA.U !UP0, `(.L_x_0) ;  /* 0x000002d908d87547 */ /* 0x010fec000b800000 */
[----:B------:R-:W2:Y:S04]  /*114c0*/  LDL.LU.64 R132, [R1+0x10b8] ;  /* 0x0010b80001847983 */ /* 0x000ea80000300a00 */
[----:B------:R-:W3:Y:S04]  /*114d0*/  LDL.LU.64 R134, [R1+0x10c0] ;  /* 0x0010c00001867983 */ /* 0x000ee80000300a00 */
[----:B------:R-:W4:Y:S04]  /*114e0*/  LDL.LU.64 R140, [R1+0x10c8] ;  /* 0x0010c800018c7983 */ /* 0x000f280000300a00 */
[----:B------:R-:W5:Y:S04]  /*114f0*/  LDL.LU.64 R142, [R1+0x10d0] ;  /* 0x0010d000018e7983 */ /* 0x000f680000300a00 */
        /* <DEDUP_REMOVED lines=11> */
[----:B------:R-:W5:Y:S01]  /*115b0*/  LDL.LU.64 R154, [R1+0x358] ;  /* 0x00035800019a7983 */ /* 0x000f620000300a00 */
[----:B--2---:R-:W-:-:S03]  /*115c0*/  IMAD.MOV.U32 R2, RZ, RZ, R133 ;  /* 0x000000ffff027224 */ /* 0x004fc600078e0085 */
[----:B------:R-:W-:Y:S04]  /*115d0*/  STL [R1+0x1994], R132 ;  /* 0x0019948401007387 */ /* 0x000fe80000100800 */
[----:B---3--:R-:W-:Y:S04]  /*115e0*/  STL [R1+0x199c], R134 ;  /* 0x00199c8601007387 */ /* 0x008fe80000100800 */
[----:B------:R1:W-:Y:S04]  /*115f0*/  STL [R1+0x1990], R2 ;  /* 0x0019900201007387 */ /* 0x0003e80000100800 */
[----:B----4-:R-:W-:Y:S01]  /*11600*/  STL [R1+0x19a4], R140 ;  /* 0x0019a48c01007387 */ /* 0x010fe20000100800 */
[----:B-1----:R-:W-:-:S05]  /*11610*/  IMAD.MOV.U32 R2, RZ, RZ, R135 ;  /* 0x000000ffff027224 */ /* 0x002fca00078e0087 */
[----:B------:R1:W-:Y:S04]  /*11620*/  STL [R1+0x1998], R2 ;  /* 0x0019980201007387 */ /* 0x0003e80000100800 */
[----:B-----5:R-:W-:Y:S01]  /*11630*/  STL [R1+0x19ac], R142 ;  /* 0x0019ac8e01007387 */ /* 0x020fe20000100800 */
[----:B-1----:R-:W-:-:S05]  /*11640*/  IMAD.MOV.U32 R2, RZ, RZ, R141 ;  /* 0x000000ffff027224 */ /* 0x002fca00078e008d */
[----:B------:R1:W-:Y:S04]  /*11650*/  STL [R1+0x19a0], R2 ;  /* 0x0019a00201007387 */ /* 0x0003e80000100800 */
[----:B------:R-:W-:Y:S01]  /*11660*/  STL [R1+0x19b4], R144 ;  /* 0x0019b49001007387 */ /* 0x000fe20000100800 */
        /* <DEDUP_REMOVED lines=38> */
[----:B------:R-:W-:Y:S04]  /*118d0*/  STL [R1+0x1a10], R173 ;  /* 0x001a10ad01007387 */ /* 0x000fe80000100800 */
        /* <DEDUP_REMOVED lines=8> */
[----:B------:R-:W1:Y:S04]  /*11960*/  LDL.LU.64 R26, [R1+0x7d0] ;  /* 0x0007d000011a7983 */ /* 0x000e680000300a00 */
[----:B------:R-:W-:Y:S04]  /*11970*/  STL [R1+0x1a3c], R182 ;  /* 0x001a3cb601007387 */ /* 0x000fe80000100800 */
[----:B------:R-:W-:Y:S04]  /*11980*/  STL [R1+0x1a38], R183 ;  /* 0x001a38b701007387 */ /* 0x000fe80000100800 */
[----:B------:R-:W2:Y:S04]  /*11990*/  LDL.LU.64 R28, [R1+0x7d8] ;  /* 0x0007d800011c7983 */ /* 0x000ea80000300a00 */
[----:B------:R-:W-:Y:S04]  /*119a0*/  STL [R1+0x1a44], R184 ;  /* 0x001a44b801007387 */ /* 0x000fe80000100800 */
[----:B------:R-:W-:Y:S04]  /*119b0*/  STL [R1+0x1a40], R185 ;  /* 0x001a40b901007387 */ /* 0x000fe80000100800 */
[----:B------:R-:W-:Y:S04]  /*119c0*/  STL [R1+0x1a4c], R188 ;  /* 0x001a4cbc01007387 */ /* 0x000fe80000100800 */
[----:B------:R-:W3:Y:S04]  /*119d0*/  LDL.LU.64 R30, [R1+0x810] ;  /* 0x00081000011e7983 */ /* 0x000ee80000300a00 */
[----:B------:R-:W-:Y:S04]  /*119e0*/  STL [R1+0x1a48], R189 ;  /* 0x001a48bd01007387 */ /* 0x000fe80000100800 */
[----:B------:R-:W-:Y:S04]  /*119f0*/  STL [R1+0x1a54], R156 ;  /* 0x001a549c01007387 */ /* 0x000fe80000100800 */
[----:B------:R-:W-:Y:S04]  /*11a00*/  STL [R1+0x1a50], R157 ;  /* 0x001a509d01007387 */ /* 0x000fe80000100800 */
[----:B------:R-:W4:Y:S04]  /*11a10*/  LDL.LU.64 R32, [R1+0x818] ;  /* 0x0008180001207983 */ /* 0x000f280000300a00 */
[----:B------:R-:W-:Y:S04]  /*11a20*/  STL [R1+0x1a5c], R158 ;  /* 0x001a5c9e01007387 */ /* 0x000fe80000100800 */
[----:B------:R-:W-:Y:S04]  /*11a30*/  STL [R1+0x1a58], R159 ;  /* 0x001a589f01007387 */ /* 0x000fe80000100800 */
[----:B------:R-:W-:Y:S04]  /*11a40*/  STL [R1+0x1a64], R160 ;  /* 0x001a64a001007387 */ /* 0x000fe80000100800 */
[----:B------:R-:W5:Y:S04]  /*11a50*/  LDL.LU.64 R34, [R1+0x820] ;  /* 0x0008200001227983 */ /* 0x000f680000300a00 */
        /* <DEDUP_REMOVED lines=10> */
[----:B------:R-:W5:Y:S04]  /*11b00*/  LDL.LU.64 R152, [R1+0x850] ;  /* 0x0008500001987983 */ /* 0x000f680000300a00 */
[----:B------:R-:W-:Y:S04]  /*11b10*/  STL [R1+0x1a80], R169 ;  /* 0x001a80a901007387 */ /* 0x000fe80000100800 */
[----:B------:R-:W-:Y:S04]  /*11b20*/  STL [R1+0x1a8c], R170 ;  /* 0x001a8caa01007387 */ /* 0x000fe80000100800 */
[----:B------:R-:W5:Y:S04]  /*11b30*/  LDL.LU.64 R154, [R1+0x360] ;  /* 0x00036000019a7983 */ /* 0x000f680000300a00 */
[----:B------:R-:W-:Y:S01]  /*11b40*/  STL [R1+0x1a88], R171 ;  /* 0x001a88ab01007387 */ /* 0x000fe20000100800 */
[----:B-1----:R-:W-:-:S03]  /*11b50*/  IMAD.MOV.U32 R2, RZ, RZ, R27 ;  /* 0x000000ffff027224 */ /* 0x002fc600078e001b */
[----:B------:R-:W-:Y:S04]  /*11b60*/  STL [R1+0x1a94], R26 ;  /* 0x001a941a01007387 */ /* 0x000fe80000100800 */
[----:B------:R-:W5:Y:S04]  /*11b70*/  LDL.LU.64 R134, [R1+0x368] ;  /* 0x0003680001867983 */ /* 0x000f680000300a00 */
[----:B------:R1:W-:Y:S04]  /*11b80*/  STL [R1+0x1a90], R2 ;  /* 0x001a900201007387 */ /* 0x0003e80000100800 */
[----:B--2---:R-:W-:Y:S04]  /*11b90*/  STL [R1+0x1a9c], R28 ;  /* 0x001a9c1c01007387 */ /* 0x004fe80000100800 */
[----:B------:R-:W2:Y:S01]  /*11ba0*/  LDL.LU.64 R140, [R1+0x530] ;  /* 0x00053000018c7983 */ /* 0x000ea20000300a00 */
[----:B-1----:R-:W-:-:S03]  /*11bb0*/  IMAD.MOV.U32 R2, RZ, RZ, R29 ;  /* 0x000000ffff027224 */ /* 0x002fc600078e001d */
[----:B------:R-:W2:Y:S04]  /*11bc0*/  LDL.LU.64 R142, [R1+0x538] ;  /* 0x00053800018e7983 */ /* 0x000ea80000300a00 */
[----:B------:R1:W-:Y:S04]  /*11bd0*/  STL [R1+0x1a98], R2 ;  /* 0x001a980201007387 */ /* 0x0003e80000100800 */
[----:B---3--:R-:W-:Y:S04]  /*11be0*/  STL [R1+0x1aa4], R30 ;  /* 0x001aa41e01007387 */ /* 0x008fe80000100800 */
[----:B------:R-:W3:Y:S01]  /*11bf0*/  LDL.LU.64 R144, [R1+0x518] ;  /* 0x0005180001907983 */ /* 0x000ee20000300a00 */
[----:B-1----:R-:W-:-:S03]  /*11c00*/  IMAD.MOV.U32 R2, RZ, RZ, R31 ;  /* 0x000000ffff027224 */ /* 0x002fc600078e001f */
[----:B------:R-:W3:Y:S04]  /*11c10*/  LDL.LU.64 R146, [R1+0x510] ;  /* 0x0005100001927983 */ /* 0x000ee80000300a00 */
[----:B------:R1:W-:Y:S04]  /*11c20*/  STL [R1+0x1aa0], R2 ;  /* 0x001aa00201007387 */ /* 0x0003e80000100800 */
[----:B----4-:R-:W-:Y:S04]  /*11c30*/  STL [R1+0x1aac], R32 ;  /* 0x001aac2001007387 */ /* 0x010fe80000100800 */
[----:B------:R-:W4:Y:S01]  /*11c40*/  LDL.LU.64 R24, [R1+0x6f0] ;  /* 0x0006f00001187983 */ /* 0x000f220000300a00 */
[----:B-1----:R-:W-:-:S03]  /*11c50*/  IMAD.MOV.U32 R2, RZ, RZ, R33 ;  /* 0x000000ffff027224 */ /* 0x002fc600078e0021 */
[----:B------:R-:W4:Y:S04]  /*11c60*/  LDL.LU.64 R26, [R1+0x6f8] ;  /* 0x0006f800011a7983 */ /* 0x000f280000300a00 */
[----:B------:R1:W-:Y:S04]  /*11c70*/  STL [R1+0x1aa8], R2 ;  /* 0x001aa80201007387 */ /* 0x0003e80000100800 */
[----:B-----5:R-:W-:Y:S04]  /*11c80*/  STL [R1+0x1ab4], R34 ;  /* 0x001ab42201007387 */ /* 0x020fe80000100800 */
[----:B------:R-:W5:Y:S01]  /*11c90*/  LDL.LU.64 R28, [R1+0x100] ;  /* 0x00010000011c7983 */ /* 0x000f620000300a00 */
[----:B-1----:R-:W-:-:S03]  /*11ca0*/  IMAD.MOV.U32 R2, RZ, RZ, R35 ;  /* 0x000000ffff027224 */ /* 0x002fc600078e0023 */
[----:B------:R-:W5:Y:S04]  /*11cb0*/  LDL.LU.64 R30, [R1+0x108] ;  /* 0x00010800011e7983 */ /* 0x000f680000300a00 */
[----:B------:R1:W-:Y:S04]  /*11cc0*/  STL [R1+0x1ab0], R2 ;  /* 0x001ab00201007387 */ /* 0x0003e80000100800 */
[----:B------:R1:W-:Y:S04]  /*11cd0*/  STL [R1+0x1abc], R148 ;  /* 0x001abc9401007387 */ /* 0x0003e80000100800 */
[----:B------:R-:W5:Y:S01]  /*11ce0*/  LDL.LU.64 R32, [R1+0x220] ;  /* 0x0002200001207983 */ /* 0x000f620000300a00 */
[----:B-1----:R-:W-:-:S03]  /*11cf0*/  IMAD.MOV.U32 R2, RZ, RZ, R149 ;  /* 0x000000ffff027224 */ /* 0x002fc600078e0095 */
[----:B------:R-:W5:Y:S04]  /*11d00*/  LDL.LU.64 R34, [R1+0x228] ;  /* 0x0002280001227983 */ /* 0x000f680000300a00 */
[----:B------:R1:W-:Y:S04]  /*11d10*/  STL [R1+0x1ab8], R2 ;  /* 0x001ab80201007387 */ /* 0x0003e80000100800 */
[----:B------:R1:W-:Y:S04]  /*11d20*/  STL [R1+0x1ac4], R150 ;  /* 0x001ac49601007387 */ /* 0x0003e80000100800 */
[----:B------:R-:W5:Y:S01]  /*11d30*/  LDL.LU.64 R148, [R1+0x300] ;  /* 0x0003000001947983 */ /* 0x000f620000300a00 */
[----:B-1----:R-:W-:-:S03]  /*11d40*/  IMAD.MOV.U32 R2, RZ, RZ, R151 ;  /* 0x000000ffff027224 */ /* 0x002fc600078e0097 */
[----:B------:R-:W-:Y:S04]  /*11d50*/  STL [R1+0x1acc], R152 ;  /* 0x001acc9801007387 */ /* 0x000fe80000100800 */
[----:B------:R1:W-:Y:S04]  /*11d60*/  STL [R1+0x1ac0], R2 ;  /* 0x001ac00201007387 */ /* 0x0003e80000100800 */
[----:B------:R-:W5:Y:S04]  /*11d70*/  LDL.LU.64 R150, [R1+0x308] ;  /* 0x0003080001967983 */ /* 0x000f680000300a00 */
[----:B------:R-:W-:Y:S01]  /*11d80*/  STL [R1+0x1ad4], R154 ;  /* 0x001ad49a01007387 */ /* 0x000fe20000100800 */
[----:B-1----:R-:W-:-:S05]  /*11d90*/  IMAD.MOV.U32 R2, RZ, RZ, R153 ;  /* 0x000000ffff027224 */ /* 0x002fca00078e0099 */
[----:B------:R1:W-:Y:S04]  /*11da0*/  STL [R1+0x1ac8], R2 ;  /* 0x001ac80201007387 */ /* 0x0003e80000100800 */
[----:B------:R-:W5:Y:S01]  /*11db0*/  LDL.LU.64 R152, [R1+0x330] ;  /* 0x0003300001987983 */ /* 0x000f620000300a00 */
[----:B-1----:R-:W-:-:S03]  /*11dc0*/  IMAD.MOV.U32 R2, RZ, RZ, R155 ;  /* 0x000000ffff027224 */ /* 0x002fc600078e009b */
[----:B------:R-:W5:Y:S04]  /*11dd0*/  LDL.LU.64 R154, [R1+0x338] ;  /* 0x00033800019a7983 */ /* 0x000f680000300a00 */
[----:B------:R1:W-:Y:S02]  /*11de0*/  STL [R1+0x1ad0], R2 ;  /* 0x001ad00201007387 */ /* 0x0003e40000100800 */
[----:B-1----:R-:W-:Y:S02]  /*11df0*/  IMAD.MOV.U32 R2, RZ, RZ, R135 ;  /* 0x000000ffff027224 */ /* 0x002fe400078e0087 */
[----:B------:R-:W-:Y:S04]  /*11e00*/  STL [R1+0x1adc], R134 ;  /* 0x001adc8601007387 */ /* 0x000fe80000100800 */
[----:B--2---:R-:W-:Y:S04]  /*11e10*/  STL [R1+0x1ae4], R140 ;  /* 0x001ae48c01007387 */ /* 0x004fe80000100800 */
[----:B------:R1:W-:Y:S04]  /*11e20*/  STL [R1+0x1ad8], R2 ;  /* 0x001ad80201007387 */ /* 0x0003e80000100800 */
[----:B------:R-:W-:Y:S01]  /*11e30*/  STL [R1+0x1aec], R142 ;  /* 0x001aec8e01007387 */ /* 0x000fe20000100800 */
[----:B-1----:R-:W-:-:S05]  /*11e40*/  IMAD.MOV.U32 R2, RZ, RZ, R141 ;  /* 0x000000ffff027224 */ /* 0x002fca00078e008d */
[----:B------:R1:W-:Y:S04]  /*11e50*/  STL [R1+0x1ae0], R2 ;  /* 0x001ae00201007387 */ /* 0x0003e80000100800 */
[----:B---3--:R-:W-:Y:S01]  /*11e60*/  STL [R1+0x1af4], R144 ;  /* 0x001af49001007387 */ /* 0x008fe20000100800 */
[----:B-1----:R-:W-:-:S05]  /*11e70*/  IMAD.MOV.U32 R2, RZ, RZ, R143 ;  /* 0x000000ffff027224 */ /* 0x002fca00078e008f */
[----:B------:R1:W-:Y:S04]  /*11e80*/  STL [R1+0x1ae8], R2 ;  /* 0x001ae80201007387 */ /* 0x0003e80000100800 */
[----:B------:R-:W-:Y:S01]  /*11e90*/  STL [R1+0x1afc], R146 ;  /* 0x001afc9201007387 */ /* 0x000fe20000100800 */
[----:B-1----:R-:W-:-:S05]  /*11ea0*/  IMAD.MOV.U32 R2, RZ, RZ, R145 ;  /* 0x000000ffff027224 */ /* 0x002fca00078e0091 */
[----:B------:R1:W-:Y:S04]  /*11eb0*/  STL [R1+0x1af0], R2 ;  /* 0x001af00201007387 */ /* 0x0003e80000100800 */
[----:B----4-:R-:W-:Y:S01]  /*11ec0*/  STL [R1+0x1b04], R24 ;  /* 0x001b041801007387 */ /* 0x010fe20000100800 */
[----:B-1----:R-:W-:-:S05]  /*11ed0*/  IMAD.MOV.U32 R2, RZ, RZ, R147 ;  /* 0x000000ffff027224 */ /* 0x002fca00078e0093 */
[----:B------:R1:W-:Y:S04]  /*11ee0*/  STL [R1+0x1af8], R2 ;  /* 0x001af80201007387 */ /* 0x0003e80000100800 */
[----:B------:R-:W-:Y:S01]  /*11ef0*/  STL [R1+0x1b0c], R26 ;  /* 0x001b0c1a01007387 */ /* 0x000fe20000100800 */
        /* <DEDUP_REMOVED lines=17> */
[----:B------:R-:W2:Y:S01]  /*12010*/  LDL.LU.64 R26, [R1+0x910] ;  /* 0x00091000011a7983 */ /* 0x000ea20000300a00 */
[----:B-1----:R-:W-:-:S05]  /*12020*/  IMAD.MOV.U32 R2, RZ, RZ, R149 ;  /* 0x000000ffff027224 */ /* 0x002fca00078e0095 */
[----:B------:R1:W-:Y:S04]  /*12030*/  STL [R1+0x1b30], R2 ;  /* 0x001b300201007387 */ /* 0x0003e80000100800 */
[----:B------:R-:W-:Y:S04]  /*12040*/  STL [R1+0x1b3c], R150 ;  /* 0x001b3c9601007387 */ /* 0x000fe80000100800 */
[----:B------:R-:W3:Y:S01]  /*12050*/  LDL.LU.64 R28, [R1+0x918] ;  /* 0x00091800011c7983 */ /* 0x000ee20000300a00 */
[----:B-1----:R-:W-:-:S05]  /*12060*/  IMAD.MOV.U32 R2, RZ, RZ, R151 ;  /* 0x000000ffff027224 */ /* 0x002fca00078e0097 */
[----:B------:R1:W-:Y:S04]  /*12070*/  STL [R1+0x1b38], R2 ;  /* 0x001b380201007387 */ /* 0x0003e80000100800 */
[----:B------:R-:W-:Y:S01]  /*12080*/  STL [R1+0x1b44], R152 ;  /* 0x001b449801007387 */ /* 0x000fe20000100800 */
[----:B-1----:R-:W-:-:S03]  /*12090*/  IMAD.MOV.U32 R2, RZ, RZ, R153 ;  /* 0x000000ffff027224 */ /* 0x002fc600078e0099 */
[----:B------:R-:W-:Y:S04]  /*120a0*/  STL [R1+0x1b4c], R154 ;  /* 0x001b4c9a01007387 */ /* 0x000fe80000100800 */
[----:B------:R1:W-:Y:S04]  /*120b0*/  STL [R1+0x1b40], R2 ;  /* 0x001b400201007387 */ /* 0x0003e80000100800 */
[----:B------:R-:W4:Y:S01]  /*120c0*/  LDL.LU.64 R30, [R1+0x920] ;  /* 0x00092000011e7983 */ /* 0x000f220000300a00 */
[----:B-1----:R-:W-:-:S03]  /*120d0*/  IMAD.MOV.U32 R2, RZ, RZ, R155 ;  /* 0x000000ffff027224 */ /* 0x002fc600078e009b */
[----:B------:R-:W-:Y:S04]  /*120e0*/  STL [R1+0x1b54], R186 ;  /* 0x001b54ba01007387 */ /* 0x000fe80000100800 */
[----:B------:R2:W-:Y:S04]  /*120f0*/  STL [R1+0x1b48], R2 ;  /* 0x001b480201007387 */ /* 0x0005e80000100800 */
        /* <DEDUP_REMOVED lines=20> */
[----:B------:R-:W5:Y:S01]  /*12240*/  LDL.LU.64 R154, [R1+0x838] ;  /* 0x00083800019a7983 */ /* 0x000f620000300a00 */
[----:B--2---:R-:W-:-:S03]  /*12250*/  IMAD.MOV.U32 R2, RZ, RZ, R27 ;  /* 0x000000ffff027224 */ /* 0x004fc600078e001b */
[----:B------:R-:W-:Y:S04]  /*12260*/  STL [R1+0x1b94], R26 ;  /* 0x001b941a01007387 */ /* 0x000fe80000100800 */
        /* <DEDUP_REMOVED lines=17> */
[----:B------:R-:W-:Y:S04]  /*12380*/  STL [R1+0x1bb4], R34 ;  /* 0x001bb42201007387 */ /* 0x000fe80000100800 */
        /* <DEDUP_REMOVED lines=14> */
[----:B------:R1:W-:Y:S02]  /*12470*/  STL [R1+0x1bcc], R152 ;  /* 0x001bcc9801007387 */ /* 0x0003e40000100800 */
[----:B-1----:R-:W-:-:S02]  /*12480*/  IMAD.MOV.U32 R2, RZ, RZ, R153 ;  /* 0x000000ffff027224 */ /* 0x002fc400078e0099 */
[----:B------:R-:W5:Y:S04]  /*12490*/  LDL.LU.64 R152, [R1+0x4f0] ;  /* 0x0004f00001987983 */ /* 0x000f680000300a00 */
[----:B------:R1:W-:Y:S04]  /*124a0*/  STL [R1+0x1bc8], R2 ;  /* 0x001bc80201007387 */ /* 0x0003e80000100800 */
[----:B------:R1:W-:Y:S02]  /*124b0*/  STL [R1+0x1bd4], R154 ;  /* 0x001bd49a01007387 */ /* 0x0003e40000100800 */
[----:B-1----:R-:W-:-:S02]  /*124c0*/  IMAD.MOV.U32 R2, RZ, RZ, R155 ;  /* 0x000000ffff027224 */ /* 0x002fc400078e009b */
[----:B------:R-:W5:Y:S04]  /*124d0*/  LDL.LU.64 R154, [R1+0x4f8] ;  /* 0x0004f800019a7983 */ /* 0x000f680000300a00 */
[----:B------:R2:W-:Y:S02]  /*124e0*/  STL [R1+0x1bd0], R2 ;  /* 0x001bd00201007387 */ /* 0x0005e40000100800 */
[----:B--2---:R-:W-:Y:S02]  /*124f0*/  IMAD.MOV.U32 R2, RZ, RZ, R135 ;  /* 0x000000ffff027224 */ /* 0x004fe400078e0087 */
[----:B------:R-:W-:Y:S04]  /*12500*/  STL [R1+0x1bdc], R134 ;  /* 0x001bdc8601007387 */ /* 0x000fe80000100800 */
[----:B---3--:R-:W-:Y:S04]  /*12510*/  STL [R1+0x1be4], R140 ;  /* 0x001be48c01007387 */ /* 0x008fe80000100800 */
[----:B------:R1:W-:Y:S04]  /*12520*/  STL [R1+0x1bd8], R2 ;  /* 0x001bd80201007387 */ /* 0x0003e80000100800 */
[----:B------:R-:W-:Y:S01]  /*12530*/  STL [R1+0x1bec], R142 ;  /* 0x001bec8e01007387 */ /* 0x000fe20000100800 */
[----:B-1----:R-:W-:-:S05]  /*12540*/  IMAD.MOV.U32 R2, RZ, RZ, R141 ;  /* 0x000000ffff027224 */ /* 0x002fca00078e008d */
[----:B------:R1:W-:Y:S02]  /*12550*/  STL [R1+0x1be0], R2 ;  /* 0x001be00201007387 */ /* 0x0003e40000100800 */
[----:B-1----:R-:W-:Y:S02]  /*12560*/  IMAD.MOV.U32 R2, RZ, RZ, R143 ;  /* 0x000000ffff027224 */ /* 0x002fe400078e008f */
[----:B----4-:R-:W-:Y:S04]  /*12570*/  STL [R1+0x1bf4], R144 ;  /* 0x001bf49001007387 */ /* 0x010fe80000100800 */
        /* <DEDUP_REMOVED lines=35> */
[----:B------:R4:W-:Y:S04]  /*127b0*/  STL [R1+0x1c4c], R154 ;  /* 0x001c4c9a01007387 */ /* 0x0009e80000100800 */
[----:B------:R-:W5:Y:S01]  /*127c0*/  LDL.LU.64 R34, [R1+0xa80] ;  /* 0x000a800001227983 */ /* 0x000f620000300a00 */
[----:B-1----:R-:W-:-:S05]  /*127d0*/  IMAD.MOV.U32 R2, RZ, RZ, R155 ;  /* 0x000000ffff027224 */ /* 0x002fca00078e009b */
[----:B------:R1:W-:Y:S04]  /*127e0*/  STL [R1+0x1c48], R2 ;  /* 0x001c480201007387 */ /* 0x0003e80000100800 */
        /* <DEDUP_REMOVED lines=14> */
[----:B----4-:R-:W4:Y:S04]  /*128d0*/  LDL.LU.64 R154, [R1+0xb00] ;  /* 0x000b0000019a7983 */ /* 0x010f280000300a00 */
[----:B------:R-:W-:Y:S04]  /*128e0*/  STL [R1+0x1c7c], R214 ;  /* 0x001c7cd601007387 */ /* 0x000fe80000100800 */
[----:B------:R-:W-:Y:S04]  /*128f0*/  STL [R1+0x1c78], R215 ;  /* 0x001c78d701007387 */ /* 0x000fe80000100800 */
[----:B------:R-:W4:Y:S04]  /*12900*/  LDL.LU.64 R28, [R1+0x948] ;  /* 0x00094800011c7983 */ /* 0x000f280000300a00 */
[----:B------:R-:W-:Y:S04]  /*12910*/  STL [R1+0x1c84], R216 ;  /* 0x001c84d801007387 */ /* 0x000fe80000100800 */
[----:B------:R-:W-:Y:S04]  /*12920*/  STL [R1+0x1c80], R217 ;  /* 0x001c80d901007387 */ /* 0x000fe80000100800 */
[----:B------:R-:W4:Y:S04]  /*12930*/  LDL.LU.64 R146, [R1+0x958] ;  /* 0x0009580001927983 */ /* 0x000f280000300a00 */
[----:B------:R-:W-:Y:S04]  /*12940*/  STL [R1+0x1c8c], R218 ;  /* 0x001c8cda01007387 */ /* 0x000fe80000100800 */
[----:B------:R-:W-:Y:S04]  /*12950*/  STL [R1+0x1c88], R219 ;  /* 0x001c88db01007387 */ /* 0x000fe80000100800 */
[----:B------:R-:W4:Y:S04]  /*12960*/  LDL.LU.64 R30, [R1+0x960] ;  /* 0x00096000011e7983 */ /* 0x000f280000300a00 */
[----:B--2---:R2:W-:Y:S01]  /*12970*/  STL [R1+0x1c94], R24 ;  /* 0x001c941801007387 */ /* 0x0045e20000100800 */
[----:B-1----:R-:W-:-:S03]  /*12980*/  IMAD.MOV.U32 R2, RZ, RZ, R25 ;  /* 0x000000ffff027224 */ /* 0x002fc600078e0019 */
[----:B--2---:R-:W2:Y:S04]  /*12990*/  LDL.LU.64 R24, [R1+0x968] ;  /* 0x0009680001187983 */ /* 0x004ea80000300a00 */
[----:B------:R1:W-:Y:S04]  /*129a0*/  STL [R1+0x1c90], R2 ;  /* 0x001c900201007387 */ /* 0x0003e80000100800 */
[----:B---3--:R3:W-:Y:S01]  /*129b0*/  STL [R1+0x1c9c], R32 ;  /* 0x001c9c2001007387 */ /* 0x0087e20000100800 */
[----:B-1----:R-:W-:-:S03]  /*129c0*/  IMAD.MOV.U32 R2, RZ, RZ, R33 ;  /* 0x000000ffff027224 */ /* 0x002fc600078e0021 */
[----:B---3--:R-:W3:Y:S04]  /*129d0*/  LDL.LU.64 R32, [R1+0x970] ;  /* 0x0009700001207983 */ /* 0x008ee80000300a00 */
[----:B------:R1:W-:Y:S04]  /*129e0*/  STL [R1+0x1c98], R2 ;  /* 0x001c980201007387 */ /* 0x0003e80000100800 */
[----:B-----5:R5:W-:Y:S01]  /*129f0*/  STL [R1+0x1ca4], R34 ;  /* 0x001ca42201007387 */ /* 0x020be20000100800 */
[----:B-1----:R-:W-:-:S03]  /*12a00*/  IMAD.MOV.U32 R2, RZ, RZ, R35 ;  /* 0x000000ffff027224 */ /* 0x002fc600078e0023 */
[----:B-----5:R-:W5:Y:S04]  /*12a10*/  LDL.LU.64 R34, [R1+0x980] ;  /* 0x0009800001227983 */ /* 0x020f680000300a00 */
        /* <DEDUP_REMOVED lines=17> */
[----:B----4-:R4:W-:Y:S01]  /*12b30*/  STL [R1+0x1ccc], R154 ;  /* 0x001ccc9a01007387 */ /* 0x0109e20000100800 */
[----:B-1----:R-:W-:-:S03]  /*12b40*/  IMAD.MOV.U32 R2, RZ, RZ, R155 ;  /* 0x000000ffff027224 */ /* 0x002fc600078e009b */
[----:B----4-:R-:W4:Y:S04]  /*12b50*/  LDL.LU.64 R154, [R1+0x2e8] ;  /* 0x0002e800019a7983 */ /* 0x010f280000300a00 */
[----:B------:R1:W-:Y:S04]  /*12b60*/  STL [R1+0x1cc8], R2 ;  /* 0x001cc80201007387 */ /* 0x0003e80000100800 */
[----:B------:R1:W-:Y:S02]  /*12b70*/  STL [R1+0x1cd4], R28 ;  /* 0x001cd41c01007387 */ /* 0x0003e40000100800 */
[----:B-1----:R-:W-:-:S02]  /*12b80*/  IMAD.MOV.U32 R2, RZ, RZ, R29 ;  /* 0x000000ffff027224 */ /* 0x002fc400078e001d */
[----:B------:R-:W4:Y:S04]  /*12b90*/  LDL.LU.64 R28, [R1+0x2e0] ;  /* 0x0002e000011c7983 */ /* 0x000f280000300a00 */
        /* <DEDUP_REMOVED lines=52> */
[----:B------:R2:W-:Y:S02]  /*12ee0*/  STL [R1+0x1d38], R2 ;  /* 0x001d380201007387 */ /* 0x0005e40000100800 */
[----:B--2---:R-:W-:Y:S02]  /*12ef0*/  IMAD.MOV.U32 R2, RZ, RZ, R25 ;  /* 0x000000ffff027224 */ /* 0x004fe400078e0019 */
[----:B------:R1:W-:Y:S04]  /*12f00*/  STL [R1+0x1d44], R24 ;  /* 0x001d441801007387 */ /* 0x0003e80000100800 */
[----:B-1----:R-:W2:Y:S04]  /*12f10*/  LDL.LU.64 R24, [R1+0xcc8] ;  /* 0x000cc80001187983 */ /* 0x002ea80000300a00 */
        /* <DEDUP_REMOVED lines=33> */
[----:B------:R-:W-:Y:S04]  /*13130*/  STL [R1+0x1d8c], R146 ;  /* 0x001d8c9201007387 */ /* 0x000fe80000100800 */
[----:B------:R-:W4:Y:S01]  /*13140*/  LDL.LU.64 R144, [R1+0xb10] ;  /* 0x000b100001907983 */ /* 0x000f220000300a00 */
[----:B-1----:R-:W-:-:S05]  /*13150*/  IMAD.MOV.U32 R2, RZ, RZ, R147 ;  /* 0x000000ffff027224 */ /* 0x002fca00078e0093 */
[----:B------:R1:W-:Y:S04]  /*13160*/  STL [R1+0x1d88], R2 ;  /* 0x001d880201007387 */ /* 0x0003e80000100800 */
[----:B------:R1:W-:Y:S02]  /*13170*/  STL [R1+0x1d94], R30 ;  /* 0x001d941e01007387 */ /* 0x0003e40000100800 */
[----:B-1----:R-:W-:Y:S02]  /*13180*/  IMAD.MOV.U32 R2, RZ, RZ, R31 ;  /* 0x000000ffff027224 */ /* 0x002fe400078e001f */
[----:B------:R-:W4:Y:S04]  /*13190*/  LDL.LU.64 R30, [R1+0xb18] ;  /* 0x000b1800011e7983 */ /* 0x000f280000300a00 */
[----:B------:R1:W-:Y:S04]  /*131a0*/  STL [R1+0x1d90], R2 ;  /* 0x001d900201007387 */ /* 0x0003e80000100800 */
[----:B--2---:R-:W-:Y:S01]  /*131b0*/  STL [R1+0x1d9c], R24 ;  /* 0x001d9c1801007387 */ /* 0x004fe20000100800 */
[----:B-1----:R-:W-:-:S03]  /*131c0*/  IMAD.MOV.U32 R2, RZ, RZ, R25 ;  /* 0x000000ffff027224 */ /* 0x002fc600078e0019 */
[----:B------:R-:W2:Y:S04]  /*131d0*/  LDL.LU.64 R146, [R1+0xb40] ;  /* 0x000b400001927983 */ /* 0x000ea80000300a00 */
        /* <DEDUP_REMOVED lines=17> */
[----:B------:R-:W-:Y:S04]  /*132f0*/  STL [R1+0x1dc4], R26 ;  /* 0x001dc41a01007387 */ /* 0x000fe80000100800 */
[----:B------:R-:W5:Y:S01]  /*13300*/  LDL.LU.64 R24, [R1+0x978] ;  /* 0x0009780001187983 */ /* 0x000f620000300a00 */
[----:B-1----:R-:W-:-:S05]  /*13310*/  IMAD.MOV.U32 R2, RZ, RZ, R27 ;  /* 0x000000ffff027224 */ /* 0x002fca00078e001b */
[----:B------:R1:W-:Y:S02]  /*13320*/  STL [R1+0x1dc0], R2 ;  /* 0x001dc00201007387 */ /* 0x0003e40000100800 */
[----:B-1----:R-:W-:Y:S02]  /*13330*/  IMAD.MOV.U32 R2, RZ, RZ, R151 ;  /* 0x000000ffff027224 */ /* 0x002fe400078e0097 */
[----:B------:R1:W-:Y:S04]  /*13340*/  STL [R1+0x1dcc], R150 ;  /* 0x001dcc9601007387 */ /* 0x0003e80000100800 */
[----:B-1----:R-:W5:Y:S04]  /*13350*/  LDL.LU.64 R150, [R1+0x988] ;  /* 0x0009880001967983 */ /* 0x002f680000300a00 */
[----:B------:R1:W-:Y:S04]  /*13360*/  STL [R1+0x1dc8], R2 ;  /* 0x001dc80201007387 */ /* 0x0003e80000100800 */
[----:B----4-:R4:W-:Y:S04]  /*13370*/  STL [R1+0x1dd4], R154 ;  /* 0x001dd49a01007387 */ /* 0x0109e80000100800 */
[----:B------:R-:W5:Y:S01]  /*13380*/  LDL.LU.64 R26, [R1+0x998] ;  /* 0x00099800011a7983 */ /* 0x000f620000300a00 */
[----:B-1----:R-:W-:-:S03]  /*13390*/  IMAD.MOV.U32 R2, RZ, RZ, R155 ;  /* 0x000000ffff027224 */ /* 0x002fc600078e009b */
[----:B------:R-:W-:Y:S04]  /*133a0*/  STL [R1+0x1ddc], R28 ;  /* 0x001ddc1c01007387 */ /* 0x000fe80000100800 */
[----:B------:R1:W-:Y:S04]  /*133b0*/  STL [R1+0x1dd0], R2 ;  /* 0x001dd00201007387 */ /* 0x0003e80000100800 */
[----:B----4-:R-:W4:Y:S01]  /*133c0*/  LDL.LU.64 R154, [R1+0x9b8] ;  /* 0x0009b800019a7983 */ /* 0x010f220000300a00 */
[----:B-1----:R-:W-:-:S03]  /*133d0*/  IMAD.MOV.U32 R2, RZ, RZ, R29 ;  /* 0x000000ffff027224 */ /* 0x002fc600078e001d */
[----:B------:R-:W-:Y:S04]  /*133e0*/  STL [R1+0x1de4], R144 ;  /* 0x001de49001007387 */ /* 0x000fe80000100800 */
[----:B------:R1:W-:Y:S04]  /*133f0*/  STL [R1+0x1dd8], R2 ;  /* 0x001dd80201007387 */ /* 0x0003e80000100800 */
[----:B------:R-:W4:Y:S01]  /*13400*/  LDL.LU.64 R28, [R1+0x9c0] ;  /* 0x0009c000011c7983 */ /* 0x000f220000300a00 */
[----:B-1----:R-:W-:-:S03]  /*13410*/  IMAD.MOV.U32 R2, RZ, RZ, R145 ;  /* 0x000000ffff027224 */ /* 0x002fc600078e0091 */
[----:B------:R-:W-:Y:S04]  /*13420*/  STL [R1+0x1dec], R30 ;  /* 0x001dec1e01007387 */ /* 0x000fe80000100800 */
[----:B------:R1:W-:Y:S02]  /*13430*/  STL [R1+0x1de0], R2 ;  /* 0x001de00201007387 */ /* 0x0003e40000100800 */
[----:B-1----:R-:W-:Y:S02]  /*13440*/  IMAD.MOV.U32 R2, RZ, RZ, R31 ;  /* 0x000000ffff027224 */ /* 0x002fe400078e001f */
[----:B------:R-:W4:Y:S04]  /*13450*/  LDL.LU.64 R30, [R1+0x9c8] ;  /* 0x0009c800011e7983 */ /* 0x000f280000300a00 */
[----:B------:R2:W-:Y:S02]  /*13460*/  STL [R1+0x1de8], R2 ;  /* 0x001de80201007387 */ /* 0x0005e40000100800 */
[----:B--2---:R-:W-:-:S02]  /*13470*/  IMAD.MOV.U32 R2, RZ, RZ, R147 ;  /* 0x000000ffff027224 */ /* 0x004fc400078e0093 */
[----:B------:R1:W-:Y:S04]  /*13480*/  STL [R1+0x1df4], R146 ;  /* 0x001df49201007387 */ /* 0x0003e80000100800 */
[----:B-1----:R-:W2:Y:S04]  /*13490*/  LDL.LU.64 R146, [R1+0x9d0] ;  /* 0x0009d00001927983 */ /* 0x002ea80000300a00 */
[----:B------:R3:W-:Y:S02]  /*134a0*/  STL [R1+0x1df0], R2 ;  /* 0x001df00201007387 */ /* 0x0007e40000100800 */
[----:B---3--:R-:W-:-:S02]  /*134b0*/  IMAD.MOV.U32 R2, RZ, RZ, R33 ;  /* 0x000000ffff027224 */ /* 0x008fc400078e0021 */
[----:B------:R1:W-:Y:S04]  /*134c0*/  STL [R1+0x1dfc], R32 ;  /* 0x001dfc2001007387 */ /* 0x0003e80000100800 */
[----:B-1----:R-:W3:Y:S04]  /*134d0*/  LDL.LU.64 R32, [R1+0x1b8] ;  /* 0x0001b80001207983 */ /* 0x002ee80000300a00 */
        /* <DEDUP_REMOVED lines=19> */
[----:B------:R-:W-:Y:S04]  /*13610*/  STL [R1+0x1e2c], R26 ;  /* 0x001e2c1a01007387 */ /* 0x000fe80000100800 */
[----:B------:R1:W-:Y:S04]  /*13620*/  STL [R1+0x1e20], R2 ;  /* 0x001e200201007387 */ /* 0x0003e80000100800 */
[----:B------:R-:W5:Y:S01]  /*13630*/  LDL.LU.64 R150, [R1+0x388] ;  /* 0x0003880001967983 */ /* 0x000f620000300a00 */
[----:B-1----:R-:W-:-:S03]  /*13640*/  IMAD.MOV.U32 R2, RZ, RZ, R27 ;  /* 0x000000ffff027224 */ /* 0x002fc600078e001b */
[----:B----4-:R-:W-:Y:S04]  /*13650*/  STL [R1+0x1e34], R154 ;  /* 0x001e349a01007387 */ /* 0x010fe80000100800 */
[----:B------:R1:W-:Y:S04]  /*13660*/  STL [R1+0x1e28], R2 ;  /* 0x001e280201007387 */ /* 0x0003e80000100800 */
[----:B------:R-:W4:Y:S01]  /*13670*/  LDL.LU.64 R26, [R1+0x390] ;  /* 0x00039000011a7983 */ /* 0x000f220000300a00 */
[----:B-1----:R-:W-:-:S03]  /*13680*/  IMAD.MOV.U32 R2, RZ, RZ, R155 ;  /* 0x000000ffff027224 */ /* 0x002fc600078e009b */
[----:B------:R-:W-:Y:S04]  /*13690*/  STL [R1+0x1e3c], R28 ;  /* 0x001e3c1c01007387 */ /* 0x000fe80000100800 */
[----:B------:R1:W-:Y:S04]  /*136a0*/  STL [R1+0x1e30], R2 ;  /* 0x001e300201007387 */ /* 0x0003e80000100800 */
[----:B------:R-:W4:Y:S01]  /*136b0*/  LDL.LU.64 R154, [R1+0x398] ;  /* 0x00039800019a7983 */ /* 0x000f220000300a00 */
[----:B-1----:R-:W-:-:S03]  /*136c0*/  IMAD.MOV.U32 R2, RZ, RZ, R29 ;  /* 0x000000ffff027224 */ /* 0x002fc600078e001d */
[----:B------:R-:W4:Y:S04]  /*136d0*/  LDL.LU.64 R28, [R1+0xf90] ;  /* 0x000f9000011c7983 */ /* 0x000f280000300a00 */
[----:B------:R1:W-:Y:S04]  /*136e0*/  STL [R1+0x1e38], R2 ;  /* 0x001e380201007387 */ /* 0x0003e80000100800 */
[----:B------:R1:W-:Y:S02]  /*136f0*/  STL [R1+0x1e44], R30 ;  /* 0x001e441e01007387 */ /* 0x0003e40000100800 */
[----:B-1----:R-:W-:-:S02]  /*13700*/  IMAD.MOV.U32 R2, RZ, RZ, R31 ;  /* 0x000000ffff027224 */ /* 0x002fc400078e001f */
        /* <DEDUP_REMOVED lines=14> */
[----:B------:R1:W-:Y:S04]  /*137f0*/  STL [R1+0x1e64], R152 ;  /* 0x001e649801007387 */ /* 0x0003e80000100800 */
[----:B------:R-:W5:Y:S01]  /*13800*/  LDL.LU.64 R146, [R1+0xfb8] ;  /* 0x000fb80001927983 */ /* 0x000f620000300a00 */
[----:B-1----:R-:W-:-:S03]  /*13810*/  IMAD.MOV.U32 R2, RZ, RZ, R153 ;  /* 0x000000ffff027224 */ /* 0x002fc600078e0099 */
[----:B------:R-:W-:Y:S04]  /*13820*/  STL [R1+0x1e6c], R148 ;  /* 0x001e6c9401007387 */ /* 0x000fe80000100800 */
[----:B------:R1:W-:Y:S04]  /*13830*/  STL [R1+0x1e60], R2 ;  /* 0x001e600201007387 */ /* 0x0003e80000100800 */
[----:B------:R-:W5:Y:S01]  /*13840*/  LDL.LU.64 R152, [R1+0x1000] ;  /* 0x0010000001987983 */ /* 0x000f620000300a00 */
[----:B-1----:R-:W-:-:S03]  /*13850*/  IMAD.MOV.U32 R2, RZ, RZ, R149 ;  /* 0x000000ffff027224 */ /* 0x002fc600078e0095 */
[----:B------:R-:W-:Y:S04]  /*13860*/  STL [R1+0x1e74], R24 ;  /* 0x001e741801007387 */ /* 0x000fe80000100800 */
        /* <DEDUP_REMOVED lines=15> */
[----:B------:R-:W-:Y:S04]  /*13960*/  STL [R1+0x1e94], R28 ;  /* 0x001e941c01007387 */ /* 0x000fe80000100800 */
[----:B------:R1:W-:Y:S04]  /*13970*/  STL [R1+0x1e88], R2 ;  /* 0x001e880201007387 */ /* 0x0003e80000100800 */
[----:B------:R-:W4:Y:S01]  /*13980*/  LDL.LU.64 R154, [R1+0xea8] ;  /* 0x000ea800019a7983 */ /* 0x000f220000300a00 */
[----:B-1----:R-:W-:-:S03]  /*13990*/  IMAD.MOV.U32 R2, RZ, RZ, R29 ;  /* 0x000000ffff027224 */ /* 0x002fc600078e001d */
[----:B------:R-:W-:Y:S04]  /*139a0*/  STL [R1+0x1e9c], R30 ;  /* 0x001e9c1e01007387 */ /* 0x000fe80000100800 */
[----:B------:R1:W-:Y:S04]  /*139b0*/  STL [R1+0x1e90], R2 ;  /* 0x001e900201007387 */ /* 0x0003e80000100800 */
[----:B------:R-:W4:Y:S01]  /*139c0*/  LDL.LU.64 R28, [R1+0xf70] ;  /* 0x000f7000011c7983 */ /* 0x000f220000300a00 */
[----:B-1----:R-:W-:-:S03]  /*139d0*/  IMAD.MOV.U32 R2, RZ, RZ, R31 ;  /* 0x000000ffff027224 */ /* 0x002fc600078e001f */
[----:B--2---:R-:W-:Y:S04]  /*139e0*/  STL [R1+0x1ea4], R144 ;  /* 0x001ea49001007387 */ /* 0x004fe80000100800 */
[----:B------:R1:W-:Y:S04]  /*139f0*/  STL [R1+0x1e98], R2 ;  /* 0x001e980201007387 */ /* 0x0003e80000100800 */
[----:B------:R-:W2:Y:S01]  /*13a00*/  LDL.LU.64 R30, [R1+0xf78] ;  /* 0x000f7800011e7983 */ /* 0x000ea20000300a00 */
[----:B-1----:R-:W-:-:S03]  /*13a10*/  IMAD.MOV.U32 R2, RZ, RZ, R145 ;  /* 0x000000ffff027224 */ /* 0x002fc600078e0091 */
[----:B---3--:R-:W-:Y:S04]  /*13a20*/  STL [R1+0x1eac], R32 ;  /* 0x001eac2001007387 */ /* 0x008fe80000100800 */
[----:B------:R1:W-:Y:S02]  /*13a30*/  STL [R1+0x1ea0], R2 ;  /* 0x001ea00201007387 */ /* 0x0003e40000100800 */
[----:B-1----:R-:W-:Y:S02]  /*13a40*/  IMAD.MOV.U32 R2, RZ, RZ, R33 ;  /* 0x000000ffff027224 */ /* 0x002fe400078e0021 */
[----:B------:R-:W3:Y:S04]  /*13a50*/  LDL.LU.64 R32, [R1+0xf80] ;  /* 0x000f800001207983 */ /* 0x000ee80000300a00 */
[----:B------:R1:W-:Y:S04]  /*13a60*/  STL [R1+0x1ea8], R2 ;  /* 0x001ea80201007387 */ /* 0x0003e80000100800 */
[----:B-----5:R5:W-:Y:S01]  /*13a70*/  STL [R1+0x1eb4], R34 ;  /* 0x001eb42201007387 */ /* 0x020be20000100800 */
[----:B-1----:R-:W-:-:S03]  /*13a80*/  IMAD.MOV.U32 R2, RZ, RZ, R35 ;  /* 0x000000ffff027224 */ /* 0x002fc600078e0023 */
[----:B------:R-:W-:Y:S04]  /*13a90*/  STL [R1+0x1ebc], R146 ;  /* 0x001ebc9201007387 */ /* 0x000fe80000100800 */
[----:B------:R1:W-:Y:S04]  /*13aa0*/  STL [R1+0x1eb0], R2 ;  /* 0x001eb00201007387 */ /* 0x0003e80000100800 */
[----:B-----5:R-:W5:Y:S01]  /*13ab0*/  LDL.LU.64 R34, [R1+0xf88] ;  /* 0x000f880001227983 */ /* 0x020f620000300a00 */
[----:B-1----:R-:W-:-:S03]  /*13ac0*/  IMAD.MOV.U32 R2, RZ, RZ, R147 ;  /* 0x000000ffff027224 */ /* 0x002fc600078e0093 */
[----:B------:R-:W-:Y:S04]  /*13ad0*/  STL [R1+0x1ec4], R152 ;  /* 0x001ec49801007387 */ /* 0x000fe80000100800 */
[----:B------:R1:W-:Y:S02]  /*13ae0*/  STL [R1+0x1eb8], R2 ;  /* 0x001eb80201007387 */ /* 0x0003e40000100800 */
[----:B-1----:R-:W-:Y:S02]  /*13af0*/  IMAD.MOV.U32 R2, RZ, RZ, R153 ;  /* 0x000000ffff027224 */ /* 0x002fe400078e0099 */
        /* <DEDUP_REMOVED lines=12> */
[----:B----4-:R-:W-:Y:S04]  /*13bc0*/  STL [R1+0x1ee4], R26 ;  /* 0x001ee41a01007387 */ /* 0x010fe80000100800 */
[----:B------:R1:W-:Y:S04]  /*13bd0*/  STL [R1+0x1ed8], R2 ;  /* 0x001ed80201007387 */ /* 0x0003e80000100800 */
[----:B------:R-:W4:Y:S04]  /*13be0*/  LDL.LU.64 R150, [R1+0xba0] ;  /* 0x000ba00001967983 */ /* 0x000f280000300a00 */
[----:B------:R-:W4:Y:S01]  /*13bf0*/  LDL.LU.64 R140, [R1+0xba8] ;  /* 0x000ba800018c7983 */ /* 0x000f220000300a00 */
[----:B-1----:R-:W-:-:S05]  /*13c00*/  IMAD.MOV.U32 R2, RZ, RZ, R27 ;  /* 0x000000ffff027224 */ /* 0x002fca00078e001b */
[----:B------:R1:W-:Y:S04]  /*13c10*/  STL [R1+0x1ee0], R2 ;  /* 0x001ee00201007387 */ /* 0x0003e80000100800 */
[----:B------:R1:W-:Y:S02]  /*13c20*/  STL [R1+0x1eec], R154 ;  /* 0x001eec9a01007387 */ /* 0x0003e40000100800 */
[----:B-1----:R-:W-:Y:S02]  /*13c30*/  IMAD.MOV.U32 R2, RZ, RZ, R155 ;  /* 0x000000ffff027224 */ /* 0x002fe400078e009b */
[----:B------:R-:W4:Y:S04]  /*13c40*/  LDL.LU.64 R154, [R1+0xbb0] ;  /* 0x000bb000019a7983 */ /* 0x000f280000300a00 */
[----:B------:R1:W-:Y:S04]  /*13c50*/  STL [R1+0x1ee8], R2 ;  /* 0x001ee80201007387 */ /* 0x0003e80000100800 */
[----:B------:R-:W-:Y:S04]  /*13c60*/  STL [R1+0x1ef4], R28 ;  /* 0x001ef41c01007387 */ /* 0x000fe80000100800 */
[----:B------:R-:W4:Y:S01]  /*13c70*/  LDL.LU.64 R142, [R1+0xbb8] ;  /* 0x000bb800018e7983 */ /* 0x000f220000300a00 */
[----:B-1----:R-:W-:-:S03]  /*13c80*/  IMAD.MOV.U32 R2, RZ, RZ, R29 ;  /* 0x000000ffff027224 */ /* 0x002fc600078e001d */
[----:B--2---:R-:W-:Y:S04]  /*13c90*/  STL [R1+0x1efc], R30 ;  /* 0x001efc1e01007387 */ /* 0x004fe80000100800 */
[----:B------:R1:W-:Y:S04]  /*13ca0*/  STL [R1+0x1ef0], R2 ;  /* 0x001ef00201007387 */ /* 0x0003e80000100800 */
[----:B------:R-:W2:Y:S04]  /*13cb0*/  LDL.LU.64 R144, [R1+0xbc0] ;  /* 0x000bc00001907983 */ /* 0x000ea80000300a00 */
[----:B------:R-:W2:Y:S01]  /*13cc0*/  LDL.LU.64 R146, [R1+0x9d8] ;  /* 0x0009d80001927983 */ /* 0x000ea20000300a00 */
[----:B-1----:R-:W-:-:S05]  /*13cd0*/  IMAD.MOV.U32 R2, RZ, RZ, R31 ;  /* 0x000000ffff027224 */ /* 0x002fca00078e001f */
[----:B------:R1:W-:Y:S04]  /*13ce0*/  STL [R1+0x1ef8], R2 ;  /* 0x001ef80201007387 */ /* 0x0003e80000100800 */
[----:B---3--:R-:W-:Y:S01]  /*13cf0*/  STL [R1+0x1f04], R32 ;  /* 0x001f042001007387 */ /* 0x008fe20000100800 */
[----:B-1----:R-:W-:-:S03]  /*13d00*/  IMAD.MOV.U32 R2, RZ, RZ, R33 ;  /* 0x000000ffff027224 */ /* 0x002fc600078e0021 */
[----:B------:R-:W3:Y:S04]  /*13d10*/  LDL.LU.64 R24, [R1+0x9e0] ;  /* 0x0009e00001187983 */ /* 0x000ee80000300a00 */
[----:B------:R-:W3:Y:S04]  /*13d20*/  LDL.LU.64 R26, [R1+0x9e8] ;  /* 0x0009e800011a7983 */ /* 0x000ee80000300a00 */
[----:B------:R5:W-:Y:S02]  /*13d30*/  STL [R1+0x1f00], R2 ;  /* 0x001f000201007387 */ /* 0x000be40000100800 */
[----:B-----5:R-:W-:-:S02]  /*13d40*/  IMAD.MOV.U32 R2, RZ, RZ, R35 ;  /* 0x000000ffff027224 */ /* 0x020fc400078e0023 */
[----:B------:R-:W-:Y:S04]  /*13d50*/  STL [R1+0x1f0c], R34 ;  /* 0x001f0c2201007387 */ /* 0x000fe80000100800 */
[----:B------:R-:W5:Y:S04]  /*13d60*/  LDL.LU.64 R28, [R1+0xa20] ;  /* 0x000a2000011c7983 */ /* 0x000f680000300a00 */
[----:B------:R-:W5:Y:S04]  /*13d70*/  LDL.LU.64 R30, [R1+0xa28] ;  /* 0x000a2800011e7983 */ /* 0x000f680000300a00 */
[----:B------:R1:W-:Y:S02]  /*13d80*/  STL [R1+0x1f08], R2 ;  /* 0x001f080201007387 */ /* 0x0003e40000100800 */
[----:B-1----:R-:W-:-:S02]  /*13d90*/  IMAD.MOV.U32 R2, RZ, RZ, R153 ;  /* 0x000000ffff027224 */ /* 0x002fc400078e0099 */
[----:B------:R1:W-:Y:S04]  /*13da0*/  STL [R1+0x1f14], R152 ;  /* 0x001f149801007387 */ /* 0x0003e80000100800 */
[----:B------:R-:W5:Y:S04]  /*13db0*/  LDL.LU.64 R32, [R1+0xa40] ;  /* 0x000a400001207983 */ /* 0x000f680000300a00 */
[----:B-1----:R-:W5:Y:S04]  /*13dc0*/  LDL.LU.64 R152, [R1+0xa48] ;  /* 0x000a480001987983 */ /* 0x002f680000300a00 */
[----:B------:R1:W-:Y:S04]  /*13dd0*/  STL [R1+0x1f10], R2 ;  /* 0x001f100201007387 */ /* 0x0003e80000100800 */
[----:B------:R1:W-:Y:S02]  /*13de0*/  STL [R1+0x1f1c], R148 ;  /* 0x001f1c9401007387 */ /* 0x0003e40000100800 */
[----:B-1----:R-:W-:-:S02]  /*13df0*/  IMAD.MOV.U32 R2, RZ, RZ, R149 ;  /* 0x000000ffff027224 */ /* 0x002fc400078e0095 */
[----:B------:R-:W5:Y:S04]  /*13e00*/  LDL.LU.64 R34, [R1+0xa50] ;  /* 0x000a500001227983 */ /* 0x000f680000300a00 */
[----:B------:R-:W-:Y:S04]  /*13e10*/  STL [R1+0x1f24], R134 ;  /* 0x001f248601007387 */ /* 0x000fe80000100800 */
[----:B------:R1:W-:Y:S04]  /*13e20*/  STL [R1+0x1f18], R2 ;  /* 0x001f180201007387 */ /* 0x0003e80000100800 */
[----:B------:R-:W5:Y:S01]  /*13e30*/  LDL.LU.64 R148, [R1+0x10a0] ;  /* 0x0010a00001947983 */ /* 0x000f620000300a00 */
[----:B-1----:R-:W-:-:S03]  /*13e40*/  IMAD.MOV.U32 R2, RZ, RZ, R135 ;  /* 0x000000ffff027224 */ /* 0x002fc600078e0087 */
[----:B----4-:R-:W-:Y:S04]  /*13e50*/  STL [R1+0x1f2c], R150 ;  /* 0x001f2c9601007387 */ /* 0x010fe80000100800 */
[----:B------:R1:W-:Y:S04]  /*13e60*/  STL [R1+0x1f20], R2 ;  /* 0x001f200201007387 */ /* 0x0003e80000100800 */
[----:B------:R-:W-:Y:S01]  /*13e70*/  STL [R1+0x1f34], R140 ;  /* 0x001f348c01007387 */ /* 0x000fe20000100800 */
[----:B-1----:R-:W-:-:S05]  /*13e80*/  IMAD.MOV.U32 R2, RZ, RZ, R151 ;  /* 0x000000ffff027224 */ /* 0x002fca00078e0097 */
[----:B------:R1:W-:Y:S04]  /*13e90*/  STL [R1+0x1f28], R2 ;  /* 0x001f280201007387 */ /* 0x0003e80000100800 */
[----:B------:R-:W4:Y:S01]  /*13ea0*/  LDL.LU.64 R150, [R1+0x10a8] ;  /* 0x0010a80001967983 */ /* 0x000f220000300a00 */
[----:B-1----:R-:W-:-:S03]  /*13eb0*/  IMAD.MOV.U32 R2, RZ, RZ, R141 ;  /* 0x000000ffff027224 */ /* 0x002fc600078e008d */
[----:B------:R-:W-:Y:S04]  /*13ec0*/  STL [R1+0x1f3c], R154 ;  /* 0x001f3c9a01007387 */ /* 0x000fe80000100800 */
[----:B------:R1:W-:Y:S02]  /*13ed0*/  STL [R1+0x1f30], R2 ;  /* 0x001f300201007387 */ /* 0x0003e40000100800 */
[----:B-1----:R-:W-:Y:S02]  /*13ee0*/  IMAD.MOV.U32 R2, RZ, RZ, R155 ;  /* 0x000000ffff027224 */ /* 0x002fe400078e009b */
[----:B------:R-:W-:Y:S04]  /*13ef0*/  STL [R1+0x1f44], R142 ;  /* 0x001f448e01007387 */ /* 0x000fe80000100800 */
[----:B------:R1:W-:Y:S04]  /*13f00*/  STL [R1+0x1f38], R2 ;  /* 0x001f380201007387 */ /* 0x0003e80000100800 */
[----:B------:R-:W4:Y:S01]  /*13f10*/  LDL.LU.64 R154, [R1+0x10b0] ;  /* 0x0010b000019a7983 */ /* 0x000f220000300a00 */
[----:B-1----:R-:W-:-:S03]  /*13f20*/  IMAD.MOV.U32 R2, RZ, RZ, R143 ;  /* 0x000000ffff027224 */ /* 0x002fc600078e008f */
[----:B--2---:R-:W-:Y:S04]  /*13f30*/  STL [R1+0x1f4c], R144 ;  /* 0x001f4c9001007387 */ /* 0x004fe80000100800 */
[----:B------:R1:W-:Y:S04]  /*13f40*/  STL [R1+0x1f40], R2 ;  /* 0x001f400201007387 */ /* 0x0003e80000100800 */
[----:B------:R-:W-:Y:S01]  /*13f50*/  STL [R1+0x1f54], R146 ;  /* 0x001f549201007387 */ /* 0x000fe20000100800 */
[----:B-1----:R-:W-:-:S05]  /*13f60*/  IMAD.MOV.U32 R2, RZ, RZ, R145 ;  /* 0x000000ffff027224 */ /* 0x002fca00078e0091 */
[----:B------:R1:W-:Y:S02]  /*13f70*/  STL [R1+0x1f48], R2 ;  /* 0x001f480201007387 */ /* 0x0003e40000100800 */
[----:B-1----:R-:W-:Y:S02]  /*13f80*/  IMAD.MOV.U32 R2, RZ, RZ, R147 ;  /* 0x000000ffff027224 */ /* 0x002fe400078e0093 */
[----:B---3--:R-:W-:Y:S04]  /*13f90*/  STL [R1+0x1f5c], R24 ;  /* 0x001f5c1801007387 */ /* 0x008fe80000100800 */
        /* <DEDUP_REMOVED lines=9> */
[----:B------:R1:W-:Y:S02]  /*14030*/  STL [R1+0x1f68], R2 ;  /* 0x001f680201007387 */ /* 0x0003e40000100800 */
[----:B-1----:R-:W-:Y:S02]  /*14040*/  IMAD.MOV.U32 R2, RZ, RZ, R31 ;  /* 0x000000ffff027224 */ /* 0x002fe400078e001f */
[----:B------:R-:W-:Y:S04]  /*14050*/  STL [R1+0x1f7c], R32 ;  /* 0x001f7c2001007387 */ /* 0x000fe80000100800 */
[----:B------:R1:W-:Y:S04]  /*14060*/  STL [R1+0x1f70], R2 ;  /* 0x001f700201007387 */ /* 0x0003e80000100800 */
[----:B------:R-:W-:Y:S01]  /*14070*/  STL [R1+0x1f84], R152 ;  /* 0x001f849801007387 */ /* 0x000fe20000100800 */
[----:B-1----:R-:W-:-:S05]  /*14080*/  IMAD.MOV.U32 R2, RZ, RZ, R33 ;  /* 0x000000ffff027224 */ /* 0x002fca00078e0021 */
[----:B------:R1:W-:Y:S04]  /*14090*/  STL [R1+0x1f78], R2 ;  /* 0x001f780201007387 */ /* 0x0003e80000100800 */
[----:B------:R-:W-:Y:S01]  /*140a0*/  STL [R1+0x1f8c], R34 ;  /* 0x001f8c2201007387 */ /* 0x000fe20000100800 */
[----:B-1----:R-:W-:-:S05]  /*140b0*/  IMAD.MOV.U32 R2, RZ, RZ, R153 ;  /* 0x000000ffff027224 */ /* 0x002fca00078e0099 */
[----:B------:R1:W-:Y:S02]  /*140c0*/  STL [R1+0x1f80], R2 ;  /* 0x001f800201007387 */ /* 0x0003e40000100800 */
[----:B-1----:R-:W-:Y:S02]  /*140d0*/  IMAD.MOV.U32 R2, RZ, RZ, R35 ;  /* 0x000000ffff027224 */ /* 0x002fe400078e0023 */
[----:B------:R-:W-:Y:S01]  /*140e0*/  IMAD.MOV.U32 R24, RZ, RZ, R149 ;  /* 0x000000ffff187224 */ /* 0x000fe200078e0095 */
[----:B------:R-:W-:Y:S04]  /*140f0*/  STL [R1+0x1f94], R148 ;  /* 0x001f949401007387 */ /* 0x000fe80000100800 */
[----:B------:R-:W-:Y:S04]  /*14100*/  STL [R1+0x1f88], R2 ;  /* 0x001f880201007387 */ /* 0x000fe80000100800 */
[----:B------:R4:W-:Y:S02]  /*14110*/  STL [R1+0x1f90], R24 ;  /* 0x001f901801007387 */ /* 0x0009e40000100800 */
[----:B----4-:R-:W-:-:S02]  /*14120*/  IMAD.MOV.U32 R24, RZ, RZ, R151 ;  /* 0x000000ffff187224 */ /* 0x010fc400078e0097 */
[----:B------:R-:W-:Y:S04]  /*14130*/  STL [R1+0x1f9c], R150 ;  /* 0x001f9c9601007387 */ /* 0x000fe80000100800 */
[----:B------:R1:W-:Y:S02]  /*14140*/  STL [R1+0x1f98], R24 ;  /* 0x001f981801007387 */ /* 0x0003e40000100800 */
[----:B-1----:R-:W-:Y:S02]  /*14150*/  IMAD.MOV.U32 R24, RZ, RZ, R155 ;  /* 0x000000ffff187224 */ /* 0x002fe400078e009b */
[----:B------:R-:W-:Y:S04]  /*14160*/  STL [R1+0x1fa4], R154 ;  /* 0x001fa49a01007387 */ /* 0x000fe80000100800 */
[----:B------:R1:W-:Y:S04]  /*14170*/  STL [R1+0x1fa0], R24 ;  /* 0x001fa01801007387 */ /* 0x0003e80000100800 */
[----:B------:R-:W2:Y:S04]  /*14180*/  LDL.LU.64 R26, [R1+0x15e0] ;  /* 0x0015e000011a7983 */ /* 0x000ea80000300a00 */
[----:B-1----:R-:W3:Y:S04]  /*14190*/  LDL.LU.64 R24, [R1+0x15d8] ;  /* 0x0015d80001187983 */ /* 0x002ee80000300a00 */
[----:B--2---:R1:W-:Y:S04]  /*141a0*/  STL.64 [R1+0x1960], R26 ;  /* 0x0019601a01007387 */ /* 0x0043e80000100a00 */
[----:B-1----:R-:W2:Y:S04]  /*141b0*/  LDL.LU.64 R26, [R1+0x15d0] ;  /* 0x0015d000011a7983 */ /* 0x002ea80000300a00 */
[----:B---3--:R1:W-:Y:S04]  /*141c0*/  STL.64 [R1+0x1958], R24 ;  /* 0x0019581801007387 */ /* 0x0083e80000100a00 */
        /* <DEDUP_REMOVED lines=117> */
[----:B--2---:R-:W-:Y:S04]  /*14920*/  STL.64 [R1+0x1780], R26 ;  /* 0x0017801a01007387 */ /* 0x004fe80000100a00 */
[----:B------:R-:W-:Y:S04]  /*14930*/  STL.64 [R1+0x1770], R54 ;  /* 0x0017703601007387 */ /* 0x000fe80000100a00 */
[----:B---3--:R-:W-:Y:S04]  /*14940*/  STL.64 [R1+0x1778], R24 ;  /* 0x0017781801007387 */ /* 0x008fe80000100a00 */
[----:B------:R1:W-:Y:S04]  /*14950*/  STL.64 [R1+0x1768], R18 ;  /* 0x0017681201007387 */ /* 0x0003e80000100a00 */
[----:B------:R-:W-:Y:S04]  /*14960*/  STL.64 [R1+0x1760], R60 ;  /* 0x0017603c01007387 */ /* 0x000fe80000100a00 */
[----:B-1----:R-:W2:Y:S04]  /*14970*/  LDL.LU.64 R18, [R1+0x12e8] ;  /* 0x0012e80001127983 */ /* 0x002ea80000300a00 */
[----:B------:R-:W-:Y:S04]  /*14980*/  STL.64 [R1+0x1750], R56 ;  /* 0x0017503801007387 */ /* 0x000fe80000100a00 */
[----:B--2---:R1:W-:Y:S04]  /*14990*/  STL.64 [R1+0x1758], R18 ;  /* 0x0017581201007387 */ /* 0x0043e80000100a00 */
[----:B------:R2:W-:Y:S04]  /*149a0*/  STL.64 [R1+0x1748], R16 ;  /* 0x0017481001007387 */ /* 0x0005e80000100a00 */
[----:B------:R-:W-:Y:S04]  /*149b0*/  STL.64 [R1+0x1740], R20 ;  /* 0x0017401401007387 */ /* 0x000fe80000100a00 */
[----:B-1----:R-:W3:Y:S04]  /*149c0*/  LDL.LU.64 R18, [R1+0x1300] ;  /* 0x0013000001127983 */ /* 0x002ee80000300a00 */
[----:B--2---:R-:W2:Y:S04]  /*149d0*/  LDL.LU.64 R16, [R1+0x11b8] ;  /* 0x0011b80001107983 */ /* 0x004ea80000300a00 */
[----:B---3--:R-:W-:Y:S04]  /*149e0*/  STL.64 [R1+0x1738], R18 ;  /* 0x0017381201007387 */ /* 0x008fe80000100a00 */
[----:B------:R-:W-:Y:S04]  /*149f0*/  STL.64 [R1+0x1728], R40 ;  /* 0x0017282801007387 */ /* 0x000fe80000100a00 */
[----:B--2---:R1:W-:Y:S04]  /*14a00*/  STL.64 [R1+0x1730], R16 ;  /* 0x0017301001007387 */ /* 0x0043e80000100a00 */
[----:B------:R2:W-:Y:S04]  /*14a10*/  STL.64 [R1+0x1720], R10 ;  /* 0x0017200a01007387 */ /* 0x0005e80000100a00 */
        /* <DEDUP_REMOVED lines=8> */
[----:B---3--:R1:W-:Y:S04]  /*14aa0*/  STL.64 [R1+0x16f8], R10 ;  /* 0x0016f80a01007387 */ /* 0x0083e80000100a00 */
[----:B------:R-:W-:Y:S04]  /*14ab0*/  STL.64 [R1+0x16e8], R48 ;  /* 0x0016e83001007387 */ /* 0x000fe80000100a00 */
[----:B--2---:R2:W-:Y:S04]  /*14ac0*/  STL.64 [R1+0x16f0], R4 ;  /* 0x0016f00401007387 */ /* 0x0045e80000100a00 */
[----:B------:R-:W-:Y:S04]  /*14ad0*/  STL.64 [R1+0x16e0], R12 ;  /* 0x0016e00c01007387 */ /* 0x000fe80000100a00 */
        /* <DEDUP_REMOVED lines=8> */
[----:B---3--:R-:W-:Y:S04]  /*14b60*/  STL.64 [R1+0x16b8], R10 ;  /* 0x0016b80a01007387 */ /* 0x008fe80000100a00 */
[----:B------:R-:W-:Y:S04]  /*14b70*/  STL.64 [R1+0x16a8], R52 ;  /* 0x0016a83401007387 */ /* 0x000fe80000100a00 */
[----:B--2---:R-:W-:Y:S04]  /*14b80*/  STL.64 [R1+0x16b0], R4 ;  /* 0x0016b00401007387 */ /* 0x004fe80000100a00 */
[----:B------:R1:W-:Y:S04]  /*14b90*/  STL.64 [R1+0x16a0], R8 ;  /* 0x0016a00801007387 */ /* 0x0003e80000100a00 */
[----:B-1----:R-:W2:Y:S04]  /*14ba0*/  LDL.LU.64 R8, [R1+0x13e0] ;  /* 0x0013e00001087983 */ /* 0x002ea80000300a00 */
[----:B------:R-:W3:Y:S04]  /*14bb0*/  LDL.LU.64 R4, [R1+0x12f8] ;  /* 0x0012f80001047983 */ /* 0x000ee80000300a00 */
[----:B--2---:R1:W-:Y:S04]  /*14bc0*/  STL.64 [R1+0x1698], R8 ;  /* 0x0016980801007387 */ /* 0x0043e80000100a00 */
[----:B------:R-:W-:Y:S04]  /*14bd0*/  STL.64 [R1+0x1688], R66 ;  /* 0x0016884201007387 */ /* 0x000fe80000100a00 */
[----:B---3--:R2:W-:Y:S04]  /*14be0*/  STL.64 [R1+0x1690], R4 ;  /* 0x0016900401007387 */ /* 0x0085e80000100a00 */
[----:B------:R-:W-:Y:S04]  /*14bf0*/  STL.64 [R1+0x1680], R36 ;  /* 0x0016802401007387 */ /* 0x000fe80000100a00 */
[----:B-1----:R-:W3:Y:S04]  /*14c00*/  LDL.LU.64 R8, [R1+0x13f0] ;  /* 0x0013f00001087983 */ /* 0x002ee80000300a00 */
[----:B--2---:R-:W2:Y:S04]  /*14c10*/  LDL.LU.64 R4, [R1+0x1330] ;  /* 0x0013300001047983 */ /* 0x004ea80000300a00 */
[----:B---3--:R-:W-:Y:S04]  /*14c20*/  STL.64 [R1+0x1678], R8 ;  /* 0x0016780801007387 */ /* 0x008fe80000100a00 */
[----:B------:R-:W-:Y:S04]  /*14c30*/  STL.64 [R1+0x1668], R70 ;  /* 0x0016684601007387 */ /* 0x000fe80000100a00 */
[----:B--2---:R1:W-:Y:S04]  /*14c40*/  STL.64 [R1+0x1670], R4 ;  /* 0x0016700401007387 */ /* 0x0043e80000100a00 */
[----:B------:R-:W-:Y:S04]  /*14c50*/  STL.64 [R1+0x1660], R46 ;  /* 0x0016602e01007387 */ /* 0x000fe80000100a00 */
[----:B-1----:R-:W2:Y:S04]  /*14c60*/  LDL.LU.64 R4, [R1+0x1400] ;  /* 0x0014000001047983 */ /* 0x002ea80000300a00 */
[----:B------:R-:W3:Y:S04]  /*14c70*/  LDL.LU.64 R8, [R1+0x1350] ;  /* 0x0013500001087983 */ /* 0x000ee80000300a00 */
[----:B--2---:R1:W-:Y:S04]  /*14c80*/  STL.64 [R1+0x1658], R4 ;  /* 0x0016580401007387 */ /* 0x0043e80000100a00 */
[----:B-1----:R-:W2:Y:S04]  /*14c90*/  LDL.LU.64 R4, [R1+0x11c8] ;  /* 0x0011c80001047983 */ /* 0x002ea80000300a00 */
[----:B---3--:R-:W-:Y:S04]  /*14ca0*/  STL.64 [R1+0x1650], R8 ;  /* 0x0016500801007387 */ /* 0x008fe80000100a00 */
[----:B------:R-:W-:Y:S04]  /*14cb0*/  STL.64 [R1+0x1640], R44 ;  /* 0x0016402c01007387 */ /* 0x000fe80000100a00 */
[----:B--2---:R1:W-:Y:S04]  /*14cc0*/  STL.64 [R1+0x1648], R4 ;  /* 0x0016480401007387 */ /* 0x0043e80000100a00 */
        /* <DEDUP_REMOVED lines=908> */
[----:B------:R-:W3:Y:S03]  /*18590*/  S2R R153, SR_TID.X ;  /* 0x0000000000997919 */ /* 0x000ee60000002100 */
        /* <DEDUP_REMOVED lines=29> */
[----:B---3--:R-:W-:-:S03]  /*18770*/  LOP3.LUT R2, R153, 0x1c, RZ, 0xc0, !PT ;  /* 0x0000001c99027812 */ /* 0x008fc600078ec0ff */
[----:B------:R2:W-:Y:S01]  /*18780*/  STL [R1+0x37c], RZ ;  /* 0x00037cff01007387 */ /* 0x0005e20000100800 */
[C---:B------:R-:W-:Y:S02]  /*18790*/  LOP3.LUT R7, R153.reuse, 0x3, RZ, 0xc0, !PT ;  /* 0x0000000399077812 */ /* 0x040fe400078ec0ff */
[----:B------:R-:W-:Y:S01]  /*187a0*/  LOP3.LUT R252, R153, 0x7, RZ, 0xc0, !PT ;  /* 0x0000000799fc7812 */ /* 0x000fe200078ec0ff */
[----:B------:R-:W-:Y:S02]  /*187b0*/  IMAD R3, R3, 0x2, R2 ;  /* 0x0000000203037824 */ /* 0x000fe400078e0202 */
[----:B------:R-:W-:Y:S01]  /*187c0*/  IMAD R2, R7, 0x820, RZ ;  /* 0x0000082007027824 */ /* 0x000fe200078e02ff */
[----:B------:R-:W-:Y:S01]  /*187d0*/  USHF.R.S32.HI UR8, URZ, 0x1f, UR7 ;  /* 0x0000001fff087899 */ /* 0x000fe20008011407 */
[----:B------:R-:W-:Y:S02]  /*187e0*/  IMAD R252, R252, 0x90, RZ ;  /* 0x00000090fcfc7824 */ /* 0x000fe400078e02ff */
[----:B------:R-:W-:Y:S01]  /*187f0*/  IMAD.SHL.U32 R7, R153, 0x2, RZ ;  /* 0x0000000299077824 */ /* 0x000fe200078e00ff */
[----:B------:R-:W-:Y:S01]  /*18800*/  LOP3.LUT R3, R2, R3, RZ, 0x3c, !PT ;  /* 0x0000000302037212 */ /* 0x000fe200078e3cff */
[----:B------:R-:W-:Y:S01]  /*18810*/  ULEA.HI UR7, UR8, UR7, URZ, 0x5 ;  /* 0x0000000708077291 */ /* 0x000fe2000f8f28ff */
[----:B-1----:R-:W-:-:S02]  /*18820*/  SHF.R.S32.HI R4, RZ, 0x1f, R0 ;  /* 0x0000001fff047819 */ /* 0x002fc40000011400 */
[----:B------:R-:W-:Y:S02]  /*18830*/  SHF.R.S32.HI R2, RZ, 0x1f, R6 ;  /* 0x0000001fff027819 */ /* 0x000fe40000011406 */
[----:B------:R-:W-:Y:S01]  /*18840*/  LOP3.LUT R252, R252, 0x30, R7, 0x78, !PT ;  /* 0x00000030fcfc7812 */ /* 0x000fe200078e7807 */
[C---:B------:R-:W-:Y:S01]  /*18850*/  IMAD.SHL.U32 R5, R0.reuse, 0x4, RZ ;  /* 0x0000000400057824 */ /* 0x040fe200078e00ff */
[----:B------:R-:W-:Y:S01]  /*18860*/  SHF.L.U64.HI R4, R0, 0x2, R4 ;  /* 0x0000000200047819 */ /* 0x000fe20000010204 */
[C---:B------:R-:W-:Y:S01]  /*18870*/  IMAD.SHL.U32 R0, R6.reuse, 0x4, RZ ;  /* 0x0000000406007824 */ /* 0x040fe200078e00ff */
[----:B------:R-:W-:Y:S01]  /*18880*/  SHF.L.U64.HI R2, R6, 0x2, R2 ;  /* 0x0000000206027819 */ /* 0x000fe20000010202 */
[----:B------:R-:W-:Y:S01]  /*18890*/  USHF.R.S32.HI UR7, URZ, 0x5, UR7 ;  /* 0x00000005ff077899 */ /* 0x000fe20008011407 */
        /* <DEDUP_REMOVED lines=64> */
[----:B------:R-:W-:Y:S02]  /*18ca0*/  LOP3.LUT R7, R3, 0x20, RZ, 0x3c, !PT ;  /* 0x0000002003077812 */ /* 0x000fe400078e3cff */
[----:B------:R-:W-:Y:S01]  /*18cb0*/  LOP3.LUT R6, R252, 0x40, RZ, 0x3c, !PT ;  /* 0x00000040fc067812 */ /* 0x000fe200078e3cff */
[----:B------:R-:W-:Y:S01]  /*18cc0*/  UMOV UR4, URZ ;  /* 0x000000ff00047c82 */ /* 0x000fe20008000000 */
[----:B------:R-:W-:Y:S01]  /*18cd0*/  UMOV UR9, 0x1 ;  /* 0x0000000100097882 */ /* 0x000fe20000000000 */
[----:B------:R-:W-:Y:S01]  /*18ce0*/  UIADD3 UR13, UPT, UPT, UR7, -0x2, URZ ;  /* 0xfffffffe070d7890 */ /* 0x000fe2000fffe0ff */
[----:B--2---:R-:W-:-:S11]  /*18cf0*/  UMOV UR8, 0xffffffff ;  /* 0xffffffff00087882 */ /* 0x004fd60000000000 */
.L_x_1:
[----:B-1----:R-:W2:Y:S01]  /*18d00*/  LDL.LU.64 R16, [R1+0xae0] ;  /* 0x000ae00001107983 */ /* 0x002ea20000300a00 */
[----:B------:R-:W-:-:S04]  /*18d10*/  DEPBAR.LE SB0, 0x2 ;  /* 0x000080800000791a */ /* 0x000fc80000000000 */
[----:B------:R-:W2:Y:S01]  /*18d20*/  LDL.LU.64 R18, [R1+0xae8] ;  /* 0x000ae80001127983 */ /* 0x000ea20000300a00 */
[----:B------:R-:W-:-:S03]  /*18d30*/  UIADD3 UR8, UPT, UPT, UR8, 0x1, URZ ;  /* 0x0000000108087890 */ /* 0x000fc6000fffe0ff */
[----:B------:R1:W-:Y:S01]  /*18d40*/  STL [R1+0x203c], R0 ;  /* 0x00203c0001007387 */ /* 0x0003e20000100800 */
[----:B------:R-:W-:-:S03]  /*18d50*/  UISETP.GT.AND UP0, UPT, UR8, 0x1, UPT ;  /* 0x000000010800788c */ /* 0x000fc6000bf04270 */
[----:B------:R-:W-:Y:S01]  /*18d60*/  STL [R1+0x2038], R2 ;  /* 0x0020380201007387 */ /* 0x000fe20000100800 */
[----:B------:R-:W-:-:S03]  /*18d70*/  USEL UR8, UR8, URZ, !UP0 ;  /* 0x000000ff08087287 */ /* 0x000fc6000c000000 */
[----:B------:R-:W-:Y:S01]  /*18d80*/  STL.64 [R1+0x1fd0], R4 ;  /* 0x001fd00401007387 */ /* 0x000fe20000100a00 */
[----:B------:R-:W-:Y:S01]  /*18d90*/  ULEA UR11, UR8, UR5, 0xe ;  /* 0x00000005080b7291 */ /* 0x000fe2000f8e70ff */
[----:B-1----:R-:W-:Y:S01]  /*18da0*/  LOP3.LUT R0, R3, 0x20, RZ, 0x3c, !PT ;  /* 0x0000002003007812 */ /* 0x002fe200078e3cff */
[----:B------:R-:W-:Y:S01]  /*18db0*/  ULEA UR10, UR8, UR5, 0x10 ;  /* 0x00000005080a7291 */ /* 0x000fe2000f8e80ff */
[----:B------:R-:W-:Y:S06]  /*18dc0*/  BAR.SYNC.DEFER_BLOCKING 0x0 ;  /* 0x0000000000007b1d */ /* 0x000fec0000010000 */
[----:B-----5:R-:W1:Y:S04]  /*18dd0*/  LDSM.16.M88.4 R12, [R252+UR11+0x20000] ;  /* 0x0200000bfc0c783b */ /* 0x020e680008000200 */
[----:B------:R-:W3:Y:S04]  /*18de0*/  LDSM.16.M88.4 R8, [R252+UR11+0x20400] ;  /* 0x0204000bfc08783b */ /* 0x000ee80008000200 */
[----:B------:R-:W-:Y:S04]  /*18df0*/  LDS R156, [R3+UR10] ;  /* 0x0000000a039c7984 */ /* 0x000fe80008000800 */
[----:B------:R-:W-:Y:S04]  /*18e00*/  LDS R158, [R3+UR10+0x2000] ;  /* 0x0020000a039e7984 */ /* 0x000fe80008000800 */
[----:B------:R-:W-:Y:S04]  /*18e10*/  LDS R157, [R0+UR10] ;  /* 0x0000000a009d7984 */ /* 0x000fe80008000800 */
[----:B------:R-:W2:Y:S04]  /*18e20*/  LDS R159, [R0+UR10+0x2000] ;  /* 0x0020000a009f7984 */ /* 0x000ea80008000800 */
[----:B------:R-:W-:Y:S04]  /*18e30*/  LDS R160, [R3+UR10+0x80] ;  /* 0x0000800a03a07984 */ /* 0x000fe80008000800 */
[----:B------:R-:W-:Y:S04]  /*18e40*/  LDS R162, [R3+UR10+0x2080] ;  /* 0x0020800a03a27984 */ /* 0x000fe80008000800 */
[----:B------:R-:W-:Y:S04]  /*18e50*/  LDS R161, [R0+UR10+0x80] ;  /* 0x0000800a00a17984 */ /* 0x000fe80008000800 */
[----:B------:R-:W4:Y:S04]  /*18e60*/  LDS R163, [R0+UR10+0x2080] ;  /* 0x0020800a00a37984 */ /* 0x000f280008000800 */
[----:B-1----:R-:W-:Y:S04]  /*18e70*/  STL [R1+0x25e4], R14 ;  /* 0x0025e40e01007387 */ /* 0x002fe80000100800 */
[----:B------:R-:W-:Y:S04]  /*18e80*/  STL [R1+0x25e0], R15 ;  /* 0x0025e00f01007387 */ /* 0x000fe80000100800 */
[----:B---3--:R-:W-:Y:S04]  /*18e90*/  STL [R1+0x25dc], R10 ;  /* 0x0025dc0a01007387 */ /* 0x008fe80000100800 */
[----:B------:R-:W-:Y:S04]  /*18ea0*/  STL [R1+0x25d8], R11 ;  /* 0x0025d80b01007387 */ /* 0x000fe80000100800 */
[----:B------:R-:W4:Y:S04]  /*18eb0*/  LDL.LU.64 R56, [R1+0xad0] ;  /* 0x000ad00001387983 */ /* 0x000f280000300a00 */
[----:B------:R-:W4:Y:S04]  /*18ec0*/  LDL.LU.64 R58, [R1+0xad8] ;  /* 0x000ad800013a7983 */ /* 0x000f280000300a00 */
[----:B------:R-:W-:Y:S04]  /*18ed0*/  LDS R164, [R3+UR10+0x100] ;  /* 0x0001000a03a47984 */ /* 0x000fe80008000800 */
[----:B------:R-:W-:Y:S04]  /*18ee0*/  LDS R166, [R3+UR10+0x2100] ;  /* 0x0021000a03a67984 */ /* 0x000fe80008000800 */
[----:B------:R-:W-:Y:S04]  /*18ef0*/  LDS R165, [R0+UR10+0x100] ;  /* 0x0001000a00a57984 */ /* 0x000fe80008000800 */
[----:B------:R-:W1:Y:S04]  /*18f00*/  LDS R167, [R0+UR10+0x2100] ;  /* 0x0021000a00a77984 */ /* 0x000e680008000800 */
[----:B------:R-:W-:Y:S04]  /*18f10*/  LDS R168, [R3+UR10+0x180] ;  /* 0x0001800a03a87984 */ /* 0x000fe80008000800 */
[----:B------:R-:W-:Y:S04]  /*18f20*/  LDS R170, [R3+UR10+0x2180] ;  /* 0x0021800a03aa7984 */ /* 0x000fe80008000800 */
[----:B------:R-:W-:Y:S04]  /*18f30*/  LDS R169, [R0+UR10+0x180] ;  /* 0x0001800a00a97984 */ /* 0x000fe80008000800 */
[----:B------:R-:W3:Y:S04]  /*18f40*/  LDS R171, [R0+UR10+0x2180] ;  /* 0x0021800a00ab7984 */ /* 0x000ee80008000800 */
[----:B------:R-:W-:Y:S04]  /*18f50*/  LDS R172, [R3+UR10+0x200] ;  /* 0x0002000a03ac7984 */ /* 0x000fe80008000800 */
[----:B------:R-:W-:Y:S04]  /*18f60*/  LDS R174, [R3+UR10+0x2200] ;  /* 0x0022000a03ae7984 */ /* 0x000fe80008000800 */
[----:B------:R-:W-:Y:S04]  /*18f70*/  LDS R173, [R0+UR10+0x200] ;  /* 0x0002000a00ad7984 */ /* 0x000fe80008000800 */
[----:B------:R-:W1:Y:S04]  /*18f80*/  LDS R175, [R0+UR10+0x2200] ;  /* 0x0022000a00af7984 */ /* 0x000e680008000800 */
        /* <DEDUP_REMOVED lines=31> */
[----:B------:R-:W-:Y:S04]  /*19180*/  LDS R207, [R0+UR10+0x2600] ;  /* 0x0026000a00cf7984 */ /* 0x000fe80008000800 */
[----:B------:R-:W-:Y:S04]  /*19190*/  LDS R208, [R3+UR10+0x680] ;  /* 0x0006800a03d07984 */ /* 0x000fe80008000800 */
[----:B------:R-:W-:Y:S04]  /*191a0*/  LDS R210, [R3+UR10+0x2680] ;  /* 0x0026800a03d27984 */ /* 0x000fe80008000800 */
[----:B------:R-:W-:Y:S04]  /*191b0*/  LDS R209, [R0+UR10+0x680] ;  /* 0x0006800a00d17984 */ /* 0x000fe80008000800 */
[----:B------:R-:W1:Y:S04]  /*191c0*/  LDS R211, [R0+UR10+0x2680] ;  /* 0x0026800a00d37984 */ /* 0x000e680008000800 */
[----:B------:R-:W-:Y:S01]  /*191d0*/  LDS R212, [R3+UR10+0x700] ;  /* 0x0007000a03d47984 */ /* 0x000fe20008000800 */
[-C--:B--2---:R-:W-:Y:S03]  /*191e0*/  HMMA.1688.F32.TF32 R4, R156, R12.reuse, R16 ;  /* 0x0000000c9c04723c */ /* 0x084fe60000081010 */
[----:B------:R-:W-:Y:S04]  /*191f0*/  LDS R214, [R3+UR10+0x2700] ;  /* 0x0027000a03d67984 */ /* 0x000fe80008000800 */
[----:B------:R-:W-:Y:S04]  /*19200*/  LDS R213, [R0+UR10+0x700] ;  /* 0x0007000a00d57984 */ /* 0x000fe80008000800 */
[----:B------:R-:W2:Y:S04]  /*19210*/  LDS R215, [R0+UR10+0x2700] ;  /* 0x0027000a00d77984 */ /* 0x000ea80008000800 */
[----:B------:R-:W-:Y:S04]  /*19220*/  LDS R216, [R3+UR10+0x780] ;  /* 0x0007800a03d87984 */ /* 0x000fe80008000800 */
[----:B------:R-:W-:Y:S04]  /*19230*/  LDS R218, [R3+UR10+0x2780] ;  /* 0x0027800a03da7984 */ /* 0x000fe80008000800 */
[----:B------:R1:W-:Y:S04]  /*19240*/  STL.64 [R1+0x410], R4 ;  /* 0x0004100401007387 */ /* 0x0003e80000100a00 */
[----:B------:R1:W-:Y:S04]  /*19250*/  STL.64 [R1+0x418], R6 ;  /* 0x0004180601007387 */ /* 0x0003e80000100a00 */
[----:B------:R-:W2:Y:S04]  /*19260*/  LDL.LU.64 R52, [R1+0xac0] ;  /* 0x000ac00001347983 */ /* 0x000ea80000300a00 */
[----:B------:R-:W2:Y:S04]  /*19270*/  LDL.LU.64 R54, [R1+0xac8] ;  /* 0x000ac80001367983 */ /* 0x000ea80000300a00 */
[----:B------:R-:W3:Y:S04]  /*19280*/  LDL.LU.64 R16, [R1+0xa10] ;  /* 0x000a100001107983 */ /* 0x000ee80000300a00 */
        /* <DEDUP_REMOVED lines=11> */
[----:B-1----:R-:W3:Y:S04]  /*19340*/  LDL.LU.64 R4, [R1+0x1d0] ;  /* 0x0001d00001047983 */ /* 0x002ee80000300a00 */
[----:B------:R-:W3:Y:S04]  /*19350*/  LDL.LU.64 R6, [R1+0x1d8] ;  /* 0x0001d80001067983 */ /* 0x000ee80000300a00 */
[----:B------:R-:W-:Y:S04]  /*19360*/  LDS R217, [R0+UR10+0x780] ;  /* 0x0007800a00d97984 */ /* 0x000fe80008000800 */
[----:B------:R-:W1:Y:S01]  /*19370*/  LDS R219, [R0+UR10+0x2780] ;  /* 0x0027800a00db7984 */ /* 0x000e620008000800 */
[----:B----4-:R-:W-:-:S15]  /*19380*/  HMMA.1688.F32.TF32 R56, R160, R12, R56 ;  /* 0x0000000ca038723c */ /* 0x010fde0000081038 */
[----:B------:R-:W-:-:S04]  /*19390*/  NOP ;  /* 0x0000000000007918 */ /* 0x000fc80000000000 */
[----:B------:R-:W-:Y:S01]  /*193a0*/  IMAD.MOV.U32 R15, RZ, RZ, R56 ;  /* 0x000000ffff0f7224 */ /* 0x000fe200078e0038 */
[----:B------:R2:W-:Y:S01]  /*193b0*/  STL [R1+0x424], R57 ;  /* 0x0004243901007387 */ /* 0x0005e20000100800 */
[----:B------:R-:W-:Y:S02]  /*193c0*/  IMAD.MOV.U32 R10, RZ, RZ, R58 ;  /* 0x000000ffff0a7224 */ /* 0x000fe400078e003a */
[----:B------:R-:W-:-:S03]  /*193d0*/  IMAD.MOV.U32 R11, RZ, RZ, R59 ;  /* 0x000000ffff0b7224 */ /* 0x000fc600078e003b */
[----:B------:R-:W-:Y:S04]  /*193e0*/  STL [R1+0x25f0], R10 ;  /* 0x0025f00a01007387 */ /* 0x000fe80000100800 */
[----:B------:R-:W-:Y:S04]  /*193f0*/  STL [R1+0x25ec], R15 ;  /* 0x0025ec0f01007387 */ /* 0x000fe80000100800 */
[----:B------:R-:W-:Y:S01]  /*19400*/  STL [R1+0x25e8], R11 ;  /* 0x0025e80b01007387 */ /* 0x000fe20000100800 */
[-C--:B--2---:R-:W-:Y:S08]  /*19410*/  HMMA.1688.F32.TF32 R56, R164, R12.reuse, R52 ;  /* 0x0000000ca438723c */ /* 0x084ff00000081034 */
[-C--:B---3--:R-:W-:Y:S01]  /*19420*/  HMMA.1688.F32.TF32 R52, R168, R12.reuse, R16 ;  /* 0x0000000ca834723c */ /* 0x088fe20000081010 */
[----:B------:R-:W2:Y:S10]  /*19430*/  LDL.LU.64 R16, [R1+0xb50] ;  /* 0x000b500001107983 */ /* 0x000eb40000300a00 */
[----:B------:R-:W-:Y:S04]  /*19440*/  STL.64 [R1+0x980], R56 ;  /* 0x0009803801007387 */ /* 0x000fe80000100a00 */
[----:B------:R-:W-:Y:S04]  /*19450*/  STL.64 [R1+0x988], R58 ;  /* 0x0009883a01007387 */ /* 0x000fe80000100a00 */
[----:B------:R-:W2:Y:S01]  /*19460*/  LDL.LU.64 R18, [R1+0xb58] ;  /* 0x000b580001127983 */ /* 0x000ea20000300a00 */
[-C--:B------:R-:W-:Y:S08]  /*19470*/  HMMA.1688.F32.TF32 R48, R172, R12.reuse, R48 ;  /* 0x0000000cac30723c */ /* 0x080ff00000081030 */
[-C--:B------:R-:W-:Y:S08]  /*19480*/  HMMA.1688.F32.TF32 R44, R176, R12.reuse, R44 ;  /* 0x0000000cb02c723c */ /* 0x080ff0000008102c */
[-C--:B------:R-:W-:Y:S08]  /*19490*/  HMMA.1688.F32.TF32 R40, R180, R12.reuse, R40 ;  /* 0x0000000cb428723c */ /* 0x080ff00000081028 */
[-C--:B------:R-:W-:Y:S01]  /*194a0*/  HMMA.1688.F32.TF32 R36, R184, R12.reuse, R36 ;  /* 0x0000000cb824723c */ /* 0x080fe20000081024 */
[----:B------:R-:W-:Y:S04]  /*194b0*/  STL.64 [R1+0xaa0], R52 ;  /* 0x000aa03401007387 */ /* 0x000fe80000100a00 */
[----:B------:R-:W-:Y:S04]  /*194c0*/  STL.64 [R1+0xaa8], R54 ;  /* 0x000aa83601007387 */ /* 0x000fe80000100a00 */
[----:B------:R-:W-:Y:S01]  /*194d0*/  STL.64 [R1+0xcc0], R48 ;  /* 0x000cc03001007387 */ /* 0x000fe20000100a00 */
[-C--:B------:R-:W-:Y:S03]  /*194e0*/  HMMA.1688.F32.TF32 R20, R188, R12.reuse, R20 ;  /* 0x0000000cbc14723c */ /* 0x080fe60000081014 */
[----:B------:R-:W-:Y:S04]  /*194f0*/  STL.64 [R1+0xcc8], R50 ;  /* 0x000cc83201007387 */ /* 0x000fe80000100a00 */
[----:B------:R-:W-:Y:S01]  /*19500*/  STL.64 [R1+0xe30], R44 ;  /* 0x000e302c01007387 */ /* 0x000fe20000100a00 */
[-C--:B------:R-:W-:Y:S03]  /*19510*/  HMMA.1688.F32.TF32 R4, R192, R12.reuse, R4 ;  /* 0x0000000cc004723c */ /* 0x080fe60000081004 */
[----:B------:R-:W-:Y:S04]  /*19520*/  STL.64 [R1+0xe38], R46 ;  /* 0x000e382e01007387 */ /* 0x000fe80000100a00 */
[----:B------:R-:W-:Y:S04]  /*19530*/  STL.64 [R1+0xf70], R40 ;  /* 0x000f702801007387 */ /* 0x000fe80000100a00 */
[----:B------:R-:W-:Y:S04]  /*19540*/  STL.64 [R1+0xf78], R42 ;  /* 0x000f782a01007387 */ /* 0x000fe80000100a00 */
[----:B------:R-:W-:Y:S04]  /*19550*/  STL.64 [R1+0x10a0], R36 ;  /* 0x0010a02401007387 */ /* 0x000fe80000100a00 */
[----:B------:R3:W-:Y:S02]  /*19560*/  STL.64 [R1+0x10a8], R38 ;  /* 0x0010a82601007387 */ /* 0x0007e40000100a00 */
[-C--:B---3--:R-:W-:Y:S02]  /*19570*/  HMMA.1688.F32.TF32 R36, R196, R12.reuse, R224 ;  /* 0x0000000cc424723c */ /* 0x088fe400000810e0 */
[----:B------:R-:W-:Y:S04]  /*19580*/  STL.64 [R1+0x11a0], R20 ;  /* 0x0011a01401007387 */ /* 0x000fe80000100a00 */
[----:B------:R-:W-:Y:S04]  /*19590*/  STL.64 [R1+0x11a8], R22 ;  /* 0x0011a81601007387 */ /* 0x000fe80000100a00 */
[----:B------:R3:W-:Y:S04]  /*195a0*/  STL.64 [R1+0x12d0], R4 ;  /* 0x0012d00401007387 */ /* 0x0007e80000100a00 */
[----:B------:R4:W-:Y:S04]  /*195b0*/  STL.64 [R1+0x12d8], R6 ;  /* 0x0012d80601007387 */ /* 0x0009e80000100a00 */
[----:B---3--:R-:W3:Y:S04]  /*195c0*/  LDL.LU.64 R4, [R1+0xb30] ;  /* 0x000b300001047983 */ /* 0x008ee80000300a00 */
[----:B------:R-:W-:Y:S04]  /*195d0*/  STL.64 [R1+0x13a0], R36 ;  /* 0x0013a02401007387 */ /* 0x000fe80000100a00 */
[----:B------:R-:W-:Y:S04]  /*195e0*/  STL.64 [R1+0x13a8], R38 ;  /* 0x0013a82601007387 */ /* 0x000fe80000100a00 */
[----:B----4-:R-:W3:Y:S01]  /*195f0*/  LDL.LU.64 R6, [R1+0xb38] ;  /* 0x000b380001067983 */ /* 0x010ee20000300a00 */
[----:B------:R-:W-:-:S15]  /*19600*/  HMMA.1688.F32.TF32 R20, R200, R12, R116 ;  /* 0x0000000cc814723c */ /* 0x000fde0000081074 */
[----:B------:R-:W-:-:S04]  /*19610*/  NOP ;  /* 0x0000000000007918 */ /* 0x000fc80000000000 */
[----:B------:R-:W-:Y:S04]  /*19620*/  STL.64 [R1+0x1450], R20 ;  /* 0x0014501401007387 */ /* 0x000fe80000100a00 */
[----:B------:R4:W-:Y:S01]  /*19630*/  STL.64 [R1+0x1458], R22 ;  /* 0x0014581601007387 */ /* 0x0009e20000100a00 */
[-C--:B------:R-:W-:Y:S03]  /*19640*/  HMMA.1688.F32.TF32 R40, R208, R12.reuse, R128 ;  /* 0x0000000cd028723c */ /* 0x080fe60000081080 */
[----:B------:R-:W3:Y:S04]  /*19650*/  LDL.LU.64 R52, [R1+0xb20] ;  /* 0x000b200001347983 */ /* 0x000ee80000300a00 */
[----:B------:R-:W3:Y:S01]  /*19660*/  LDL.LU.64 R54, [R1+0xb28] ;  /* 0x000b280001367983 */ /* 0x000ee20000300a00 */
[-C--:B----4-:R-:W-:Y:S08]  /*19670*/  HMMA.1688.F32.TF32 R20, R204, R12.reuse, R120 ;  /* 0x0000000ccc14723c */ /* 0x090ff00000081078 */
[-C--:B------:R-:W-:Y:S11]  /*19680*/  HMMA.1688.F32.TF32 R36, R212, R12.reuse, R124 ;  /* 0x0000000cd424723c */ /* 0x080ff6000008107c */
[----:B------:R-:W-:Y:S04]  /*19690*/  STL.64 [R1+0x14e0], R20 ;  /* 0x0014e01401007387 */ /* 0x000fe80000100a00 */
[----:B------:R1:W-:Y:S02]  /*196a0*/  STL.64 [R1+0x14e8], R22 ;  /* 0x0014e81601007387 */ /* 0x0003e40000100a00 */
[----:B-1----:R-:W-:Y:S02]  /*196b0*/  HMMA.1688.F32.TF32 R20, R216, R12, R136 ;  /* 0x0000000cd814723c */ /* 0x002fe40000081088 */
[----:B------:R-:W-:Y:S04]  /*196c0*/  STL.64 [R1+0x1520], R40 ;  /* 0x0015202801007387 */ /* 0x000fe80000100a00 */
[----:B------:R-:W-:Y:S04]  /*196d0*/  STL.64 [R1+0x1528], R42 ;  /* 0x0015282a01007387 */ /* 0x000fe80000100a00 */
[----:B------:R-:W-:Y:S04]  /*196e0*/  STL.64 [R1+0x1560], R36 ;  /* 0x0015602401007387 */ /* 0x000fe80000100a00 */
[----:B------:R-:W-:Y:S04]  /*196f0*/  STL.64 [R1+0x1568], R38 ;  /* 0x0015682601007387 */ /* 0x000fe80000100a00 */
[----:B------:R-:W4:Y:S04]  /*19700*/  LDL.LU.64 R48, [R1+0xa30] ;  /* 0x000a300001307983 */ /* 0x000f280000300a00 */
[----:B------:R1:W-:Y:S04]  /*19710*/  STL.64 [R1+0x1570], R20 ;  /* 0x0015701401007387 */ /* 0x0003e80000100a00 */
[----:B------:R1:W-:Y:S04]  /*19720*/  STL.64 [R1+0x1578], R22 ;  /* 0x0015781601007387 */ /* 0x0003e80000100a00 */
[----:B------:R-:W4:Y:S01]  /*19730*/  LDL.LU.64 R50, [R1+0xa38] ;  /* 0x000a380001327983 */ /* 0x000f220000300a00 */
[----:B--2---:R-:W-:-:S15]  /*19740*/  HMMA.1688.F32.TF32 R12, R156, R8, R16 ;  /* 0x000000089c0c723c */ /* 0x004fde0000081010 */
[----:B------:R-:W-:-:S04]  /*19750*/  NOP ;  /* 0x0000000000007918 */ /* 0x000fc80000000000 */
[----:B------:R-:W-:Y:S04]  /*19760*/  STL.64 [R1+0x380], R12 ;  /* 0x0003800c01007387 */ /* 0x000fe80000100a00 */
[----:B------:R2:W-:Y:S04]  /*19770*/  STL.64 [R1+0x388], R14 ;  /* 0x0003880e01007387 */ /* 0x0005e80000100a00 */
[----:B------:R-:W4:Y:S04]  /*19780*/  LDL.LU.64 R44, [R1+0x890] ;  /* 0x00089000012c7983 */ /* 0x000f280000300a00 */
[----:B------:R-:W4:Y:S04]  /*19790*/  LDL.LU.64 R46, [R1+0x898] ;  /* 0x00089800012e7983 */ /* 0x000f280000300a00 */
[----:B-1----:R-:W4:Y:S04]  /*197a0*/  LDL.LU.64 R20, [R1+0x790] ;  /* 0x0007900001147983 */ /* 0x002f280000300a00 */
[----:B------:R-:W4:Y:S04]  /*197b0*/  LDL.LU.64 R22, [R1+0x798] ;  /* 0x0007980001167983 */ /* 0x000f280000300a00 */
[----:B------:R-:W4:Y:S04]  /*197c0*/  LDL.LU.64 R16, [R1+0x6b0] ;  /* 0x0006b00001107983 */ /* 0x000f280000300a00 */
[----:B------:R-:W4:Y:S04]  /*197d0*/  LDL.LU.64 R18, [R1+0x6b8] ;  /* 0x0006b80001127983 */ /* 0x000f280000300a00 */
[----:B------:R-:W4:Y:S04]  /*197e0*/  LDL.LU.64 R40, [R1+0x600] ;  /* 0x0006000001287983 */ /* 0x000f280000300a00 */
[----:B------:R-:W4:Y:S04]  /*197f0*/  LDL.LU.64 R42, [R1+0x608] ;  /* 0x00060800012a7983 */ /* 0x000f280000300a00 */
[----:B------:R-:W4:Y:S04]  /*19800*/  LDL.LU.64 R36, [R1+0x320] ;  /* 0x0003200001247983 */ /* 0x000f280000300a00 */
[----:B------:R-:W4:Y:S01]  /*19810*/  LDL.LU.64 R38, [R1+0x328] ;  /* 0x0003280001267983 */ /* 0x000f220000300a00 */
[----:B---3--:R-:W-:-:S15]  /*19820*/  HMMA.1688.F32.TF32 R4, R160, R8, R4 ;  /* 0x00000008a004723c */ /* 0x008fde0000081004 */
[----:B------:R-:W-:-:S04]  /*19830*/  NOP ;  /* 0x0000000000007918 */ /* 0x000fc80000000000 */
[----:B------:R-:W-:Y:S02]  /*19840*/  IMAD.MOV.U32 R11, RZ, RZ, R4 ;  /* 0x000000ffff0b7224 */ /* 0x000fe400078e0004 */
[----:B--2---:R-:W-:Y:S02]  /*19850*/  IMAD.MOV.U32 R14, RZ, RZ, R5 ;  /* 0x000000ffff0e7224 */ /* 0x004fe400078e0005 */
[----:B------:R-:W-:Y:S01]  /*19860*/  IMAD.MOV.U32 R13, RZ, RZ, R6 ;  /* 0x000000ffff0d7224 */ /* 0x000fe200078e0006 */
[----:B------:R-:W2:Y:S01]  /*19870*/  LDL.LU.64 R4, [R1+0x210] ;  /* 0x0002100001047983 */ /* 0x000ea20000300a00 */
[----:B------:R-:W-:-:S03]  /*19880*/  IMAD.MOV.U32 R12, RZ, RZ, R7 ;  /* 0x000000ffff0c7224 */ /* 0x000fc600078e0007 */
[----:B------:R-:W2:Y:S04]  /*19890*/  LDL.LU.64 R6, [R1+0x218] ;  /* 0x0002180001067983 */ /* 0x000ea80000300a00 */
[----:B------:R-:W-:Y:S01]  /*198a0*/  STL [R1+0x2600], R12 ;  /* 0x0026000c01007387 */ /* 0x000fe20000100800 */
[-C--:B------:R-:W-:Y:S03]  /*198b0*/  HMMA.1688.F32.TF32 R52, R164, R8.reuse, R52 ;  /* 0x00000008a434723c */ /* 0x080fe60000081034 */
[----:B------:R-:W-:Y:S04]  /*198c0*/  STL [R1+0x25fc], R13 ;  /* 0x0025fc0d01007387 */ /* 0x000fe80000100800 */
[----:B------:R-:W-:Y:S04]  /*198d0*/  STL [R1+0x25f8], R11 ;  /* 0x0025f80b01007387 */ /* 0x000fe80000100800 */
[----:B------:R1:W-:Y:S08]  /*198e0*/  STL [R1+0x25f4], R14 ;  /* 0x0025f40e01007387 */ /* 0x0003f00000100800 */
[----:B------:R-:W-:Y:S04]  /*198f0*/  STL.64 [R1+0x3c0], R52 ;  /* 0x0003c03401007387 */ /* 0x000fe80000100a00 */
[----:B------:R-:W-:Y:S01]  /*19900*/  STL.64 [R1+0x3c8], R54 ;  /* 0x0003c83601007387 */ /* 0x000fe20000100a00 */
[----:B----4-:R-:W-:-:S15]  /*19910*/  HMMA.1688.F32.TF32 R48, R168, R8, R48 ;  /* 0x00000008a830723c */ /* 0x010fde0000081030 */
[----:B------:R-:W-:-:S04]  /*19920*/  NOP ;  /* 0x0000000000007918 */ /* 0x000fc80000000000 */
[----:B------:R-:W-:Y:S04]  /*19930*/  STL.64 [R1+0x9e0], R48 ;  /* 0x0009e03001007387 */ /* 0x000fe80000100a00 */
[----:B------:R-:W-:Y:S01]  /*19940*/  STL.64 [R1+0x9e8], R50 ;  /* 0x0009e83201007387 */ /* 0x000fe20000100a00 */
[----:B-1----:R-:W-:-:S15]  /*19950*/  HMMA.1688.F32.TF32 R12, R172, R8, R44 ;  /* 0x00000008ac0c723c */ /* 0x002fde000008102c */
[----:B------:R-:W-:-:S04]  /*19960*/  NOP ;  /* 0x0000000000007918 */ /* 0x000fc80000000000 */
[----:B------:R-:W-:Y:S04]  /*19970*/  STL.64 [R1+0xac0], R12 ;  /* 0x000ac00c01007387 */ /* 0x000fe80000100a00 */
[----:B------:R1:W-:Y:S02]  /*19980*/  STL.64 [R1+0xac8], R14 ;  /* 0x000ac80e01007387 */ /* 0x0003e40000100a00 */
[-C--:B-1----:R-:W-:Y:S02]  /*19990*/  HMMA.1688.F32.TF32 R12, R180, R8.reuse, R16 ;  /* 0x00000008b40c723c */ /* 0x082fe40000081010 */
[----:B------:R-:W1:Y:S06]  /*199a0*/  LDSM.16.M88.4 R16, [R252+UR11+0x20c00] ;  /* 0x020c000bfc10783b */ /* 0x000e6c0008000200 */
[-C--:B------:R-:W-:Y:S01]  /*199b0*/  HMMA.1688.F32.TF32 R44, R176, R8.reuse, R20 ;  /* 0x00000008b02c723c */ /* 0x080fe20000081014 */
[----:B------:R-:W3:Y:S07]  /*199c0*/  LDSM.16.M88.4 R20, [R252+UR11+0x20800] ;  /* 0x0208000bfc14783b */ /* 0x000eee0008000200 */
[-C--:B------:R-:W-:Y:S11]  /*199d0*/  HMMA.1688.F32.TF32 R36, R188, R8.reuse, R36 ;  /* 0x00000008bc24723c */ /* 0x080ff60000081024 */
[----:B------:R-:W-:Y:S04]  /*199e0*/  STL.64 [R1+0xcd0], R44 ;  /* 0x000cd02c01007387 */ /* 0x000fe80000100a00 */
[----:B------:R-:W-:Y:S04]  /*199f0*/  STL.64 [R1+0xcd8], R46 ;  /* 0x000cd82e01007387 */ /* 0x000fe80000100a00 */
[----:B-1----:R-:W-:Y:S04]  /*19a00*/  STL [R1+0x2608], R18 ;  /* 0x0026081201007387 */ /* 0x002fe80000100800 */
[----:B------:R-:W-:Y:S04]  /*19a10*/  STL.64 [R1+0xe50], R12 ;  /* 0x000e500c01007387 */ /* 0x000fe80000100a00 */
[----:B------:R1:W-:Y:S02]  /*19a20*/  STL.64 [R1+0xe58], R14 ;  /* 0x000e580e01007387 */ /* 0x0003e40000100a00 */
[-C--:B-1----:R-:W-:Y:S08]  /*19a30*/  HMMA.1688.F32.TF32 R12, R184, R8.reuse, R40 ;  /* 0x00000008b80c723c */ /* 0x082ff00000081028 */
[-C--:B--2---:R-:W-:Y:S01]  /*19a40*/  HMMA.1688.F32.TF32 R4, R192, R8.reuse, R4 ;  /* 0x00000008c004723c */ /* 0x084fe20000081004 */
[----:B------:R-:W-:Y:S10]  /*19a50*/  STL [R1+0x2604], R19 ;  /* 0x0026041301007387 */ /* 0x000ff40000100800 */
[----:B------:R1:W-:Y:S04]  /*19a60*/  STL.64 [R1+0xf80], R12 ;  /* 0x000f800c01007387 */ /* 0x0003e80000100a00 */
[----:B------:R2:W-:Y:S04]  /*19a70*/  STL.64 [R1+0xf88], R14 ;  /* 0x000f880e01007387 */ /* 0x0005e80000100a00 */
[----:B-1----:R-:W3:Y:S04]  /*19a80*/  LDL.LU.64 R12, [R1+0xbf0] ;  /* 0x000bf000010c7983 */ /* 0x002ee80000300a00 */
[----:B------:R-:W-:Y:S04]  /*19a90*/  STL.64 [R1+0x10b0], R36 ;  /* 0x0010b02401007387 */ /* 0x000fe80000100a00 */
[----:B------:R-:W-:Y:S04]  /*19aa0*/  STL.64 [R1+0x10b8], R38 ;  /* 0x0010b82601007387 */ /* 0x000fe80000100a00 */
[----:B--2---:R-:W3:Y:S04]  /*19ab0*/  LDL.LU.64 R14, [R1+0xbf8] ;  /* 0x000bf800010e7983 */ /* 0x004ee80000300a00 */
[----:B------:R-:W-:Y:S04]  /*19ac0*/  STL.64 [R1+0x11b0], R4 ;  /* 0x0011b00401007387 */ /* 0x000fe80000100a00 */
[----:B------:R1:W-:Y:S04]  /*19ad0*/  STL.64 [R1+0x11b8], R6 ;  /* 0x0011b80601007387 */ /* 0x0003e80000100a00 */
[----:B------:R-:W2:Y:S04]  /*19ae0*/  LDL.LU.64 R64, [R1+0xbe0] ;  /* 0x000be00001407983 */ /* 0x000ea80000300a00 */
[----:B------:R-:W2:Y:S01]  /*19af0*/  LDL.LU.64 R66, [R1+0xbe8] ;  /* 0x000be80001427983 */ /* 0x000ea20000300a00 */
[----:B-1----:R-:W-:-:S15]  /*19b00*/  HMMA.1688.F32.TF32 R4, R196, R8, R76 ;  /* 0x00000008c404723c */ /* 0x002fde000008104c */
[----:B------:R-:W-:-:S04]  /*19b10*/  NOP ;  /* 0x0000000000007918 */ /* 0x000fc80000000000 */
[----:B------:R-:W-:Y:S04]  /*19b20*/  STL.64 [R1+0x12e0], R4 ;  /* 0x0012e00401007387 */ /* 0x000fe80000100a00 */
[----:B------:R1:W-:Y:S04]  /*19b30*/  STL.64 [R1+0x12e8], R6 ;  /* 0x0012e80601007387 */ /* 0x0003e80000100a00 */
[----:B------:R-:W4:Y:S04]  /*19b40*/  LDL.LU.64 R60, [R1+0xbd0] ;  /* 0x000bd000013c7983 */ /* 0x000f280000300a00 */
[----:B------:R-:W4:Y:S01]  /*19b50*/  LDL.LU.64 R62, [R1+0xbd8] ;  /* 0x000bd800013e7983 */ /* 0x000f220000300a00 */
[----:B-1----:R-:W-:Y:S03]  /*19b60*/  HMMA.1688.F32.TF32 R4, R200, R8, R84 ;  /* 0x00000008c804723c */ /* 0x002fe60000081054 */
[----:B------:R-:W4:Y:S04]  /*19b70*/  LDL.LU.64 R56, [R1+0xab0] ;  /* 0x000ab00001387983 */ /* 0x000f280000300a00 */
[----:B------:R-:W4:-:S12]  /*19b80*/  LDL.LU.64 R58, [R1+0xab8] ;  /* 0x000ab800013a7983 */ /* 0x000f180000300a00 */
        /* <DEDUP_REMOVED lines=14> */
[----:B------:R1:W-:Y:S04]  /*19c70*/  STL.64 [R1+0x1510], R4 ;  /* 0x0015100401007387 */ /* 0x0003e80000100a00 */
[----:B------:R1:W-:Y:S04]  /*19c80*/  STL.64 [R1+0x1518], R6 ;  /* 0x0015180601007387 */ /* 0x0003e80000100a00 */
[----:B------:R-:W4:Y:S04]  /*19c90*/  LDL.LU.64 R36, [R1+0x500] ;  /* 0x0005000001247983 */ /* 0x000f280000300a00 */
[----:B------:R-:W4:Y:S04]  /*19ca0*/  LDL.LU.64 R38, [R1+0x508] ;  /* 0x0005080001267983 */ /* 0x000f280000300a00 */
[----:B-1----:R-:W4:Y:S04]  /*19cb0*/  LDL.LU.64 R4, [R1+0x270] ;  /* 0x0002700001047983 */ /* 0x002f280000300a00 */
[----:B------:R-:W4:Y:S01]  /*19cc0*/  LDL.LU.64 R6, [R1+0x278] ;  /* 0x0002780001067983 */ /* 0x000f220000300a00 */
[-C--:B------:R-:W-:Y:S08]  /*19cd0*/  HMMA.1688.F32.TF32 R68, R212, R8.reuse, R112 ;  /* 0x00000008d444723c */ /* 0x080ff00000081070 */
[----:B------:R-:W-:Y:S11]  /*19ce0*/  HMMA.1688.F32.TF32 R8, R216, R8, R132 ;  /* 0x00000008d808723c */ /* 0x000ff60000081084 */
[----:B------:R-:W-:Y:S04]  /*19cf0*/  STL.64 [R1+0x1540], R68 ;  /* 0x0015404401007387 */ /* 0x000fe80000100a00 */
[----:B------:R3:W-:Y:S04]  /*19d00*/  STL.64 [R1+0x1548], R70 ;  /* 0x0015484601007387 */ /* 0x0007e80000100a00 */
[----:B------:R-:W-:Y:S04]  /*19d10*/  STL.64 [R1+0x1550], R8 ;  /* 0x0015500801007387 */ /* 0x000fe80000100a00 */
[----:B------:R2:W-:Y:S01]  /*19d20*/  STL.64 [R1+0x1558], R10 ;  /* 0x0015580a01007387 */ /* 0x0005e20000100a00 */
[----:B---3--:R-:W-:-:S15]  /*19d30*/  HMMA.1688.F32.TF32 R68, R156, R20, R12 ;  /* 0x000000149c44723c */ /* 0x008fde000008100c */
[----:B------:R-:W-:-:S04]  /*19d40*/  NOP ;  /* 0x0000000000007918 */ /* 0x000fc80000000000 */
[----:B------:R-:W-:Y:S02]  /*19d50*/  IMAD.MOV.U32 R19, RZ, RZ, R69 ;  /* 0x000000ffff137224 */ /* 0x000fe400078e0045 */
[----:B------:R-:W-:Y:S02]  /*19d60*/  IMAD.MOV.U32 R18, RZ, RZ, R68 ;  /* 0x000000ffff127224 */ /* 0x000fe400078e0044 */
[----:B------:R-:W-:Y:S02]  /*19d70*/  IMAD.MOV.U32 R12, RZ, RZ, R70 ;  /* 0x000000ffff0c7224 */ /* 0x000fe400078e0046 */
[----:B------:R-:W-:Y:S01]  /*19d80*/  IMAD.MOV.U32 R13, RZ, RZ, R71 ;  /* 0x000000ffff0d7224 */ /* 0x000fe200078e0047 */
[----:B------:R-:W-:Y:S01]  /*19d90*/  STL [R1+0x2620], R19 ;  /* 0x0026201301007387 */ /* 0x000fe20000100800 */
[-C--:B--2---:R-:W-:Y:S03]  /*19da0*/  HMMA.1688.F32.TF32 R8, R160, R20.reuse, R64 ;  /* 0x00000014a008723c */ /* 0x084fe60000081040 */
[----:B------:R-:W-:Y:S04]  /*19db0*/  STL [R1+0x261c], R18 ;  /* 0x00261c1201007387 */ /* 0x000fe80000100800 */
[----:B------:R-:W-:Y:S04]  /*19dc0*/  STL [R1+0x2618], R12 ;  /* 0x0026180c01007387 */ /* 0x000fe80000100800 */
[----:B------:R4:W-:Y:S02]  /*19dd0*/  STL [R1+0x2614], R13 ;  /* 0x0026140d01007387 */ /* 0x0009e40000100800 */
[-C--:B----4-:R-:W-:Y:S06]  /*19de0*/  HMMA.1688.F32.TF32 R12, R164, R20.reuse, R60 ;  /* 0x00000014a40c723c */ /* 0x090fec000008103c */
[----:B------:R-:W-:Y:S04]  /*19df0*/  STL.64 [R1+0x350], R8 ;  /* 0x0003500801007387 */ /* 0x000fe80000100a00 */
[----:B------:R1:W-:Y:S01]  /*19e00*/  STL.64 [R1+0x358], R10 ;  /* 0x0003580a01007387 */ /* 0x0003e20000100a00 */
[-C--:B------:R-:W-:Y:S08]  /*19e10*/  HMMA.1688.F32.TF32 R56, R168, R20.reuse, R56 ;  /* 0x00000014a838723c */ /* 0x080ff00000081038 */
[----:B------:R-:W-:Y:S04]  /*19e20*/  STL.64 [R1+0x360], R12 ;  /* 0x0003600c01007387 */ /* 0x000fe80000100a00 */
[----:B------:R2:W-:Y:S01]  /*19e30*/  STL.64 [R1+0x368], R14 ;  /* 0x0003680e01007387 */ /* 0x0005e20000100a00 */
[-C--:B-1----:R-:W-:Y:S08]  /*19e40*/  HMMA.1688.F32.TF32 R8, R172, R20.reuse, R52 ;  /* 0x00000014ac08723c */ /* 0x082ff00000081034 */
[-C--:B--2---:R-:W-:Y:S01]  /*19e50*/  HMMA.1688.F32.TF32 R12, R176, R20.reuse, R48 ;  /* 0x00000014b00c723c */ /* 0x084fe20000081030 */
[----:B------:R-:W-:Y:S04]  /*19e60*/  STL.64 [R1+0x8e0], R56 ;  /* 0x0008e03801007387 */ /* 0x000fe80000100a00 */
[----:B------:R-:W-:Y:S06]  /*19e70*/  STL.64 [R1+0x8e8], R58 ;  /* 0x0008e83a01007387 */ /* 0x000fec0000100a00 */
[----:B------:R-:W-:Y:S04]  /*19e80*/  STL.64 [R1+0xa20], R8 ;  /* 0x000a200801007387 */ /* 0x000fe80000100a00 */
[----:B------:R1:W-:Y:S04]  /*19e90*/  STL.64 [R1+0xa28], R10 ;  /* 0x000a280a01007387 */ /* 0x0003e80000100a00 */
[----:B------:R-:W-:Y:S01]  /*19ea0*/  STL.64 [R1+0xaf0], R12 ;  /* 0x000af00c01007387 */ /* 0x000fe20000100a00 */
[-C--:B------:R-:W-:Y:S03]  /*19eb0*/  HMMA.1688.F32.TF32 R44, R180, R20.reuse, R44 ;  /* 0x00000014b42c723c */ /* 0x080fe6000008102c */
[----:B------:R2:W-:Y:S05]  /*19ec0*/  STL.64 [R1+0xaf8], R14 ;  /* 0x000af80e01007387 */ /* 0x0005ea0000100a00 */
[-C--:B-1----:R-:W-:Y:S11]  /*19ed0*/  HMMA.1688.F32.TF32 R8, R184, R20.reuse, R40 ;  /* 0x00000014b808723c */ /* 0x082ff60000081028 */
[----:B------:R-:W-:Y:S01]  /*19ee0*/  STL.64 [R1+0xbf0], R44 ;  /* 0x000bf02c01007387 */ /* 0x000fe20000100a00 */
[-C--:B--2---:R-:W-:Y:S03]  /*19ef0*/  HMMA.1688.F32.TF32 R12, R188, R20.reuse, R36 ;  /* 0x00000014bc0c723c */ /* 0x084fe60000081024 */
[----:B------:R-:W-:Y:S04]  /*19f00*/  STL.64 [R1+0xbf8], R46 ;  /* 0x000bf82e01007387 */ /* 0x000fe80000100a00 */
[----:B------:R1:W-:Y:S04]  /*19f10*/  STL.64 [R1+0xe70], R8 ;  /* 0x000e700801007387 */ /* 0x0003e80000100a00 */
[----:B------:R2:W-:Y:S04]  /*19f20*/  STL.64 [R1+0xe78], R10 ;  /* 0x000e780a01007387 */ /* 0x0005e80000100a00 */
[----:B-1----:R-:W3:Y:S04]  /*19f30*/  LDL.LU.64 R8, [R1+0xc60] ;  /* 0x000c600001087983 */ /* 0x002ee80000300a00 */
[----:B------:R-:W-:Y:S04]  /*19f40*/  STL.64 [R1+0xf90], R12 ;  /* 0x000f900c01007387 */ /* 0x000fe80000100a00 */
[----:B------:R1:W-:Y:S04]  /*19f50*/  STL.64 [R1+0xf98], R14 ;  /* 0x000f980e01007387 */ /* 0x0003e80000100a00 */
[----:B--2---:R-:W3:Y:S01]  /*19f60*/  LDL.LU.64 R10, [R1+0xc68] ;  /* 0x000c6800010a7983 */ /* 0x004ee20000300a00 */
[----:B------:R-:W-:-:S15]  /*19f70*/  HMMA.1688.F32.TF32 R4, R192, R20, R4 ;  /* 0x00000014c004723c */ /* 0x000fde0000081004 */
[----:B------:R-:W-:-:S04]  /*19f80*/  NOP ;  /* 0x0000000000007918 */ /* 0x000fc80000000000 */
[----:B------:R-:W-:Y:S04]  /*19f90*/  STL.64 [R1+0x10c0], R4 ;  /* 0x0010c00401007387 */ /* 0x000fe80000100a00 */
        /* <DEDUP_REMOVED lines=11> */
[-C--:B-1----:R-:W-:Y:S03]  /*1a050*/  HMMA.1688.F32.TF32 R12, R196, R20.reuse, R80 ;  /* 0x00000014c40c723c */ /* 0x082fe60000081050 */
[----:B------:R-:W4:Y:S05]  /*1a060*/  LDL.LU.64 R40, [R1+0x710] ;  /* 0x0007100001287983 */ /* 0x000f2a0000300a00 */
[-C--:B--2---:R-:W-:Y:S11]  /*1a070*/  HMMA.1688.F32.TF32 R4, R200, R20.reuse, R88 ;  /* 0x00000014c804723c */ /* 0x084ff60000081058 */
[----:B------:R-:W-:Y:S04]  /*1a080*/  STL.64 [R1+0x11c0], R12 ;  /* 0x0011c00c01007387 */ /* 0x000fe80000100a00 */
[----:B------:R-:W-:Y:S04]  /*1a090*/  STL.64 [R1+0x11c8], R14 ;  /* 0x0011c80e01007387 */ /* 0x000fe80000100a00 */
[----:B------:R-:W2:Y:S04]  /*1a0a0*/  LDL.LU.64 R42, [R1+0x718] ;  /* 0x00071800012a7983 */ /* 0x000ea80000300a00 */
[----:B------:R-:W-:Y:S04]  /*1a0b0*/  STL.64 [R1+0x12f0], R4 ;  /* 0x0012f00401007387 */ /* 0x000fe80000100a00 */
[----:B------:R1:W-:Y:S04]  /*1a0c0*/  STL.64 [R1+0x12f8], R6 ;  /* 0x0012f80601007387 */ /* 0x0003e80000100a00 */
[----:B------:R-:W2:Y:S04]  /*1a0d0*/  LDL.LU.64 R52, [R1+0x640] ;  /* 0x0006400001347983 */ /* 0x000ea80000300a00 */
[----:B------:R-:W2:Y:S01]  /*1a0e0*/  LDL.LU.64 R54, [R1+0x648] ;  /* 0x0006480001367983 */ /* 0x000ea20000300a00 */
[----:B-1----:R-:W-:Y:S03]  /*1a0f0*/  HMMA.1688.F32.TF32 R4, R204, R20, R96 ;  /* 0x00000014cc04723c */ /* 0x002fe60000081060 */
[----:B------:R-:W2:Y:S04]  /*1a100*/  LDL.LU.64 R48, [R1+0x560] ;  /* 0x0005600001307983 */ /* 0x000ea80000300a00 */
[----:B------:R-:W2:-:S12]  /*1a110*/  LDL.LU.64 R50, [R1+0x568] ;  /* 0x0005680001327983 */ /* 0x000e980000300a00 */
[----:B------:R1:W-:Y:S04]  /*1a120*/  STL.64 [R1+0x13d0], R4 ;  /* 0x0013d00401007387 */ /* 0x0003e80000100a00 */
[----:B------:R1:W-:Y:S04]  /*1a130*/  STL.64 [R1+0x13d8], R6 ;  /* 0x0013d80601007387 */ /* 0x0003e80000100a00 */
[----:B------:R-:W2:Y:S04]  /*1a140*/  LDL.LU.64 R44, [R1+0x280] ;  /* 0x00028000012c7983 */ /* 0x000ea80000300a00 */
[----:B------:R-:W2:Y:S04]  /*1a150*/  LDL.LU.64 R46, [R1+0x288] ;  /* 0x00028800012e7983 */ /* 0x000ea80000300a00 */
[----:B-1----:R-:W2:Y:S04]  /*1a160*/  LDL.LU.64 R4, [R1+0x10] ;  /* 0x0000100001047983 */ /* 0x002ea80000300a00 */
[----:B------:R-:W2:Y:S01]  /*1a170*/  LDL.LU.64 R6, [R1+0x18] ;  /* 0x0000180001067983 */ /* 0x000ea20000300a00 */
[-C--:B------:R-:W-:Y:S08]  /*1a180*/  HMMA.1688.F32.TF32 R12, R208, R20.reuse, R104 ;  /* 0x00000014d00c723c */ /* 0x080ff00000081068 */
[-C--:B------:R-:W-:Y:S11]  /*1a190*/  HMMA.1688.F32.TF32 R76, R212, R20.reuse, R108 ;  /* 0x00000014d44c723c */ /* 0x080ff6000008106c */
[----:B------:R-:W-:Y:S04]  /*1a1a0*/  STL.64 [R1+0x14c0], R12 ;  /* 0x0014c00c01007387 */ /* 0x000fe80000100a00 */
[----:B------:R1:W-:Y:S04]  /*1a1b0*/  STL.64 [R1+0x14c8], R14 ;  /* 0x0014c80e01007387 */ /* 0x0003e80000100a00 */
[----:B------:R-:W-:Y:S04]  /*1a1c0*/  STL.64 [R1+0x25d0], R22 ;  /* 0x0025d01601007387 */ /* 0x000fe80000100a00 */
[----:B------:R-:W-:Y:S01]  /*1a1d0*/  STL.64 [R1+0x1500], R76 ;  /* 0x0015004c01007387 */ /* 0x000fe20000100a00 */
[----:B-1----:R-:W-:Y:S03]  /*1a1e0*/  HMMA.1688.F32.TF32 R12, R216, R20, R140 ;  /* 0x00000014d80c723c */ /* 0x002fe6000008108c */
[----:B------:R3:W-:-:S15]  /*1a1f0*/  STL.64 [R1+0x1508], R78 ;  /* 0x0015084e01007387 */ /* 0x0007de0000100a00 */
[----:B------:R-:W-:Y:S01]  /*1a200*/  NOP ;  /* 0x0000000000007918 */ /* 0x000fe20000000000 */
[----:B------:R-:W-:Y:S04]  /*1a210*/  STL.64 [R1+0x1530], R12 ;  /* 0x0015300c01007387 */ /* 0x000fe80000100a00 */
[----:B------:R1:W-:Y:S01]  /*1a220*/  STL.64 [R1+0x1538], R14 ;  /* 0x0015380e01007387 */ /* 0x0003e20000100a00 */
[----:B---3--:R-:W-:-:S15]  /*1a230*/  HMMA.1688.F32.TF32 R76, R156, R16, R8 ;  /* 0x000000109c4c723c */ /* 0x008fde0000081008 */
[----:B------:R-:W-:-:S04]  /*1a240*/  NOP ;  /* 0x0000000000007918 */ /* 0x000fc80000000000 */
[----:B-1----:R-:W-:Y:S02]  /*1a250*/  IMAD.MOV.U32 R15, RZ, RZ, R79 ;  /* 0x000000ffff0f7224 */ /* 0x002fe400078e004f */
[----:B------:R-:W-:Y:S02]  /*1a260*/  IMAD.MOV.U32 R10, RZ, RZ, R78 ;  /* 0x000000ffff0a7224 */ /* 0x000fe400078e004e */
[----:B------:R-:W-:Y:S02]  /*1a270*/  IMAD.MOV.U32 R11, RZ, RZ, R76 ;  /* 0x000000ffff0b7224 */ /* 0x000fe400078e004c */
[----:B------:R-:W-:Y:S01]  /*1a280*/  IMAD.MOV.U32 R14, RZ, RZ, R77 ;  /* 0x000000ffff0e7224 */ /* 0x000fe200078e004d */
[----:B------:R-:W-:Y:S04]  /*1a290*/  STL [R1+0x2628], R15 ;  /* 0x0026280f01007387 */ /* 0x000fe80000100800 */
[----:B------:R-:W-:Y:S04]  /*1a2a0*/  STL [R1+0x2624], R10 ;  /* 0x0026240a01007387 */ /* 0x000fe80000100800 */
[----:B------:R4:W-:Y:S04]  /*1a2b0*/  STL [R1+0x2610], R11 ;  /* 0x0026100b01007387 */ /* 0x0009e80000100800 */
[----:B------:R1:W-:Y:S01]  /*1a2c0*/  STL [R1+0x260c], R14 ;  /* 0x00260c0e01007387 */ /* 0x0003e20000100800 */
[-C--:B----4-:R-:W-:Y:S08]  /*1a2d0*/  HMMA.1688.F32.TF32 R8, R164, R16.reuse, R64 ;  /* 0x00000010a408723c */ /* 0x090ff00000081040 */
[----:B-1----:R-:W-:-:S15]  /*1a2e0*/  HMMA.1688.F32.TF32 R12, R160, R16, R68 ;  /* 0x00000010a00c723c */ /* 0x002fde0000081044 */
[----:B------:R-:W-:-:S04]  /*1a2f0*/  NOP ;  /* 0x0000000000007918 */ /* 0x000fc80000000000 */
[----:B------:R-:W-:Y:S04]  /*1a300*/  STL.64 [R1+0x300], R12 ;  /* 0x0003000c01007387 */ /* 0x000fe80000100a00 */
[----:B------:R-:W-:Y:S04]  /*1a310*/  STL.64 [R1+0x308], R14 ;  /* 0x0003080e01007387 */ /* 0x000fe80000100a00 */
[----:B------:R-:W-:Y:S04]  /*1a320*/  STL.64 [R1+0x320], R8 ;  /* 0x0003200801007387 */ /* 0x000fe80000100a00 */
[----:B------:R1:W-:Y:S02]  /*1a330*/  STL.64 [R1+0x328], R10 ;  /* 0x0003280a01007387 */ /* 0x0003e40000100a00 */
[-C--:B-1----:R-:W-:Y:S02]  /*1a340*/  HMMA.1688.F32.TF32 R8, R176, R16.reuse, R36 ;  /* 0x00000010b008723c */ /* 0x082fe40000081024 */
[----:B------:R-:W1:Y:S06]  /*1a350*/  LDSM.16.M88.4 R36, [R252+UR11+0x21000] ;  /* 0x0210000bfc24783b */ /* 0x000e6c0008000200 */
[-C--:B------:R-:W-:Y:S08]  /*1a360*/  HMMA.1688.F32.TF32 R20, R168, R16.reuse, R60 ;  /* 0x00000010a814723c */ /* 0x080ff0000008103c */
[-C--:B------:R-:W-:Y:S11]  /*1a370*/  HMMA.1688.F32.TF32 R12, R172, R16.reuse, R56 ;  /* 0x00000010ac0c723c */ /* 0x080ff60000081038 */
[----:B------:R-:W-:Y:S04]  /*1a380*/  STL.64 [R1+0x330], R20 ;  /* 0x0003301401007387 */ /* 0x000fe80000100a00 */
[----:B------:R2:W-:Y:S04]  /*1a390*/  STL.64 [R1+0x338], R22 ;  /* 0x0003381601007387 */ /* 0x0005e80000100a00 */
[----:B------:R-:W-:Y:S04]  /*1a3a0*/  STL.64 [R1+0x990], R12 ;  /* 0x0009900c01007387 */ /* 0x000fe80000100a00 */
[----:B------:R-:W-:Y:S04]  /*1a3b0*/  STL.64 [R1+0x998], R14 ;  /* 0x0009980e01007387 */ /* 0x000fe80000100a00 */
[----:B-1----:R-:W-:Y:S04]  /*1a3c0*/  STL [R1+0x2630], R38 ;  /* 0x0026302601007387 */ /* 0x002fe80000100800 */
[----:B------:R-:W-:Y:S04]  /*1a3d0*/  STL.64 [R1+0xa80], R8 ;  /* 0x000a800801007387 */ /* 0x000fe80000100a00 */
[----:B------:R1:W-:Y:S01]  /*1a3e0*/  STL.64 [R1+0xa88], R10 ;  /* 0x000a880a01007387 */ /* 0x0003e20000100a00 */
[-C--:B--2---:R-:W-:Y:S08]  /*1a3f0*/  HMMA.1688.F32.TF32 R20, R184, R16.reuse, R52 ;  /* 0x00000010b814723c */ /* 0x084ff00000081034 */
[-C--:B-1----:R-:W-:Y:S08]  /*1a400*/  HMMA.1688.F32.TF32 R8, R180, R16.reuse, R40 ;  /* 0x00000010b408723c */ /* 0x082ff00000081028 */
[-C--:B------:R-:W-:Y:S01]  /*1a410*/  HMMA.1688.F32.TF32 R12, R188, R16.reuse, R48 ;  /* 0x00000010bc0c723c */ /* 0x080fe20000081030 */
[----:B------:R-:W-:Y:S04]  /*1a420*/  STL [R1+0x262c], R39 ;  /* 0x00262c2701007387 */ /* 0x000fe80000100800 */
[----:B------:R-:W1:Y:S06]  /*1a430*/  LDSM.16.M88.4 R40, [R252+UR11+0x21400] ;  /* 0x0214000bfc28783b */ /* 0x000e6c0008000200 */
[----:B------:R2:W-:Y:S04]  /*1a440*/  STL.64 [R1+0xb30], R8 ;  /* 0x000b300801007387 */ /* 0x0005e80000100a00 */
[----:B------:R3:W-:Y:S04]  /*1a450*/  STL.64 [R1+0xb38], R10 ;  /* 0x000b380a01007387 */ /* 0x0007e80000100a00 */
[----:B--2---:R-:W2:Y:S04]  /*1a460*/  LDL.LU.64 R8, [R1+0xd50] ;  /* 0x000d500001087983 */ /* 0x004ea80000300a00 */
[----:B------:R-:W-:Y:S04]  /*1a470*/  STL.64 [R1+0xc40], R20 ;  /* 0x000c401401007387 */ /* 0x000fe80000100a00 */
[----:B------:R-:W-:Y:S04]  /*1a480*/  STL.64 [R1+0xc48], R22 ;  /* 0x000c481601007387 */ /* 0x000fe80000100a00 */
[----:B---3--:R-:W2:Y:S04]  /*1a490*/  LDL.LU.64 R10, [R1+0xd58] ;  /* 0x000d5800010a7983 */ /* 0x008ea80000300a00 */
[----:B------:R-:W-:Y:S04]  /*1a4a0*/  STL.64 [R1+0xea0], R12 ;  /* 0x000ea00c01007387 */ /* 0x000fe80000100a00 */
[----:B------:R3:W-:Y:S01]  /*1a4b0*/  STL.64 [R1+0xea8], R14 ;  /* 0x000ea80e01007387 */ /* 0x0007e20000100a00 */
[-C--:B------:R-:W-:Y:S03]  /*1a4c0*/  HMMA.1688.F32.TF32 R4, R196, R16.reuse, R4 ;  /* 0x00000010c404723c */ /* 0x080fe60000081004 */
[----:B------:R-:W4:Y:S05]  /*1a4d0*/  LDL.LU.64 R76, [R1+0xd40] ;  /* 0x000d4000014c7983 */ /* 0x000f2a0000300a00 */
[----:B---3--:R-:W-:-:S15]  /*1a4e0*/  HMMA.1688.F32.TF32 R12, R192, R16, R44 ;  /* 0x00000010c00c723c */ /* 0x008fde000008102c */
[----:B------:R-:W-:-:S04]  /*1a4f0*/  NOP ;  /* 0x0000000000007918 */ /* 0x000fc80000000000 */
[----:B------:R-:W-:Y:S04]  /*1a500*/  STL.64 [R1+0xfa0], R12 ;  /* 0x000fa00c01007387 */ /* 0x000fe80000100a00 */
[----:B------:R-:W-:Y:S04]  /*1a510*/  STL.64 [R1+0xfa8], R14 ;  /* 0x000fa80e01007387 */ /* 0x000fe80000100a00 */
[----:B------:R-:W4:Y:S04]  /*1a520*/  LDL.LU.64 R78, [R1+0xd48] ;  /* 0x000d4800014e7983 */ /* 0x000f280000300a00 */
[----:B------:R3:W-:Y:S04]  /*1a530*/  STL.64 [R1+0x10d0], R4 ;  /* 0x0010d00401007387 */ /* 0x0007e80000100a00 */
[----:B------:R1:W-:Y:S04]  /*1a540*/  STL.64 [R1+0x10d8], R6 ;  /* 0x0010d80601007387 */ /* 0x0003e80000100a00 */
[----:B------:R-:W2:Y:S04]  /*1a550*/  LDL.LU.64 R68, [R1+0xc90] ;  /* 0x000c900001447983 */ /* 0x000ea80000300a00 */
        /* <DEDUP_REMOVED lines=11> */
[----:B---3--:R-:W3:Y:S04]  /*1a610*/  LDL.LU.64 R4, [R1+0x5a0] ;  /* 0x0005a00001047983 */ /* 0x008ee80000300a00 */
[----:B-1----:R-:W3:Y:S04]  /*1a620*/  LDL.LU.64 R6, [R1+0x5a8] ;  /* 0x0005a80001067983 */ /* 0x002ee80000300a00 */
[----:B------:R-:W3:Y:S04]  /*1a630*/  LDL.LU.64 R48, [R1+0x450] ;  /* 0x0004500001307983 */ /* 0x000ee80000300a00 */
[----:B------:R-:W3:Y:S04]  /*1a640*/  LDL.LU.64 R50, [R1+0x458] ;  /* 0x0004580001327983 */ /* 0x000ee80000300a00 */
[----:B------:R-:W3:Y:S04]  /*1a650*/  LDL.LU.64 R44, [R1] ;  /* 0x00000000012c7983 */ /* 0x000ee80000300a00 */
[----:B------:R-:W3:Y:S01]  /*1a660*/  LDL.LU.64 R46, [R1+0x8] ;  /* 0x00000800012e7983 */ /* 0x000ee20000300a00 */
[-C--:B------:R-:W-:Y:S08]  /*1a670*/  HMMA.1688.F32.TF32 R12, R200, R16.reuse, R248 ;  /* 0x00000010c80c723c */ /* 0x080ff000000810f8 */
[-C--:B------:R-:W-:Y:S08]  /*1a680*/  HMMA.1688.F32.TF32 R84, R204, R16.reuse, R240 ;  /* 0x00000010cc54723c */ /* 0x080ff000000810f0 */
[-C--:B------:R-:W-:Y:S03]  /*1a690*/  HMMA.1688.F32.TF32 R80, R208, R16.reuse, R232 ;  /* 0x00000010d050723c */ /* 0x080fe600000810e8 */
[----:B------:R-:W-:Y:S04]  /*1a6a0*/  STL.64 [R1+0x11d0], R12 ;  /* 0x0011d00c01007387 */ /* 0x000fe80000100a00 */
[----:B------:R1:W-:Y:S02]  /*1a6b0*/  STL.64 [R1+0x11d8], R14 ;  /* 0x0011d80e01007387 */ /* 0x0003e40000100a00 */
[-C--:B-1----:R-:W-:Y:S08]  /*1a6c0*/  HMMA.1688.F32.TF32 R12, R212, R16.reuse, R220 ;  /* 0x00000010d40c723c */ /* 0x082ff000000810dc */
[----:B------:R-:W-:Y:S01]  /*1a6d0*/  HMMA.1688.F32.TF32 R16, R216, R16, R144 ;  /* 0x00000010d810723c */ /* 0x000fe20000081090 */
[----:B------:R-:W-:Y:S04]  /*1a6e0*/  STL.64 [R1+0x1300], R84 ;  /* 0x0013005401007387 */ /* 0x000fe80000100a00 */
[----:B------:R-:W-:Y:S04]  /*1a6f0*/  STL.64 [R1+0x1308], R86 ;  /* 0x0013085601007387 */ /* 0x000fe80000100a00 */
[----:B------:R-:W-:Y:S04]  /*1a700*/  STL.64 [R1+0x1400], R80 ;  /* 0x0014005001007387 */ /* 0x000fe80000100a00 */
[----:B------:R-:W-:Y:S04]  /*1a710*/  STL.64 [R1+0x1408], R82 ;  /* 0x0014085201007387 */ /* 0x000fe80000100a00 */
[----:B------:R-:W-:Y:S04]  /*1a720*/  STL.64 [R1+0x14a0], R12 ;  /* 0x0014a00c01007387 */ /* 0x000fe80000100a00 */
[----:B------:R-:W-:Y:S04]  /*1a730*/  STL.64 [R1+0x14a8], R14 ;  /* 0x0014a80e01007387 */ /* 0x000fe80000100a00 */
[----:B------:R-:W-:Y:S04]  /*1a740*/  STL.64 [R1+0x14f0], R16 ;  /* 0x0014f01001007387 */ /* 0x000fe80000100a00 */
[----:B------:R4:W-:Y:S02]  /*1a750*/  STL.64 [R1+0x14f8], R18 ;  /* 0x0014f81201007387 */ /* 0x0009e40000100a00 */
[-C--:B----4-:R-:W-:Y:S08]  /*1a760*/  HMMA.1688.F32.TF32 R16, R160, R36.reuse, R76 ;  /* 0x00000024a010723c */ /* 0x090ff0000008104c */
[-C--:B--2---:R-:W-:Y:S11]  /*1a770*/  HMMA.1688.F32.TF32 R68, R164, R36.reuse, R68 ;  /* 0x00000024a444723c */ /* 0x084ff60000081044 */
[----:B------:R-:W-:Y:S04]  /*1a780*/  STL.64 [R1+0x2c0], R16 ;  /* 0x0002c01001007387 */ /* 0x000fe80000100a00 */
[----:B------:R1:W-:Y:S01]  /*1a790*/  STL.64 [R1+0x2c8], R18 ;  /* 0x0002c81201007387 */ /* 0x0003e20000100a00 */
[-C--:B------:R-:W-:Y:S08]  /*1a7a0*/  HMMA.1688.F32.TF32 R64, R168, R36.reuse, R64 ;  /* 0x00000024a840723c */ /* 0x080ff00000081040 */
[-C--:B-1----:R-:W-:Y:S08]  /*1a7b0*/  HMMA.1688.F32.TF32 R16, R172, R36.reuse, R60 ;  /* 0x00000024ac10723c */ /* 0x082ff0000008103c */
[-C--:B------:R-:W-:Y:S08]  /*1a7c0*/  HMMA.1688.F32.TF32 R56, R176, R36.reuse, R56 ;  /* 0x00000024b038723c */ /* 0x080ff00000081038 */
[-C--:B------:R-:W-:Y:S01]  /*1a7d0*/  HMMA.1688.F32.TF32 R52, R180, R36.reuse, R52 ;  /* 0x00000024b434723c */ /* 0x080fe20000081034 */
[----:B------:R-:W-:Y:S04]  /*1a7e0*/  STL.64 [R1+0x2d0], R68 ;  /* 0x0002d04401007387 */ /* 0x000fe80000100a00 */
[----:B------:R-:W-:Y:S04]  /*1a7f0*/  STL.64 [R1+0x2d8], R70 ;  /* 0x0002d84601007387 */ /* 0x000fe80000100a00 */
[----:B------:R-:W-:Y:S04]  /*1a800*/  STL.64 [R1+0x2e0], R64 ;  /* 0x0002e04001007387 */ /* 0x000fe80000100a00 */
[----:B------:R-:W-:Y:S04]  /*1a810*/  STL.64 [R1+0x2e8], R66 ;  /* 0x0002e84201007387 */ /* 0x000fe80000100a00 */
[----:B------:R-:W-:Y:S04]  /*1a820*/  STL.64 [R1+0x810], R16 ;  /* 0x0008101001007387 */ /* 0x000fe80000100a00 */
[----:B------:R1:W-:Y:S04]  /*1a830*/  STL.64 [R1+0x818], R18 ;  /* 0x0008181201007387 */ /* 0x0003e80000100a00 */
[----:B------:R-:W-:Y:S04]  /*1a840*/  STL.64 [R1+0x9d0], R56 ;  /* 0x0009d03801007387 */ /* 0x000fe80000100a00 */
[----:B------:R-:W-:Y:S01]  /*1a850*/  STL.64 [R1+0x9d8], R58 ;  /* 0x0009d83a01007387 */ /* 0x000fe20000100a00 */
[-C--:B-1----:R-:W-:Y:S03]  /*1a860*/  HMMA.1688.F32.TF32 R16, R184, R36.reuse, R20 ;  /* 0x00000024b810723c */ /* 0x082fe60000081014 */
[----:B------:R-:W2:Y:S04]  /*1a870*/  LDL.LU.64 R20, [R1+0xde0] ;  /* 0x000de00001147983 */ /* 0x000ea80000300a00 */
[----:B------:R-:W-:Y:S04]  /*1a880*/  STL.64 [R1+0xab0], R52 ;  /* 0x000ab03401007387 */ /* 0x000fe80000100a00 */
[----:B------:R-:W-:Y:S04]  /*1a890*/  STL.64 [R1+0xab8], R54 ;  /* 0x000ab83601007387 */ /* 0x000fe80000100a00 */
[----:B------:R-:W2:Y:S04]  /*1a8a0*/  LDL.LU.64 R22, [R1+0xde8] ;  /* 0x000de80001167983 */ /* 0x000ea80000300a00 */
[----:B------:R-:W-:Y:S04]  /*1a8b0*/  STL.64 [R1+0xb70], R16 ;  /* 0x000b701001007387 */ /* 0x000fe80000100a00 */
[----:B------:R3:W-:Y:S02]  /*1a8c0*/  STL.64 [R1+0xb78], R18 ;  /* 0x000b781201007387 */ /* 0x0007e40000100a00 */
[----:B---3--:R-:W-:Y:S02]  /*1a8d0*/  HMMA.1688.F32.TF32 R16, R188, R36, R4 ;  /* 0x00000024bc10723c */ /* 0x008fe40000081004 */
[----:B------:R-:W3:Y:S04]  /*1a8e0*/  LDL.LU.64 R4, [R1+0xda0] ;  /* 0x000da00001047983 */ /* 0x000ee80000300a00 */
[----:B------:R-:W3:-:S13]  /*1a8f0*/  LDL.LU.64 R6, [R1+0xda8] ;  /* 0x000da80001067983 */ /* 0x000eda0000300a00 */
[----:B------:R-:W-:Y:S04]  /*1a900*/  STL.64 [R1+0xc20], R16 ;  /* 0x000c201001007387 */ /* 0x000fe80000100a00 */
[----:B------:R1:W-:Y:S04]  /*1a910*/  STL.64 [R1+0xc28], R18 ;  /* 0x000c281201007387 */ /* 0x0003e80000100a00 */
[----:B------:R-:W4:Y:S04]  /*1a920*/  LDL.LU.64 R52, [R1+0xd00] ;  /* 0x000d000001347983 */ /* 0x000f280000300a00 */
[----:B------:R-:W4:Y:S01]  /*1a930*/  LDL.LU.64 R54, [R1+0xd08] ;  /* 0x000d080001367983 */ /* 0x000f220000300a00 */
[----:B-1----:R-:W-:-:S15]  /*1a940*/  HMMA.1688.F32.TF32 R16, R192, R36, R48 ;  /* 0x00000024c010723c */ /* 0x002fde0000081030 */
[----:B------:R-:W-:-:S04]  /*1a950*/  NOP ;  /* 0x0000000000007918 */ /* 0x000fc80000000000 */
        /* <DEDUP_REMOVED lines=27> */
[----:B-1----:R-:W4:Y:S04]  /*1ab10*/  LDL.LU.64 R16, [R1+0x5f0] ;  /* 0x0005f00001107983 */ /* 0x002f280000300a00 */
[----:B------:R-:W4:Y:S01]  /*1ab20*/  LDL.LU.64 R18, [R1+0x5f8] ;  /* 0x0005f80001127983 */ /* 0x000f220000300a00 */
[-C--:B------:R-:W-:Y:S08]  /*1ab30*/  HMMA.1688.F32.TF32 R72, R212, R36.reuse, R72 ;  /* 0x00000024d448723c */ /* 0x080ff00000081048 */
[-C--:B------:R-:W-:Y:S11]  /*1ab40*/  HMMA.1688.F32.TF32 R24, R216, R36.reuse, R24 ;  /* 0x00000024d818723c */ /* 0x080ff60000081018 */
[----:B------:R-:W-:Y:S04]  /*1ab50*/  STL.64 [R1+0x13f0], R72 ;  /* 0x0013f04801007387 */ /* 0x000fe80000100a00 */
[----:B------:R-:W-:Y:S04]  /*1ab60*/  STL.64 [R1+0x13f8], R74 ;  /* 0x0013f84a01007387 */ /* 0x000fe80000100a00 */
[----:B------:R-:W-:Y:S04]  /*1ab70*/  STL.64 [R1+0x1480], R24 ;  /* 0x0014801801007387 */ /* 0x000fe80000100a00 */
[----:B------:R-:W-:Y:S01]  /*1ab80*/  STL.64 [R1+0x1488], R26 ;  /* 0x0014881a01007387 */ /* 0x000fe20000100a00 */
[C---:B------:R-:W-:Y:S03]  /*1ab90*/  HMMA.1688.F32.TF32 R80, R156.reuse, R36, R8 ;  /* 0x000000249c50723c */ /* 0x040fe60000081008 */
[----:B------:R-:W1:Y:S05]  /*1aba0*/  LDSM.16.M88.4 R24, [R252+UR11+0x21800] ;  /* 0x0218000bfc18783b */ /* 0x000e6a0008000200 */
[----:B--2---:R-:W-:-:S15]  /*1abb0*/  HMMA.1688.F32.TF32 R56, R156, R40, R20 ;  /* 0x000000289c38723c */ /* 0x004fde0000081014 */
[----:B------:R-:W-:-:S04]  /*1abc0*/  NOP ;  /* 0x0000000000007918 */ /* 0x000fc80000000000 */
[----:B------:R-:W-:Y:S02]  /*1abd0*/  IMAD.MOV.U32 R23, RZ, RZ, R56 ;  /* 0x000000ffff177224 */ /* 0x000fe400078e0038 */
[----:B------:R-:W-:Y:S02]  /*1abe0*/  IMAD.MOV.U32 R22, RZ, RZ, R57 ;  /* 0x000000ffff167224 */ /* 0x000fe400078e0039 */
[----:B------:R-:W-:Y:S02]  /*1abf0*/  IMAD.MOV.U32 R21, RZ, RZ, R58 ;  /* 0x000000ffff157224 */ /* 0x000fe400078e003a */
[----:B------:R-:W-:Y:S01]  /*1ac00*/  IMAD.MOV.U32 R20, RZ, RZ, R59 ;  /* 0x000000ffff147224 */ /* 0x000fe200078e003b */
[----:B------:R-:W-:Y:S04]  /*1ac10*/  STL.64 [R1+0x2640], R22 ;  /* 0x0026401601007387 */ /* 0x000fe80000100a00 */
[----:B------:R3:W-:Y:S02]  /*1ac20*/  STL.64 [R1+0x2638], R20 ;  /* 0x0026381401007387 */ /* 0x0007e40000100a00 */
[----:B---3--:R-:W-:Y:S02]  /*1ac30*/  HMMA.1688.F32.TF32 R20, R160, R40, R4 ;  /* 0x00000028a014723c */ /* 0x008fe40000081004 */
[----:B------:R-:W2:Y:S04]  /*1ac40*/  LDL.LU.64 R4, [R1+0x4e0] ;  /* 0x0004e00001047983 */ /* 0x000ea80000300a00 */
[----:B------:R-:W2:-:S13]  /*1ac50*/  LDL.LU.64 R6, [R1+0x4e8] ;  /* 0x0004e80001067983 */ /* 0x000e9a0000300a00 */
[----:B------:R-:W-:Y:S04]  /*1ac60*/  STL.64 [R1+0x280], R20 ;  /* 0x0002801401007387 */ /* 0x000fe80000100a00 */
[----:B------:R4:W-:Y:S04]  /*1ac70*/  STL.64 [R1+0x288], R22 ;  /* 0x0002881601007387 */ /* 0x0009e80000100a00 */
[----:B------:R-:W3:Y:S04]  /*1ac80*/  LDL.LU.64 R56, [R1+0x120] ;  /* 0x0001200001387983 */ /* 0x000ee80000300a00 */
[----:B------:R-:W3:Y:S01]  /*1ac90*/  LDL.LU.64 R58, [R1+0x128] ;  /* 0x00012800013a7983 */ /* 0x000ee20000300a00 */
[----:B----4-:R-:W-:-:S15]  /*1aca0*/  HMMA.1688.F32.TF32 R20, R164, R40, R52 ;  /* 0x00000028a414723c */ /* 0x010fde0000081034 */
[----:B------:R-:W-:-:S04]  /*1acb0*/  NOP ;  /* 0x0000000000007918 */ /* 0x000fc80000000000 */
        /* <DEDUP_REMOVED lines=10> */
[----:B----4-:R-:W-:Y:S03]  /*1ad60*/  HMMA.1688.F32.TF32 R20, R172, R40, R68 ;  /* 0x00000028ac14723c */ /* 0x010fe60000081044 */
[----:B------:R-:W4:Y:S04]  /*1ad70*/  LDL.LU.64 R36, [R1+0x50] ;  /* 0x0000500001247983 */ /* 0x000f280000300a00 */
[----:B------:R-:W4:-:S12]  /*1ad80*/  LDL.LU.64 R38, [R1+0x58] ;  /* 0x0000580001267983 */ /* 0x000f180000300a00 */
[----:B------:R-:W-:Y:S04]  /*1ad90*/  STL.64 [R1+0x4f0], R20 ;  /* 0x0004f01401007387 */ /* 0x000fe80000100a00 */
[----:B------:R1:W-:Y:S02]  /*1ada0*/  STL.64 [R1+0x4f8], R22 ;  /* 0x0004f81601007387 */ /* 0x0003e40000100a00 */
[-C--:B-1----:R-:W-:Y:S08]  /*1adb0*/  HMMA.1688.F32.TF32 R20, R176, R40.reuse, R64 ;  /* 0x00000028b014723c */ /* 0x082ff00000081040 */
[-C--:B------:R-:W-:Y:S11]  /*1adc0*/  HMMA.1688.F32.TF32 R44, R180, R40.reuse, R44 ;  /* 0x00000028b42c723c */ /* 0x080ff6000008102c */
[----:B------:R1:W-:Y:S04]  /*1add0*/  STL.64 [R1+0x960], R20 ;  /* 0x0009601401007387 */ /* 0x0003e80000100a00 */
[----:B------:R1:W-:Y:S04]  /*1ade0*/  STL.64 [R1+0x968], R22 ;  /* 0x0009681601007387 */ /* 0x0003e80000100a00 */
[----:B-1----:R-:W4:Y:S04]  /*1adf0*/  LDL.LU.64 R20, [R1+0x30] ;  /* 0x0000300001147983 */ /* 0x002f280000300a00 */
[----:B------:R-:W4:Y:S01]  /*1ae00*/  LDL.LU.64 R22, [R1+0x38] ;  /* 0x0000380001167983 */ /* 0x000f220000300a00 */
[----:B------:R-:W-:Y:S03]  /*1ae10*/  HMMA.1688.F32.TF32 R64, R184, R40, R60 ;  /* 0x00000028b840723c */ /* 0x000fe6000008103c */
[----:B------:R-:W-:Y:S04]  /*1ae20*/  STL.64 [R1+0xa10], R44 ;  /* 0x000a102c01007387 */ /* 0x000fe80000100a00 */
[----:B------:R-:W-:Y:S01]  /*1ae30*/  STL.64 [R1+0xa18], R46 ;  /* 0x000a182e01007387 */ /* 0x000fe20000100a00 */
[----:B------:R-:W-:-:S02]  /*1ae40*/  IMAD.MOV.U32 R12, RZ, RZ, R80 ;  /* 0x000000ffff0c7224 */ /* 0x000fc400078e0050 */
[----:B------:R-:W-:Y:S01]  /*1ae50*/  IMAD.MOV.U32 R13, RZ, RZ, R81 ;  /* 0x000000ffff0d7224 */ /* 0x000fe200078e0051 */
[-C--:B------:R-:W-:Y:S01]  /*1ae60*/  HMMA.1688.F32.TF32 R28, R216, R40.reuse, R28 ;  /* 0x00000028d81c723c */ /* 0x080fe2000008101c */
[----:B------:R-:W-:Y:S01]  /*1ae70*/  IMAD.MOV.U32 R11, RZ, RZ, R82 ;  /* 0x000000ffff0b7224 */ /* 0x000fe200078e0052 */
[----:B------:R-:W1:Y:S06]  /*1ae80*/  LDSM.16.M88.4 R44, [R252+UR11+0x21c00] ;  /* 0x021c000bfc2c783b */ /* 0x000e6c0008000200 */
[-C--:B------:R-:W-:Y:S01]  /*1ae90*/  HMMA.1688.F32.TF32 R60, R188, R40.reuse, R16 ;  /* 0x00000028bc3c723c */ /* 0x080fe20000081010 */
[----:B------:R-:W4:Y:S04]  /*1aea0*/  LDL.LU.64 R16, [R1+0xee0] ;  /* 0x000ee00001107983 */ /* 0x000f280000300a00 */
[----:B------:R-:W-:Y:S04]  /*1aeb0*/  STL.64 [R1+0xae0], R64 ;  /* 0x000ae04001007387 */ /* 0x000fe80000100a00 */
[----:B------:R-:W-:Y:S04]  /*1aec0*/  STL.64 [R1+0xae8], R66 ;  /* 0x000ae84201007387 */ /* 0x000fe80000100a00 */
[----:B------:R-:W4:Y:S06]  /*1aed0*/  LDL.LU.64 R18, [R1+0xee8] ;  /* 0x000ee80001127983 */ /* 0x000f2c0000300a00 */
[----:B------:R-:W-:Y:S04]  /*1aee0*/  STL.64 [R1+0xb90], R60 ;  /* 0x000b903c01007387 */ /* 0x000fe80000100a00 */
[----:B------:R2:W-:Y:S02]  /*1aef0*/  STL.64 [R1+0xb98], R62 ;  /* 0x000b983e01007387 */ /* 0x0005e40000100a00 */
[-C--:B--2---:R-:W-:Y:S02]  /*1af00*/  HMMA.1688.F32.TF32 R60, R192, R40.reuse, R4 ;  /* 0x00000028c03c723c */ /* 0x084fe40000081004 */
[----:B------:R-:W2:Y:S04]  /*1af10*/  LDL.LU.64 R4, [R1+0xe10] ;  /* 0x000e100001047983 */ /* 0x000ea80000300a00 */
[----:B------:R-:W2:Y:S02]  /*1af20*/  LDL.LU.64 R6, [R1+0xe18] ;  /* 0x000e180001067983 */ /* 0x000ea40000300a00 */
[-C--:B---3--:R-:W-:Y:S11]  /*1af30*/  HMMA.1688.F32.TF32 R56, R196, R40.reuse, R56 ;  /* 0x00000028c438723c */ /* 0x088ff60000081038 */
[----:B------:R3:W-:Y:S04]  /*1af40*/  STL.64 [R1+0xc50], R60 ;  /* 0x000c503c01007387 */ /* 0x0007e80000100a00 */
[----:B------:R1:W-:Y:S01]  /*1af50*/  STL.64 [R1+0xc58], R62 ;  /* 0x000c583e01007387 */ /* 0x0003e20000100a00 */
[----:B------:R-:W-:Y:S01]  /*1af60*/  IMAD.MOV.U32 R14, RZ, RZ, R83 ;  /* 0x000000ffff0e7224 */ /* 0x000fe200078e0053 */
[----:B------:R-:W-:Y:S02]  /*1af70*/  HMMA.1688.F32.TF32 R52, R200, R40, R52 ;  /* 0x00000028c834723c */ /* 0x000fe40000081034 */
[----:B------:R-:W-:Y:S04]  /*1af80*/  STL.64 [R1+0xd50], R56 ;  /* 0x000d503801007387 */ /* 0x000fe80000100a00 */
[----:B------:R-:W-:-:S13]  /*1af90*/  STL.64 [R1+0xd58], R58 ;  /* 0x000d583a01007387 */ /* 0x000fda0000100a00 */
[----:B------:R-:W-:Y:S01]  /*1afa0*/  STL.64 [R1+0x1000], R52 ;  /* 0x0010003401007387 */ /* 0x000fe20000100a00 */
[-C--:B------:R-:W-:Y:S08]  /*1afb0*/  HMMA.1688.F32.TF32 R48, R204, R40.reuse, R48 ;  /* 0x00000028cc30723c */ /* 0x080ff00000081030 */
[-C--:B----4-:R-:W-:Y:S01]  /*1afc0*/  HMMA.1688.F32.TF32 R36, R208, R40.reuse, R36 ;  /* 0x00000028d024723c */ /* 0x090fe20000081024 */
[----:B------:R-:W-:Y:S04]  /*1afd0*/  STL.64 [R1+0x1008], R54 ;  /* 0x0010083601007387 */ /* 0x000fe80000100a00 */
[----:B------:R-:W4:Y:S06]  /*1afe0*/  LDL.LU.64 R80, [R1+0xd80] ;  /* 0x000d800001507983 */ /* 0x000f2c0000300a00 */
[----:B------:R-:W-:Y:S04]  /*1aff0*/  STL.64 [R1+0x10f0], R48 ;  /* 0x0010f03001007387 */ /* 0x000fe80000100a00 */
[----:B------:R-:W-:Y:S04]  /*1b000*/  STL.64 [R1+0x10f8], R50 ;  /* 0x0010f83201007387 */ /* 0x000fe80000100a00 */
[----:B------:R-:W4:Y:S04]  /*1b010*/  LDL.LU.64 R82, [R1+0xd88] ;  /* 0x000d880001527983 */ /* 0x000f280000300a00 */
[----:B------:R1:W-:Y:S04]  /*1b020*/  STL.64 [R1+0x1270], R36 ;  /* 0x0012702401007387 */ /* 0x0003e80000100a00 */
[----:B------:R-:W-:Y:S04]  /*1b030*/  STL.64 [R1+0x1278], R38 ;  /* 0x0012782601007387 */ /* 0x000fe80000100a00 */
        /* <DEDUP_REMOVED lines=8> */
[----:B------:R-:W-:-:S15]  /*1b0c0*/  HMMA.1688.F32.TF32 R20, R212, R40, R20 ;  /* 0x00000028d414723c */ /* 0x000fde0000081014 */
[----:B------:R-:W-:-:S04]  /*1b0d0*/  NOP ;  /* 0x0000000000007918 */ /* 0x000fc80000000000 */
[----:B------:R-:W-:Y:S04]  /*1b0e0*/  STL.64 [R1+0x1340], R20 ;  /* 0x0013401401007387 */ /* 0x000fe80000100a00 */
[----:B------:R1:W-:Y:S04]  /*1b0f0*/  STL.64 [R1+0x1348], R22 ;  /* 0x0013481601007387 */ /* 0x0003e80000100a00 */
[----:B---3--:R-:W3:Y:S04]  /*1b100*/  LDL.LU.64 R60, [R1+0x6e0] ;  /* 0x0006e000013c7983 */ /* 0x008ee80000300a00 */
[----:B-1----:R-:W3:Y:S04]  /*1b110*/  LDL.LU.64 R62, [R1+0x6e8] ;  /* 0x0006e800013e7983 */ /* 0x002ee80000300a00 */
[----:B------:R-:W3:Y:S01]  /*1b120*/  LDL.LU.64 R36, [R1+0x620] ;  /* 0x0006200001247983 */ /* 0x000ee20000300a00 */
[----:B------:R-:W-:Y:S03]  /*1b130*/  HMMA.1688.F32.TF32 R20, R156, R24, R16 ;  /* 0x000000189c14723c */ /* 0x000fe60000081010 */
[----:B------:R-:W3:Y:S04]  /*1b140*/  LDL.LU.64 R38, [R1+0x628] ;  /* 0x0006280001267983 */ /* 0x000ee80000300a00 */
[----:B------:R1:W-:Y:S04]  /*1b150*/  STL.64 [R1+0x13e0], R28 ;  /* 0x0013e01c01007387 */ /* 0x0003e80000100a00 */
[----:B------:R1:W-:Y:S08]  /*1b160*/  STL.64 [R1+0x13e8], R30 ;  /* 0x0013e81e01007387 */ /* 0x0003f00000100a00 */
[----:B------:R-:W-:-:S02]  /*1b170*/  IMAD.MOV.U32 R17, RZ, RZ, R20 ;  /* 0x000000ffff117224 */ /* 0x000fc400078e0014 */
[----:B------:R-:W-:Y:S02]  /*1b180*/  IMAD.MOV.U32 R16, RZ, RZ, R21 ;  /* 0x000000ffff107224 */ /* 0x000fe400078e0015 */
[----:B------:R-:W-:Y:S01]  /*1b190*/  IMAD.MOV.U32 R9, RZ, RZ, R22 ;  /* 0x000000ffff097224 */ /* 0x000fe200078e0016 */
[----:B------:R-:W3:Y:S01]  /*1b1a0*/  LDL.LU.64 R20, [R1+0x520] ;  /* 0x0005200001147983 */ /* 0x000ee20000300a00 */
[----:B------:R-:W-:-:S03]  /*1b1b0*/  IMAD.MOV.U32 R8, RZ, RZ, R23 ;  /* 0x000000ffff087224 */ /* 0x000fc600078e0017 */
[----:B------:R-:W3:Y:S01]  /*1b1c0*/  LDL.LU.64 R22, [R1+0x528] ;  /* 0x0005280001167983 */ /* 0x000ee20000300a00 */
[----:B--2---:R-:W-:-:S15]  /*1b1d0*/  HMMA.1688.F32.TF32 R4, R160, R24, R4 ;  /* 0x00000018a004723c */ /* 0x004fde0000081004 */
[----:B------:R-:W-:-:S04]  /*1b1e0*/  NOP ;  /* 0x0000000000007918 */ /* 0x000fc80000000000 */
[----:B------:R2:W-:Y:S04]  /*1b1f0*/  STL.64 [R1+0x210], R4 ;  /* 0x0002100401007387 */ /* 0x0005e80000100a00 */
[----:B------:R1:W-:Y:S04]  /*1b200*/  STL.64 [R1+0x218], R6 ;  /* 0x0002180601007387 */ /* 0x0003e80000100a00 */
        /* <DEDUP_REMOVED lines=8> */
[----:B--2---:R-:W2:Y:S04]  /*1b290*/  LDL.LU.64 R4, [R1+0x20] ;  /* 0x0000200001047983 */ /* 0x004ea80000300a00 */
[----:B------:R-:W2:Y:S01]  /*1b2a0*/  LDL.LU.64 R6, [R1+0x28] ;  /* 0x0000280001067983 */ /* 0x000ea20000300a00 */
[-C--:B----4-:R-:W-:Y:S08]  /*1b2b0*/  HMMA.1688.F32.TF32 R84, R164, R24.reuse, R80 ;  /* 0x00000018a454723c */ /* 0x090ff00000081050 */
[-C--:B------:R-:W-:Y:S08]  /*1b2c0*/  HMMA.1688.F32.TF32 R80, R168, R24.reuse, R76 ;  /* 0x00000018a850723c */ /* 0x080ff0000008104c */
[-C--:B------:R-:W-:Y:S08]  /*1b2d0*/  HMMA.1688.F32.TF32 R76, R172, R24.reuse, R72 ;  /* 0x00000018ac4c723c */ /* 0x080ff00000081048 */
[-C--:B------:R-:W-:Y:S08]  /*1b2e0*/  HMMA.1688.F32.TF32 R72, R176, R24.reuse, R68 ;  /* 0x00000018b048723c */ /* 0x080ff00000081044 */
[-C--:B------:R-:W-:Y:S01]  /*1b2f0*/  HMMA.1688.F32.TF32 R68, R180, R24.reuse, R64 ;  /* 0x00000018b444723c */ /* 0x080fe20000081040 */
[----:B------:R-:W-:Y:S04]  /*1b300*/  STL.64 [R1+0x1f0], R84 ;  /* 0x0001f05401007387 */ /* 0x000fe80000100a00 */
[----:B------:R-:W-:Y:S04]  /*1b310*/  STL.64 [R1+0x1f8], R86 ;  /* 0x0001f85601007387 */ /* 0x000fe80000100a00 */
[----:B------:R-:W-:Y:S04]  /*1b320*/  STL.64 [R1+0x1d0], R80 ;  /* 0x0001d05001007387 */ /* 0x000fe80000100a00 */
[----:B------:R-:W-:Y:S04]  /*1b330*/  STL.64 [R1+0x1d8], R82 ;  /* 0x0001d85201007387 */ /* 0x000fe80000100a00 */
[----:B------:R-:W-:Y:S04]  /*1b340*/  STL.64 [R1+0x1b0], R76 ;  /* 0x0001b04c01007387 */ /* 0x000fe80000100a00 */
[----:B------:R-:W-:Y:S01]  /*1b350*/  STL.64 [R1+0x1b8], R78 ;  /* 0x0001b84e01007387 */ /* 0x000fe20000100a00 */
[-C--:B---3--:R-:W-:Y:S03]  /*1b360*/  HMMA.1688.F32.TF32 R64, R184, R24.reuse, R60 ;  /* 0x00000018b840723c */ /* 0x088fe6000008103c */
[----:B------:R-:W-:Y:S05]  /*1b370*/  STL.64 [R1+0x800], R72 ;  /* 0x0008004801007387 */ /* 0x000fea0000100a00 */
[-C--:B------:R-:W-:Y:S01]  /*1b380*/  HMMA.1688.F32.TF32 R60, R188, R24.reuse, R36 ;  /* 0x00000018bc3c723c */ /* 0x080fe20000081024 */
[----:B------:R-:W-:Y:S04]  /*1b390*/  STL.64 [R1+0x808], R74 ;  /* 0x0008084a01007387 */ /* 0x000fe80000100a00 */
[----:B------:R-:W-:Y:S04]  /*1b3a0*/  STL.64 [R1+0x9b0], R68 ;  /* 0x0009b04401007387 */ /* 0x000fe80000100a00 */
[----:B------:R-:W-:Y:S04]  /*1b3b0*/  STL.64 [R1+0x9b8], R70 ;  /* 0x0009b84601007387 */ /* 0x000fe80000100a00 */
[----:B------:R-:W3:Y:S04]  /*1b3c0*/  LDL.LU.64 R36, [R1+0x1010] ;  /* 0x0010100001247983 */ /* 0x000ee80000300a00 */
[----:B------:R-:W-:Y:S04]  /*1b3d0*/  STL.64 [R1+0xa60], R64 ;  /* 0x000a604001007387 */ /* 0x000fe80000100a00 */
[----:B------:R-:W-:Y:S04]  /*1b3e0*/  STL.64 [R1+0xa68], R66 ;  /* 0x000a684201007387 */ /* 0x000fe80000100a00 */
[----:B------:R-:W3:Y:S04]  /*1b3f0*/  LDL.LU.64 R38, [R1+0x1018] ;  /* 0x0010180001267983 */ /* 0x000ee80000300a00 */
[----:B------:R-:W-:Y:S04]  /*1b400*/  STL.64 [R1+0xb20], R60 ;  /* 0x000b203c01007387 */ /* 0x000fe80000100a00 */
[----:B------:R1:W-:Y:S02]  /*1b410*/  STL.64 [R1+0xb28], R62 ;  /* 0x000b283e01007387 */ /* 0x0003e40000100a00 */
[----:B-1----:R-:W-:Y:S02]  /*1b420*/  HMMA.1688.F32.TF32 R60, R192, R24, R20 ;  /* 0x00000018c03c723c */ /* 0x002fe40000081014 */
[----:B------:R-:W4:Y:S04]  /*1b430*/  LDL.LU.64 R20, [R1+0xf20] ;  /* 0x000f200001147983 */ /* 0x000f280000300a00 */
[----:B------:R-:W4:-:S13]  /*1b440*/  LDL.LU.64 R22, [R1+0xf28] ;  /* 0x000f280001167983 */ /* 0x000f1a0000300a00 */
[----:B------:R-:W-:Y:S04]  /*1b450*/  STL.64 [R1+0xbc0], R60 ;  /* 0x000bc03c01007387 */ /* 0x000fe80000100a00 */
[----:B------:R1:W-:Y:S02]  /*1b460*/  STL.64 [R1+0xbc8], R62 ;  /* 0x000bc83e01007387 */ /* 0x0003e40000100a00 */
[-C--:B-1----:R-:W-:Y:S08]  /*1b470*/  HMMA.1688.F32.TF32 R60, R196, R24.reuse, R56 ;  /* 0x00000018c43c723c */ /* 0x082ff00000081038 */
[-C--:B------:R-:W-:Y:S08]  /*1b480*/  HMMA.1688.F32.TF32 R56, R200, R24.reuse, R52 ;  /* 0x00000018c838723c */ /* 0x080ff00000081034 */
[-C--:B------:R-:W-:Y:S08]  /*1b490*/  HMMA.1688.F32.TF32 R52, R204, R24.reuse, R48 ;  /* 0x00000018cc34723c */ /* 0x080ff00000081030 */
[-C--:B------:R-:W-:Y:S08]  /*1b4a0*/  HMMA.1688.F32.TF32 R48, R208, R24.reuse, R28 ;  /* 0x00000018d030723c */ /* 0x080ff0000008101c */
[-C--:B--2---:R-:W-:Y:S01]  /*1b4b0*/  HMMA.1688.F32.TF32 R28, R212, R24.reuse, R4 ;  /* 0x00000018d41c723c */ /* 0x084fe20000081004 */
[----:B------:R-:W-:Y:S07]  /*1b4c0*/  STL.64 [R1+0xc60], R60 ;  /* 0x000c603c01007387 */ /* 0x000fee0000100a00 */
        /* <DEDUP_REMOVED lines=8> */
[----:B------:R-:W2:Y:S04]  /*1b550*/  LDL.LU.64 R76, [R1+0xe80] ;  /* 0x000e8000014c7983 */ /* 0x000ea80000300a00 */
[----:B------:R1:W-:Y:S04]  /*1b560*/  STL.64 [R1+0x1250], R28 ;  /* 0x0012501c01007387 */ /* 0x0003e80000100a00 */
[----:B------:R1:W-:Y:S04]  /*1b570*/  STL.64 [R1+0x1258], R30 ;  /* 0x0012581e01007387 */ /* 0x0003e80000100a00 */
[----:B------:R-:W2:Y:S04]  /*1b580*/  LDL.LU.64 R78, [R1+0xe88] ;  /* 0x000e8800014e7983 */ /* 0x000ea80000300a00 */
[----:B------:R1:W-:Y:S04]  /*1b590*/  STL.64 [R1+0x1330], R4 ;  /* 0x0013300401007387 */ /* 0x0003e80000100a00 */
[----:B------:R1:W-:Y:S04]  /*1b5a0*/  STL.64 [R1+0x1338], R6 ;  /* 0x0013380601007387 */ /* 0x0003e80000100a00 */
[----:B------:R-:W2:Y:S04]  /*1b5b0*/  LDL.LU.64 R72, [R1+0xdb0] ;  /* 0x000db00001487983 */ /* 0x000ea80000300a00 */
[----:B------:R-:W2:Y:S04]  /*1b5c0*/  LDL.LU.64 R74, [R1+0xdb8] ;  /* 0x000db800014a7983 */ /* 0x000ea80000300a00 */
[----:B------:R-:W2:Y:S04]  /*1b5d0*/  LDL.LU.64 R68, [R1+0xcf0] ;  /* 0x000cf00001447983 */ /* 0x000ea80000300a00 */
[----:B------:R-:W2:Y:S04]  /*1b5e0*/  LDL.LU.64 R70, [R1+0xcf8] ;  /* 0x000cf80001467983 */ /* 0x000ea80000300a00 */
[----:B-1----:R-:W2:Y:S04]  /*1b5f0*/  LDL.LU.64 R28, [R1+0xc30] ;  /* 0x000c3000011c7983 */ /* 0x002ea80000300a00 */
[----:B------:R-:W2:Y:S04]  /*1b600*/  LDL.LU.64 R30, [R1+0xc38] ;  /* 0x000c3800011e7983 */ /* 0x000ea80000300a00 */
[----:B------:R-:W2:Y:S04]  /*1b610*/  LDL.LU.64 R4, [R1+0x9f0] ;  /* 0x0009f00001047983 */ /* 0x000ea80000300a00 */
[----:B------:R-:W2:Y:S04]  /*1b620*/  LDL.LU.64 R6, [R1+0x9f8] ;  /* 0x0009f80001067983 */ /* 0x000ea80000300a00 */
[----:B------:R-:W2:Y:S04]  /*1b630*/  LDL.LU.64 R64, [R1+0x7b0] ;  /* 0x0007b00001407983 */ /* 0x000ea80000300a00 */
[----:B------:R-:W2:Y:S04]  /*1b640*/  LDL.LU.64 R66, [R1+0x7b8] ;  /* 0x0007b80001427983 */ /* 0x000ea80000300a00 */
[----:B------:R-:W2:Y:S04]  /*1b650*/  LDL.LU.64 R60, [R1+0x650] ;  /* 0x00065000013c7983 */ /* 0x000ea80000300a00 */
[----:B------:R-:W2:Y:S04]  /*1b660*/  LDL.LU.64 R62, [R1+0x658] ;  /* 0x00065800013e7983 */ /* 0x000ea80000300a00 */
[----:B------:R1:W-:Y:S01]  /*1b670*/  STL.64 [R1+0x25c8], R26 ;  /* 0x0025c81a01007387 */ /* 0x0003e20000100a00 */
[-C--:B---3--:R-:W-:Y:S08]  /*1b680*/  HMMA.1688.F32.TF32 R36, R156, R44.reuse, R36 ;  /* 0x0000002c9c24723c */ /* 0x088ff00000081024 */
[----:B----4-:R-:W-:Y:S11]  /*1b690*/  HMMA.1688.F32.TF32 R20, R160, R44, R20 ;  /* 0x0000002ca014723c */ /* 0x010ff60000081014 */
[----:B-1----:R-:W-:-:S02]  /*1b6a0*/  IMAD.MOV.U32 R27, RZ, RZ, R36 ;  /* 0x000000ffff1b7224 */ /* 0x002fc400078e0024 */
[----:B------:R-:W-:Y:S02]  /*1b6b0*/  IMAD.MOV.U32 R26, RZ, RZ, R37 ;  /* 0x000000ffff1a7224 */ /* 0x000fe400078e0025 */
[----:B------:R-:W-:Y:S02]  /*1b6c0*/  IMAD.MOV.U32 R25, RZ, RZ, R38 ;  /* 0x000000ffff197224 */ /* 0x000fe400078e0026 */
[----:B------:R-:W-:Y:S01]  /*1b6d0*/  IMAD.MOV.U32 R24, RZ, RZ, R39 ;  /* 0x000000ffff187224 */ /* 0x000fe200078e0027 */
[----:B------:R-:W-:Y:S04]  /*1b6e0*/  STL.64 [R1+0x2650], R26 ;  /* 0x0026501a01007387 */ /* 0x000fe80000100a00 */
[----:B------:R1:W-:Y:S04]  /*1b6f0*/  STL.64 [R1+0x2648], R24 ;  /* 0x0026481801007387 */ /* 0x0003e80000100a00 */
[----:B------:R-:W3:Y:S04]  /*1b700*/  LDL.LU.64 R56, [R1+0x580] ;  /* 0x0005800001387983 */ /* 0x000ee80000300a00 */
[----:B------:R-:W3:Y:S04]  /*1b710*/  LDL.LU.64 R58, [R1+0x588] ;  /* 0x00058800013a7983 */ /* 0x000ee80000300a00 */
        /* <DEDUP_REMOVED lines=10> */
[----:B----4-:R-:W4:Y:S04]  /*1b7c0*/  LDL.LU.64 R20, [R1+0xa0] ;  /* 0x0000a00001147983 */ /* 0x010f280000300a00 */
[----:B------:R-:W4:Y:S01]  /*1b7d0*/  LDL.LU.64 R22, [R1+0xa8] ;  /* 0x0000a80001167983 */ /* 0x000f220000300a00 */
[-C--:B--2---:R-:W-:Y:S08]  /*1b7e0*/  HMMA.1688.F32.TF32 R76, R164, R44.reuse, R76 ;  /* 0x0000002ca44c723c */ /* 0x084ff0000008104c */
        /* <DEDUP_REMOVED lines=10> */
[----:B------:R2:W-:Y:S01]  /*1b890*/  STL.64 [R1+0x6c8], R70 ;  /* 0x0006c84601007387 */ /* 0x0005e20000100a00 */
[-C--:B-1----:R-:W-:Y:S03]  /*1b8a0*/  HMMA.1688.F32.TF32 R32, R180, R44.reuse, R4 ;  /* 0x0000002cb420723c */ /* 0x082fe60000081004 */
[----:B------:R-:W4:Y:S04]  /*1b8b0*/  LDL.LU.64 R4, [R1+0x1100] ;  /* 0x0011000001047983 */ /* 0x000f280000300a00 */
[----:B------:R-:W4:Y:S01]  /*1b8c0*/  LDL.LU.64 R6, [R1+0x1108] ;  /* 0x0011080001067983 */ /* 0x000f220000300a00 */
[-C--:B--2---:R-:W-:Y:S03]  /*1b8d0*/  HMMA.1688.F32.TF32 R68, R184, R44.reuse, R64 ;  /* 0x0000002cb844723c */ /* 0x084fe60000081040 */
[----:B------:R-:W1:Y:S05]  /*1b8e0*/  LDSM.16.M88.4 R28, [R252+UR11+0x22000] ;  /* 0x0220000bfc1c783b */ /* 0x000e6a0008000200 */
[-C--:B------:R-:W-:Y:S03]  /*1b8f0*/  HMMA.1688.F32.TF32 R64, R188, R44.reuse, R60 ;  /* 0x0000002cbc40723c */ /* 0x080fe6000008103c */
[----:B------:R-:W-:Y:S04]  /*1b900*/  STL.64 [R1+0x940], R32 ;  /* 0x0009402001007387 */ /* 0x000fe80000100a00 */
[----:B------:R-:W-:Y:S04]  /*1b910*/  STL.64 [R1+0x948], R34 ;  /* 0x0009482201007387 */ /* 0x000fe80000100a00 */
[----:B------:R-:W-:Y:S04]  /*1b920*/  STL.64 [R1+0x9f0], R68 ;  /* 0x0009f04401007387 */ /* 0x000fe80000100a00 */
[----:B------:R-:W-:Y:S04]  /*1b930*/  STL.64 [R1+0x9f8], R70 ;  /* 0x0009f84601007387 */ /* 0x000fe80000100a00 */
[----:B------:R-:W-:Y:S04]  /*1b940*/  STL.64 [R1+0xa90], R64 ;  /* 0x000a904001007387 */ /* 0x000fe80000100a00 */
[----:B------:R-:W-:Y:S04]  /*1b950*/  STL.64 [R1+0xa98], R66 ;  /* 0x000a984201007387 */ /* 0x000fe80000100a00 */
[----:B------:R-:W2:Y:S01]  /*1b960*/  LDSM.16.M88.4 R32, [R252+UR11+0x22400] ;  /* 0x0224000bfc20783b */ /* 0x000ea20008000200 */
[-C--:B---3--:R-:W-:Y:S08]  /*1b970*/  HMMA.1688.F32.TF32 R60, R192, R44.reuse, R56 ;  /* 0x0000002cc03c723c */ /* 0x088ff00000081038 */
[-C--:B------:R-:W-:Y:S08]  /*1b980*/  HMMA.1688.F32.TF32 R56, R196, R44.reuse, R52 ;  /* 0x0000002cc438723c */ /* 0x080ff00000081034 */
[-C--:B------:R-:W-:Y:S08]  /*1b990*/  HMMA.1688.F32.TF32 R52, R200, R44.reuse, R48 ;  /* 0x0000002cc834723c */ /* 0x080ff00000081030 */
[-C--:B------:R-:W-:Y:S08]  /*1b9a0*/  HMMA.1688.F32.TF32 R48, R204, R44.reuse, R36 ;  /* 0x0000002ccc30723c */ /* 0x080ff00000081024 */
[-C--:B------:R-:W-:Y:S08]  /*1b9b0*/  HMMA.1688.F32.TF32 R36, R208, R44.reuse, R24 ;  /* 0x0000002cd024723c */ /* 0x080ff00000081018 */
[-C--:B----4-:R-:W-:Y:S01]  /*1b9c0*/  HMMA.1688.F32.TF32 R24, R212, R44.reuse, R20 ;  /* 0x0000002cd418723c */ /* 0x090fe20000081014 */
        /* <DEDUP_REMOVED lines=11> */
[----:B------:R3:W-:Y:S04]  /*1ba80*/  STL.64 [R1+0x1110], R24 ;  /* 0x0011101801007387 */ /* 0x0007e80000100a00 */
[----:B------:R4:W-:Y:S04]  /*1ba90*/  STL.64 [R1+0x1118], R26 ;  /* 0x0011181a01007387 */ /* 0x0009e80000100a00 */
[----:B------:R1:W-:Y:S04]  /*1baa0*/  STL.64 [R1+0x1240], R20 ;  /* 0x0012401401007387 */ /* 0x0003e80000100a00 */
[----:B---3--:R-:W3:Y:S04]  /*1bab0*/  LDL.LU.64 R24, [R1+0x1020] ;  /* 0x0010200001187983 */ /* 0x008ee80000300a00 */
[----:B----4-:R-:W3:Y:S01]  /*1bac0*/  LDL.LU.64 R26, [R1+0x1028] ;  /* 0x00102800011a7983 */ /* 0x010ee20000300a00 */
[----:B------:R-:W-:-:S02]  /*1bad0*/  IMAD.MOV.U32 R45, RZ, RZ, R22 ;  /* 0x000000ffff2d7224 */ /* 0x000fc400078e0016 */
[----:B------:R-:W-:Y:S01]  /*1bae0*/  IMAD.MOV.U32 R44, RZ, RZ, R23 ;  /* 0x000000ffff2c7224 */ /* 0x000fe200078e0017 */
[----:B-1----:R-:W4:Y:S04]  /*1baf0*/  LDL.LU.64 R20, [R1+0xf60] ;  /* 0x000f600001147983 */ /* 0x002f280000300a00 */
[----:B------:R-:W4:Y:S04]  /*1bb00*/  LDL.LU.64 R22, [R1+0xf68] ;  /* 0x000f680001167983 */ /* 0x000f280000300a00 */
[----:B------:R-:W-:Y:S04]  /*1bb10*/  STL [R1+0x252c], R44 ;  /* 0x00252c2c01007387 */ /* 0x000fe80000100800 */
[----:B------:R1:W-:Y:S04]  /*1bb20*/  STL [R1+0x2528], R45 ;  /* 0x0025282d01007387 */ /* 0x0003e80000100800 */
[----:B------:R1:W-:Y:S04]  /*1bb30*/  STL.64 [R1+0x2658], R46 ;  /* 0x0026582e01007387 */ /* 0x0003e80000100a00 */
[----:B------:R-:W2:Y:S04]  /*1bb40*/  LDL.LU.64 R64, [R1+0xec0] ;  /* 0x000ec00001407983 */ /* 0x000ea80000300a00 */
[----:B------:R-:W2:Y:S04]  /*1bb50*/  LDL.LU.64 R66, [R1+0xec8] ;  /* 0x000ec80001427983 */ /* 0x000ea80000300a00 */
[----:B------:R-:W2:Y:S04]  /*1bb60*/  LDL.LU.64 R60, [R1+0xdd0] ;  /* 0x000dd000013c7983 */ /* 0x000ea80000300a00 */
[----:B------:R-:W2:Y:S01]  /*1bb70*/  LDL.LU.64 R62, [R1+0xdd8] ;  /* 0x000dd800013e7983 */ /* 0x000ea20000300a00 */
[----:B------:R-:W-:-:S15]  /*1bb80*/  HMMA.1688.F32.TF32 R4, R156, R28, R4 ;  /* 0x0000001c9c04723c */ /* 0x000fde0000081004 */
[----:B------:R-:W-:-:S04]  /*1bb90*/  NOP ;  /* 0x0000000000007918 */ /* 0x000fc80000000000 */
[----:B------:R-:W-:Y:S02]  /*1bba0*/  IMAD.MOV.U32 R15, RZ, RZ, R4 ;  /* 0x000000ffff0f7224 */ /* 0x000fe400078e0004 */
[----:B------:R-:W-:Y:S02]  /*1bbb0*/  IMAD.MOV.U32 R10, RZ, RZ, R5 ;  /* 0x000000ffff0a7224 */ /* 0x000fe400078e0005 */
[----:B------:R-:W-:Y:S01]  /*1bbc0*/  IMAD.MOV.U32 R19, RZ, RZ, R6 ;  /* 0x000000ffff137224 */ /* 0x000fe200078e0006 */
[----:B------:R-:W2:Y:S01]  /*1bbd0*/  LDL.LU.64 R4, [R1+0xd30] ;  /* 0x000d300001047983 */ /* 0x000ea20000300a00 */
[----:B------:R-:W-:-:S03]  /*1bbe0*/  IMAD.MOV.U32 R18, RZ, RZ, R7 ;  /* 0x000000ffff127224 */ /* 0x000fc600078e0007 */
[----:B------:R-:W2:Y:S04]  /*1bbf0*/  LDL.LU.64 R6, [R1+0xd38] ;  /* 0x000d380001067983 */ /* 0x000ea80000300a00 */
[----:B------:R-:W2:Y:S04]  /*1bc00*/  LDL.LU.64 R56, [R1+0xc10] ;  /* 0x000c100001387983 */ /* 0x000ea80000300a00 */
[----:B------:R-:W2:Y:S04]  /*1bc10*/  LDL.LU.64 R58, [R1+0xc18] ;  /* 0x000c1800013a7983 */ /* 0x000ea80000300a00 */
[----:B------:R-:W2:Y:S04]  /*1bc20*/  LDL.LU.64 R52, [R1+0x840] ;  /* 0x0008400001347983 */ /* 0x000ea80000300a00 */
[----:B------:R-:W2:Y:S04]  /*1bc30*/  LDL.LU.64 R54, [R1+0x848] ;  /* 0x0008480001367983 */ /* 0x000ea80000300a00 */
[----:B------:R-:W2:Y:S04]  /*1bc40*/  LDL.LU.64 R48, [R1+0x6d0] ;  /* 0x0006d00001307983 */ /* 0x000ea80000300a00 */
[----:B------:R-:W2:Y:S04]  /*1bc50*/  LDL.LU.64 R50, [R1+0x6d8] ;  /* 0x0006d80001327983 */ /* 0x000ea80000300a00 */
[----:B-1----:R-:W2:Y:S04]  /*1bc60*/  LDL.LU.64 R44, [R1+0x5d0] ;  /* 0x0005d000012c7983 */ /* 0x002ea80000300a00 */
[----:B------:R-:W2:Y:S04]  /*1bc70*/  LDL.LU.64 R46, [R1+0x5d8] ;  /* 0x0005d800012e7983 */ /* 0x000ea80000300a00 */
[----:B------:R-:W-:Y:S04]  /*1bc80*/  STL.64 [R1+0x2688], R18 ;  /* 0x0026881201007387 */ /* 0x000fe80000100a00 */
[----:B------:R-:W-:Y:S04]  /*1bc90*/  STL.64 [R1+0x2680], R16 ;  /* 0x0026801001007387 */ /* 0x000fe80000100a00 */
[----:B------:R-:W-:Y:S04]  /*1bca0*/  STL.64 [R1+0x2678], R10 ;  /* 0x0026780a01007387 */ /* 0x000fe80000100a00 */
[----:B------:R3:W-:Y:S04]  /*1bcb0*/  STL.64 [R1+0x2670], R8 ;  /* 0x0026700801007387 */ /* 0x0007e80000100a00 */
[----:B------:R-:W-:Y:S04]  /*1bcc0*/  STL.64 [R1+0x2668], R14 ;  /* 0x0026680e01007387 */ /* 0x000fe80000100a00 */
[----:B------:R-:W-:Y:S04]  /*1bcd0*/  STL.64 [R1+0x2660], R12 ;  /* 0x0026600c01007387 */ /* 0x000fe80000100a00 */
[----:B------:R-:W2:Y:S04]  /*1bce0*/  LDL.LU.64 R36, [R1+0x470] ;  /* 0x0004700001247983 */ /* 0x000ea80000300a00 */
[----:B------:R-:W2:Y:S01]  /*1bcf0*/  LDL.LU.64 R38, [R1+0x478] ;  /* 0x0004780001267983 */ /* 0x000ea20000300a00 */
[----:B---3--:R-:W-:-:S15]  /*1bd00*/  HMMA.1688.F32.TF32 R8, R160, R28, R24 ;  /* 0x0000001ca008723c */ /* 0x008fde0000081018 */
        /* <DEDUP_REMOVED lines=14> */
[-C--:B--2---:R-:W-:Y:S08]  /*1bdf0*/  HMMA.1688.F32.TF32 R12, R168, R28.reuse, R64 ;  /* 0x0000001ca80c723c */ /* 0x084ff00000081040 */
[-C--:B------:R-:W-:Y:S11]  /*1be00*/  HMMA.1688.F32.TF32 R60, R172, R28.reuse, R60 ;  /* 0x0000001cac3c723c */ /* 0x080ff6000008103c */
[----:B------:R-:W-:Y:S04]  /*1be10*/  STL.64 [R1+0x20], R12 ;  /* 0x0000200c01007387 */ /* 0x000fe80000100a00 */
[----:B------:R1:W-:Y:S02]  /*1be20*/  STL.64 [R1+0x28], R14 ;  /* 0x0000280e01007387 */ /* 0x0003e40000100a00 */
[-C--:B-1----:R-:W-:Y:S02]  /*1be30*/  HMMA.1688.F32.TF32 R12, R176, R28.reuse, R4 ;  /* 0x0000001cb00c723c */ /* 0x082fe40000081004 */
[----:B------:R-:W2:Y:S04]  /*1be40*/  LDL.LU.64 R4, [R1+0x1260] ;  /* 0x0012600001047983 */ /* 0x000ea80000300a00 */
[----:B------:R-:W-:Y:S04]  /*1be50*/  STL.64 [R1+0x10], R60 ;  /* 0x0000103c01007387 */ /* 0x000fe80000100a00 */
[----:B------:R-:W-:Y:S04]  /*1be60*/  STL.64 [R1+0x18], R62 ;  /* 0x0000183e01007387 */ /* 0x000fe80000100a00 */
[----:B------:R-:W2:Y:S01]  /*1be70*/  LDL.LU.64 R6, [R1+0x1268] ;  /* 0x0012680001067983 */ /* 0x000ea20000300a00 */
[-C--:B------:R-:W-:Y:S08]  /*1be80*/  HMMA.1688.F32.TF32 R56, R180, R28.reuse, R56 ;  /* 0x0000001cb438723c */ /* 0x080ff00000081038 */
[-C--:B------:R-:W-:Y:S08]  /*1be90*/  HMMA.1688.F32.TF32 R52, R184, R28.reuse, R52 ;  /* 0x0000001cb834723c */ /* 0x080ff00000081034 */
[-C--:B------:R-:W-:Y:S08]  /*1bea0*/  HMMA.1688.F32.TF32 R48, R188, R28.reuse, R48 ;  /* 0x0000001cbc30723c */ /* 0x080ff00000081030 */
[-C--:B------:R-:W-:Y:S01]  /*1beb0*/  HMMA.1688.F32.TF32 R44, R192, R28.reuse, R44 ;  /* 0x0000001cc02c723c */ /* 0x080fe2000008102c */
[----:B------:R1:W-:Y:S04]  /*1bec0*/  STL.64 [R1+0x4e0], R12 ;  /* 0x0004e00c01007387 */ /* 0x0003e80000100a00 */
[----:B------:R1:W-:Y:S04]  /*1bed0*/  STL.64 [R1+0x4e8], R14 ;  /* 0x0004e80e01007387 */ /* 0x0003e80000100a00 */
[----:B-1----:R-:W2:Y:S01]  /*1bee0*/  LDL.LU.64 R12, [R1+0x1140] ;  /* 0x00114000010c7983 */ /* 0x002ea20000300a00 */
[-C--:B------:R-:W-:Y:S03]  /*1bef0*/  HMMA.1688.F32.TF32 R36, R196, R28.reuse, R36 ;  /* 0x0000001cc424723c */ /* 0x080fe60000081024 */
[----:B------:R-:W-:Y:S04]  /*1bf00*/  STL.64 [R1+0x830], R56 ;  /* 0x0008303801007387 */ /* 0x000fe80000100a00 */
[----:B------:R-:W-:Y:S04]  /*1bf10*/  STL.64 [R1+0x838], R58 ;  /* 0x0008383a01007387 */ /* 0x000fe80000100a00 */
[----:B------:R-:W2:Y:S04]  /*1bf20*/  LDL.LU.64 R14, [R1+0x1148] ;  /* 0x00114800010e7983 */ /* 0x000ea80000300a00 */
[----:B------:R1:W-:Y:S04]  /*1bf30*/  STL.64 [R1+0x9a0], R52 ;  /* 0x0009a03401007387 */ /* 0x0003e80000100a00 */
[----:B------:R1:W-:Y:S04]  /*1bf40*/  STL.64 [R1+0x9a8], R54 ;  /* 0x0009a83601007387 */ /* 0x0003e80000100a00 */
[----:B------:R-:W-:Y:S04]  /*1bf50*/  STL.64 [R1+0xa40], R48 ;  /* 0x000a403001007387 */ /* 0x000fe80000100a00 */
[----:B------:R-:W-:Y:S04]  /*1bf60*/  STL.64 [R1+0xa48], R50 ;  /* 0x000a483201007387 */ /* 0x000fe80000100a00 */
[----:B------:R-:W-:Y:S04]  /*1bf70*/  STL.64 [R1+0xb00], R44 ;  /* 0x000b002c01007387 */ /* 0x000fe80000100a00 */
[----:B------:R-:W-:Y:S04]  /*1bf80*/  STL.64 [R1+0xb08], R46 ;  /* 0x000b082e01007387 */ /* 0x000fe80000100a00 */
[----:B------:R-:W-:Y:S04]  /*1bf90*/  STL.64 [R1+0xbb0], R36 ;  /* 0x000bb02401007387 */ /* 0x000fe80000100a00 */
[----:B------:R-:W-:Y:S01]  /*1bfa0*/  STL.64 [R1+0xbb8], R38 ;  /* 0x000bb82601007387 */ /* 0x000fe20000100a00 */
[-C--:B---3--:R-:W-:Y:S08]  /*1bfb0*/  HMMA.1688.F32.TF32 R24, R200, R28.reuse, R24 ;  /* 0x0000001cc818723c */ /* 0x088ff00000081018 */
[-C--:B----4-:R-:W-:Y:S11]  /*1bfc0*/  HMMA.1688.F32.TF32 R20, R204, R28.reuse, R20 ;  /* 0x0000001ccc14723c */ /* 0x090ff60000081014 */
[----:B------:R-:W-:Y:S01]  /*1bfd0*/  STL.64 [R1+0xc30], R24 ;  /* 0x000c301801007387 */ /* 0x000fe20000100a00 */
[-C--:B------:R-:W-:Y:S03]  /*1bfe0*/  HMMA.1688.F32.TF32 R16, R208, R28.reuse, R16 ;  /* 0x0000001cd010723c */ /* 0x080fe60000081010 */
[----:B------:R-:W-:Y:S04]  /*1bff0*/  STL.64 [R1+0xc38], R26 ;  /* 0x000c381a01007387 */ /* 0x000fe80000100a00 */
[----:B-1----:R-:W3:Y:S04]  /*1c000*/  LDL.LU.64 R52, [R1+0x1040] ;  /* 0x0010400001347983 */ /* 0x002ee80000300a00 */
        /* <DEDUP_REMOVED lines=10> */
[----:B-1----:R-:W-:Y:S08]  /*1c0b0*/  HMMA.1688.F32.TF32 R16, R216, R28, R152 ;  /* 0x0000001cd810723c */ /* 0x002ff00000081098 */
[----:B--2---:R-:W-:Y:S11]  /*1c0c0*/  HMMA.1688.F32.TF32 R4, R156, R32, R4 ;  /* 0x000000209c04723c */ /* 0x004ff60000081004 */
[----:B------:R1:W-:Y:S04]  /*1c0d0*/  STL.64 [R1+0x1020], R16 ;  /* 0x0010201001007387 */ /* 0x0003e80000100a00 */
[----:B------:R2:W-:Y:S04]  /*1c0e0*/  STL.64 [R1+0x1028], R18 ;  /* 0x0010281201007387 */ /* 0x0005e80000100a00 */
[----:B------:R-:W4:Y:S04]  /*1c0f0*/  LDL.LU.64 R48, [R1+0xeb0] ;  /* 0x000eb00001307983 */ /* 0x000f280000300a00 */
[----:B------:R-:W4:Y:S01]  /*1c100*/  LDL.LU.64 R50, [R1+0xeb8] ;  /* 0x000eb80001327983 */ /* 0x000f220000300a00 */
[----:B------:R-:W-:-:S02]  /*1c110*/  IMAD.MOV.U32 R38, RZ, RZ, R4 ;  /* 0x000000ffff267224 */ /* 0x000fc400078e0004 */
[----:B------:R-:W-:Y:S02]  /*1c120*/  IMAD.MOV.U32 R39, RZ, RZ, R5 ;  /* 0x000000ffff277224 */ /* 0x000fe400078e0005 */
[----:B------:R-:W-:Y:S01]  /*1c130*/  IMAD.MOV.U32 R29, RZ, RZ, R6 ;  /* 0x000000ffff1d7224 */ /* 0x000fe200078e0006 */
[----:B------:R-:W4:Y:S01]  /*1c140*/  LDL.LU.64 R4, [R1+0xdc0] ;  /* 0x000dc00001047983 */ /* 0x000f220000300a00 */
[----:B------:R-:W-:-:S03]  /*1c150*/  IMAD.MOV.U32 R28, RZ, RZ, R7 ;  /* 0x000000ffff1c7224 */ /* 0x000fc600078e0007 */
[----:B------:R-:W4:Y:S04]  /*1c160*/  LDL.LU.64 R6, [R1+0xdc8] ;  /* 0x000dc80001067983 */ /* 0x000f280000300a00 */
[----:B------:R-:W4:Y:S04]  /*1c170*/  LDL.LU.64 R24, [R1+0xcb0] ;  /* 0x000cb00001187983 */ /* 0x000f280000300a00 */
[----:B------:R-:W4:Y:S04]  /*1c180*/  LDL.LU.64 R26, [R1+0xcb8] ;  /* 0x000cb800011a7983 */ /* 0x000f280000300a00 */
[----:B------:R-:W4:Y:S04]  /*1c190*/  LDL.LU.64 R20, [R1+0xa70] ;  /* 0x000a700001147983 */ /* 0x000f280000300a00 */
[----:B------:R-:W4:Y:S04]  /*1c1a0*/  LDL.LU.64 R22, [R1+0xa78] ;  /* 0x000a780001167983 */ /* 0x000f280000300a00 */
[----:B------:R-:W-:Y:S04]  /*1c1b0*/  STL.64 [R1+0x2698], R30 ;  /* 0x0026981e01007387 */ /* 0x000fe80000100a00 */
[----:B------:R1:W-:Y:S04]  /*1c1c0*/  STL.64 [R1+0x2690], R28 ;  /* 0x0026901c01007387 */ /* 0x0003e80000100a00 */
[----:B------:R-:W4:Y:S04]  /*1c1d0*/  LDL.LU.64 R44, [R1+0x770] ;  /* 0x00077000012c7983 */ /* 0x000f280000300a00 */
[----:B------:R-:W4:Y:S04]  /*1c1e0*/  LDL.LU.64 R46, [R1+0x778] ;  /* 0x00077800012e7983 */ /* 0x000f280000300a00 */
[----:B-1----:R-:W4:Y:S04]  /*1c1f0*/  LDL.LU.64 R16, [R1+0x630] ;  /* 0x0006300001107983 */ /* 0x002f280000300a00 */
[----:B--2---:R-:W2:Y:S01]  /*1c200*/  LDL.LU.64 R18, [R1+0x638] ;  /* 0x0006380001127983 */ /* 0x004ea20000300a00 */
[-C--:B------:R-:W-:Y:S03]  /*1c210*/  HMMA.1688.F32.TF32 R76, R160, R32.reuse, R12 ;  /* 0x00000020a04c723c */ /* 0x080fe6000008100c */
[----:B------:R-:W2:Y:S04]  /*1c220*/  LDL.LU.64 R28, [R1+0x540] ;  /* 0x00054000011c7983 */ /* 0x000ea80000300a00 */
[----:B------:R-:W2:Y:S04]  /*1c230*/  LDL.LU.64 R30, [R1+0x548] ;  /* 0x00054800011e7983 */ /* 0x000ea80000300a00 */
[----:B------:R-:W2:Y:S04]  /*1c240*/  LDL.LU.64 R12, [R1+0x3d0] ;  /* 0x0003d000010c7983 */ /* 0x000ea80000300a00 */
[----:B------:R-:W2:Y:S04]  /*1c250*/  LDL.LU.64 R14, [R1+0x3d8] ;  /* 0x0003d800010e7983 */ /* 0x000ea80000300a00 */
[----:B------:R-:W-:Y:S04]  /*1c260*/  STL.64 [R1+0x25c0], R78 ;  /* 0x0025c04e01007387 */ /* 0x000fe80000100a00 */
[----:B------:R-:W-:Y:S01]  /*1c270*/  STL.64 [R1+0x25b8], R76 ;  /* 0x0025b84c01007387 */ /* 0x000fe20000100a00 */
[----:B---3--:R-:W-:-:S15]  /*1c280*/  HMMA.1688.F32.TF32 R88, R164, R32, R52 ;  /* 0x00000020a458723c */ /* 0x008fde0000081034 */
[----:B------:R-:W-:-:S04]  /*1c290*/  NOP ;  /* 0x0000000000007918 */ /* 0x000fc80000000000 */
[----:B------:R-:W-:Y:S04]  /*1c2a0*/  STL.64 [R1+0x26a8], R90 ;  /* 0x0026a85a01007387 */ /* 0x000fe80000100a00 */
[----:B------:R-:W-:Y:S01]  /*1c2b0*/  STL.64 [R1+0x26a0], R88 ;  /* 0x0026a05801007387 */ /* 0x000fe20000100a00 */
[----:B----4-:R-:W-:Y:S03]  /*1c2c0*/  HMMA.1688.F32.TF32 R100, R168, R32, R8 ;  /* 0x00000020a864723c */ /* 0x010fe60000081008 */
[----:B------:R-:W3:Y:S04]  /*1c2d0*/  LDL.LU.64 R8, [R1+0x200] ;  /* 0x0002000001087983 */ /* 0x000ee80000300a00 */
[----:B------:R-:W3:-:S12]  /*1c2e0*/  LDL.LU.64 R10, [R1+0x208] ;  /* 0x00020800010a7983 */ /* 0x000ed80000300a00 */
[----:B------:R-:W-:Y:S04]  /*1c2f0*/  STL.64 [R1+0x26b8], R102 ;  /* 0x0026b86601007387 */ /* 0x000fe80000100a00 */
[----:B------:R-:W-:Y:S01]  /*1c300*/  STL.64 [R1+0x26b0], R100 ;  /* 0x0026b06401007387 */ /* 0x000fe20000100a00 */
[-C--:B------:R-:W-:Y:S08]  /*1c310*/  HMMA.1688.F32.TF32 R112, R172, R32.reuse, R48 ;  /* 0x00000020ac70723c */ /* 0x080ff00000081030 */
[-C--:B------:R-:W-:Y:S11]  /*1c320*/  HMMA.1688.F32.TF32 R48, R176, R32.reuse, R4 ;  /* 0x00000020b030723c */ /* 0x080ff60000081004 */
[----:B------:R-:W-:Y:S04]  /*1c330*/  STL.64 [R1+0x26c8], R114 ;  /* 0x0026c87201007387 */ /* 0x000fe80000100a00 */
[----:B------:R-:W-:Y:S04]  /*1c340*/  STL.64 [R1+0x26c0], R112 ;  /* 0x0026c07001007387 */ /* 0x000fe80000100a00 */
[----:B------:R-:W4:Y:S04]  /*1c350*/  LDL.LU.64 R4, [R1+0x1e0] ;  /* 0x0001e00001047983 */ /* 0x000f280000300a00 */
[----:B------:R-:W4:Y:S01]  /*1c360*/  LDL.LU.64 R6, [R1+0x1e8] ;  /* 0x0001e80001067983 */ /* 0x000f220000300a00 */
[-C--:B------:R-:W-:Y:S08]  /*1c370*/  HMMA.1688.F32.TF32 R52, R180, R32.reuse, R24 ;  /* 0x00000020b434723c */ /* 0x080ff00000081018 */
[-C--:B------:R-:W-:Y:S01]  /*1c380*/  HMMA.1688.F32.TF32 R56, R184, R32.reuse, R20 ;  /* 0x00000020b838723c */ /* 0x080fe20000081014 */
[----:B------:R-:W-:Y:S07]  /*1c390*/  STL.64 [R1+0x3f0], R48 ;  /* 0x0003f03001007387 */ /* 0x000fee0000100a00 */
[-C--:B------:R-:W-:Y:S01]  /*1c3a0*/  HMMA.1688.F32.TF32 R44, R188, R32.reuse, R44 ;  /* 0x00000020bc2c723c */ /* 0x080fe2000008102c */
[----:B------:R-:W-:Y:S04]  /*1c3b0*/  STL.64 [R1+0x3f8], R50 ;  /* 0x0003f83201007387 */ /* 0x000fe80000100a00 */
[----:B------:R-:W4:Y:S04]  /*1c3c0*/  LDL.LU.64 R24, [R1+0x1c0] ;  /* 0x0001c00001187983 */ /* 0x000f280000300a00 */
[----:B------:R-:W4:Y:S04]  /*1c3d0*/  LDL.LU.64 R26, [R1+0x1c8] ;  /* 0x0001c800011a7983 */ /* 0x000f280000300a00 */
[----:B------:R-:W-:Y:S04]  /*1c3e0*/  STL.64 [R1+0x7e0], R52 ;  /* 0x0007e03401007387 */ /* 0x000fe80000100a00 */
        /* <DEDUP_REMOVED lines=8> */
[----:B------:R1:W-:Y:S01]  /*1c470*/  STL.64 [R1+0xa08], R46 ;  /* 0x000a082e01007387 */ /* 0x0003e20000100a00 */
[-C--:B--2---:R-:W-:Y:S03]  /*1c480*/  HMMA.1688.F32.TF32 R28, R196, R32.reuse, R28 ;  /* 0x00000020c41c723c */ /* 0x084fe6000008101c */
[----:B------:R-:W2:Y:S04]  /*1c490*/  LDSM.16.M88.4 R48, [R252+UR11+0x22800] ;  /* 0x0228000bfc30783b */ /* 0x000ea80008000200 */
[----:B------:R-:W2:Y:S01]  /*1c4a0*/  LDSM.16.M88.4 R52, [R252+UR11+0x22c00] ;  /* 0x022c000bfc34783b */ /* 0x000ea20008000200 */
[-C--:B-1----:R-:W-:Y:S03]  /*1c4b0*/  HMMA.1688.F32.TF32 R44, R192, R32.reuse, R16 ;  /* 0x00000020c02c723c */ /* 0x082fe60000081010 */
[----:B------:R-:W2:Y:S04]  /*1c4c0*/  LDL.LU.64 R16, [R1+0x1280] ;  /* 0x0012800001107983 */ /* 0x000ea80000300a00 */
[----:B------:R-:W2:Y:S01]  /*1c4d0*/  LDL.LU.64 R18, [R1+0x1288] ;  /* 0x0012880001127983 */ /* 0x000ea20000300a00 */
[-C--:B------:R-:W-:Y:S11]  /*1c4e0*/  HMMA.1688.F32.TF32 R12, R200, R32.reuse, R12 ;  /* 0x00000020c80c723c */ /* 0x080ff6000008100c */
[----:B------:R-:W-:Y:S04]  /*1c4f0*/  STL.64 [R1+0xa70], R44 ;  /* 0x000a702c01007387 */ /* 0x000fe80000100a00 */
[----:B------:R-:W-:Y:S04]  /*1c500*/  STL.64 [R1+0xa78], R46 ;  /* 0x000a782e01007387 */ /* 0x000fe80000100a00 */
[----:B------:R-:W2:Y:S04]  /*1c510*/  LDL.LU.64 R64, [R1+0x1160] ;  /* 0x0011600001407983 */ /* 0x000ea80000300a00 */
[----:B------:R-:W-:Y:S04]  /*1c520*/  STL.64 [R1+0xb40], R28 ;  /* 0x000b401c01007387 */ /* 0x000fe80000100a00 */
[----:B------:R-:W-:Y:S04]  /*1c530*/  STL.64 [R1+0xb48], R30 ;  /* 0x000b481e01007387 */ /* 0x000fe80000100a00 */
        /* <DEDUP_REMOVED lines=8> */
[----:B------:R-:W2:Y:S01]  /*1c5c0*/  LDL.LU.64 R14, [R1+0xe98] ;  /* 0x000e9800010e7983 */ /* 0x000ea20000300a00 */
[----:B---3--:R-:W-:Y:S03]  /*1c5d0*/  HMMA.1688.F32.TF32 R28, R204, R32, R8 ;  /* 0x00000020cc1c723c */ /* 0x008fe60000081008 */
[----:B------:R-:W3:Y:S04]  /*1c5e0*/  LDL.LU.64 R8, [R1+0xd90] ;  /* 0x000d900001087983 */ /* 0x000ee80000300a00 */
[----:B------:R-:W3:-:S12]  /*1c5f0*/  LDL.LU.64 R10, [R1+0xd98] ;  /* 0x000d9800010a7983 */ /* 0x000ed80000300a00 */
[----:B------:R-:W-:Y:S04]  /*1c600*/  STL.64 [R1+0xca0], R28 ;  /* 0x000ca01c01007387 */ /* 0x000fe80000100a00 */
[----:B------:R4:W-:Y:S02]  /*1c610*/  STL.64 [R1+0xca8], R30 ;  /* 0x000ca81e01007387 */ /* 0x0009e40000100a00 */
[-C--:B----4-:R-:W-:Y:S02]  /*1c620*/  HMMA.1688.F32.TF32 R28, R208, R32.reuse, R4 ;  /* 0x00000020d01c723c */ /* 0x090fe40000081004 */
[----:B------:R-:W4:Y:S04]  /*1c630*/  LDL.LU.64 R4, [R1+0xc80] ;  /* 0x000c800001047983 */ /* 0x000f280000300a00 */
[----:B------:R-:W4:Y:S02]  /*1c640*/  LDL.LU.64 R6, [R1+0xc88] ;  /* 0x000c880001067983 */ /* 0x000f240000300a00 */
[-C--:B------:R-:W-:Y:S11]  /*1c650*/  HMMA.1688.F32.TF32 R24, R212, R32.reuse, R24 ;  /* 0x00000020d418723c */ /* 0x080ff60000081018 */
[----:B------:R1:W-:Y:S01]  /*1c660*/  STL.64 [R1+0xdd0], R28 ;  /* 0x000dd01c01007387 */ /* 0x0003e20000100a00 */
[----:B------:R-:W-:Y:S03]  /*1c670*/  HMMA.1688.F32.TF32 R20, R216, R32, R20 ;  /* 0x00000020d814723c */ /* 0x000fe60000081014 */
[----:B------:R1:W-:Y:S04]  /*1c680*/  STL.64 [R1+0xdd8], R30 ;  /* 0x000dd81e01007387 */ /* 0x0003e80000100a00 */
[----:B------:R-:W4:Y:S04]  /*1c690*/  LDL.LU.64 R44, [R1+0x7f0] ;  /* 0x0007f000012c7983 */ /* 0x000f280000300a00 */
[----:B------:R-:W4:Y:S04]  /*1c6a0*/  LDL.LU.64 R46, [R1+0x7f8] ;  /* 0x0007f800012e7983 */ /* 0x000f280000300a00 */
[----:B------:R2:W-:Y:S02]  /*1c6b0*/  STL.64 [R1+0xe80], R24 ;  /* 0x000e801801007387 */ /* 0x0005e40000100a00 */
[-C--:B--2---:R-:W-:Y:S02]  /*1c6c0*/  HMMA.1688.F32.TF32 R248, R156, R48.reuse, R68 ;  /* 0x000000309cf8723c */ /* 0x084fe40000081044 */
[----:B------:R2:W-:Y:S04]  /*1c6d0*/  STL.64 [R1+0xe88], R26 ;  /* 0x000e881a01007387 */ /* 0x0005e80000100a00 */
[----:B-1----:R-:W4:Y:S04]  /*1c6e0*/  LDL.LU.64 R28, [R1+0x660] ;  /* 0x00066000011c7983 */ /* 0x002f280000300a00 */
[----:B------:R-:W4:Y:S04]  /*1c6f0*/  LDL.LU.64 R30, [R1+0x668] ;  /* 0x00066800011e7983 */ /* 0x000f280000300a00 */
[----:B------:R1:W-:Y:S04]  /*1c700*/  STL.64 [R1+0xeb0], R20 ;  /* 0x000eb01401007387 */ /* 0x0003e80000100a00 */
[----:B------:R1:W-:Y:S04]  /*1c710*/  STL.64 [R1+0xeb8], R22 ;  /* 0x000eb81601007387 */ /* 0x0003e80000100a00 */
[----:B------:R-:W4:Y:S01]  /*1c720*/  LDL.LU.64 R24, [R1+0x570] ;  /* 0x0005700001187983 */ /* 0x000f220000300a00 */
[-C--:B------:R-:W-:Y:S03]  /*1c730*/  HMMA.1688.F32.TF32 R80, R160, R48.reuse, R16 ;  /* 0x00000030a050723c */ /* 0x080fe60000081010 */
[----:B--2---:R-:W2:Y:S04]  /*1c740*/  LDL.LU.64 R26, [R1+0x578] ;  /* 0x00057800011a7983 */ /* 0x004ea80000300a00 */
[----:B-1----:R-:W2:Y:S04]  /*1c750*/  LDL.LU.64 R20, [R1+0x400] ;  /* 0x0004000001147983 */ /* 0x002ea80000300a00 */
[----:B------:R-:W2:Y:S04]  /*1c760*/  LDL.LU.64 R22, [R1+0x408] ;  /* 0x0004080001167983 */ /* 0x000ea80000300a00 */
[----:B------:R1:W-:Y:S04]  /*1c770*/  STL.64 [R1+0x26d0], R34 ;  /* 0x0026d02201007387 */ /* 0x0003e80000100a00 */
[----:B------:R-:W-:Y:S01]  /*1c780*/  STL.64 [R1+0x26e0], R250 ;  /* 0x0026e0fa01007387 */ /* 0x000fe20000100a00 */
[-C--:B------:R-:W-:Y:S03]  /*1c790*/  HMMA.1688.F32.TF32 R92, R164, R48.reuse, R64 ;  /* 0x00000030a45c723c */ /* 0x080fe60000081040 */
[----:B------:R-:W-:Y:S04]  /*1c7a0*/  STL.64 [R1+0x26d8], R248 ;  /* 0x0026d8f801007387 */ /* 0x000fe80000100a00 */
[----:B------:R-:W2:Y:S04]  /*1c7b0*/  LDL.LU.64 R16, [R1+0x250] ;  /* 0x0002500001107983 */ /* 0x000ea80000300a00 */
[----:B------:R-:W2:Y:S04]  /*1c7c0*/  LDL.LU.64 R18, [R1+0x258] ;  /* 0x0002580001127983 */ /* 0x000ea80000300a00 */
[----:B------:R-:W-:Y:S04]  /*1c7d0*/  STL.64 [R1+0x26f0], R82 ;  /* 0x0026f05201007387 */ /* 0x000fe80000100a00 */
[----:B------:R-:W-:Y:S01]  /*1c7e0*/  STL.64 [R1+0x26e8], R80 ;  /* 0x0026e85001007387 */ /* 0x000fe20000100a00 */
[-C--:B-1----:R-:W-:Y:S03]  /*1c7f0*/  HMMA.1688.F32.TF32 R32, R176, R48.reuse, R12 ;  /* 0x00000030b020723c */ /* 0x082fe6000008100c */
[----:B------:R-:W-:Y:S04]  /*1c800*/  STL.64 [R1+0x2700], R94 ;  /* 0x0027005e01007387 */ /* 0x000fe80000100a00 */
[----:B------:R-:W-:Y:S04]  /*1c810*/  STL.64 [R1+0x26f8], R92 ;  /* 0x0026f85c01007387 */ /* 0x000fe80000100a00 */
[----:B------:R-:W2:Y:S04]  /*1c820*/  LDL.LU.64 R12, [R1+0x240] ;  /* 0x00024000010c7983 */ /* 0x000ea80000300a00 */
[----:B------:R-:W2:Y:S04]  /*1c830*/  LDL.LU.64 R14, [R1+0x248] ;  /* 0x00024800010e7983 */ /* 0x000ea80000300a00 */
[----:B------:R-:W-:Y:S04]  /*1c840*/  STL.64 [R1+0xe0], R32 ;  /* 0x0000e02001007387 */ /* 0x000fe80000100a00 */
[----:B------:R3:W-:Y:S02]  /*1c850*/  STL.64 [R1+0xe8], R34 ;  /* 0x0000e82201007387 */ /* 0x0007e40000100a00 */
[----:B---3--:R-:W-:Y:S02]  /*1c860*/  HMMA.1688.F32.TF32 R32, R180, R48, R8 ;  /* 0x00000030b420723c */ /* 0x008fe40000081008 */
[----:B------:R-:W3:Y:S04]  /*1c870*/  LDL.LU.64 R8, [R1+0x230] ;  /* 0x0002300001087983 */ /* 0x000ee80000300a00 */
[----:B------:R-:W3:-:S13]  /*1c880*/  LDL.LU.64 R10, [R1+0x238] ;  /* 0x00023800010a7983 */ /* 0x000eda0000300a00 */
[----:B------:R-:W-:Y:S04]  /*1c890*/  STL.64 [R1+0x610], R32 ;  /* 0x0006102001007387 */ /* 0x000fe80000100a00 */
[----:B------:R4:W-:Y:S02]  /*1c8a0*/  STL.64 [R1+0x618], R34 ;  /* 0x0006182201007387 */ /* 0x0009e40000100a00 */
[----:B----4-:R-:W-:Y:S02]  /*1c8b0*/  HMMA.1688.F32.TF32 R32, R184, R48, R4 ;  /* 0x00000030b820723c */ /* 0x010fe40000081004 */
[----:B------:R-:W4:Y:S04]  /*1c8c0*/  LDL.LU.64 R4, [R1+0x160] ;  /* 0x0001600001047983 */ /* 0x000f280000300a00 */
[----:B------:R-:W4:-:S13]  /*1c8d0*/  LDL.LU.64 R6, [R1+0x168] ;  /* 0x0001680001067983 */ /* 0x000f1a0000300a00 */
[----:B------:R-:W-:Y:S04]  /*1c8e0*/  STL.64 [R1+0x880], R32 ;  /* 0x0008802001007387 */ /* 0x000fe80000100a00 */
[----:B------:R1:W-:Y:S02]  /*1c8f0*/  STL.64 [R1+0x888], R34 ;  /* 0x0008882201007387 */ /* 0x0003e40000100a00 */
[-C--:B-1----:R-:W-:Y:S08]  /*1c900*/  HMMA.1688.F32.TF32 R32, R188, R48.reuse, R44 ;  /* 0x00000030bc20723c */ /* 0x082ff0000008102c */
[-C--:B------:R-:W-:Y:S11]  /*1c910*/  HMMA.1688.F32.TF32 R28, R192, R48.reuse, R28 ;  /* 0x00000030c01c723c */ /* 0x080ff6000008101c */
[----:B------:R1:W-:Y:S01]  /*1c920*/  STL.64 [R1+0x9c0], R32 ;  /* 0x0009c02001007387 */ /* 0x0003e20000100a00 */
[-C--:B--2---:R-:W-:Y:S08]  /*1c930*/  HMMA.1688.F32.TF32 R24, R196, R48.reuse, R24 ;  /* 0x00000030c418723c */ /* 0x084ff00000081018 */
[-C--:B------:R-:W-:Y:S01]  /*1c940*/  HMMA.1688.F32.TF32 R20, R200, R48.reuse, R20 ;  /* 0x00000030c814723c */ /* 0x080fe20000081014 */
[----:B------:R2:W-:Y:S04]  /*1c950*/  STL.64 [R1+0x9c8], R34 ;  /* 0x0009c82201007387 */ /* 0x0005e80000100a00 */
[----:B------:R1:W-:Y:S04]  /*1c960*/  STL.64 [R1+0xa50], R28 ;  /* 0x000a501c01007387 */ /* 0x0003e80000100a00 */
[----:B------:R1:W-:Y:S04]  /*1c970*/  STL.64 [R1+0xa58], R30 ;  /* 0x000a581e01007387 */ /* 0x0003e80000100a00 */
[----:B------:R-:W4:Y:S04]  /*1c980*/  LDL.LU.64 R80, [R1+0x13b0] ;  /* 0x0013b00001507983 */ /* 0x000f280000300a00 */
[----:B------:R1:W-:Y:S04]  /*1c990*/  STL.64 [R1+0xb10], R24 ;  /* 0x000b101801007387 */ /* 0x0003e80000100a00 */
[----:B------:R1:W-:Y:S04]  /*1c9a0*/  STL.64 [R1+0xb18], R26 ;  /* 0x000b181a01007387 */ /* 0x0003e80000100a00 */
[----:B------:R-:W4:Y:S01]  /*1c9b0*/  LDL.LU.64 R82, [R1+0x13b8] ;  /* 0x0013b80001527983 */ /* 0x000f220000300a00 */
[-C--:B------:R-:W-:Y:S03]  /*1c9c0*/  HMMA.1688.F32.TF32 R16, R204, R48.reuse, R16 ;  /* 0x00000030cc10723c */ /* 0x080fe60000081010 */
[----:B------:R1:W-:Y:S04]  /*1c9d0*/  STL.64 [R1+0xba0], R20 ;  /* 0x000ba01401007387 */ /* 0x0003e80000100a00 */
[----:B------:R1:W-:Y:S04]  /*1c9e0*/  STL.64 [R1+0xba8], R22 ;  /* 0x000ba81601007387 */ /* 0x0003e80000100a00 */
[----:B------:R-:W4:Y:S04]  /*1c9f0*/  LDL.LU.64 R76, [R1+0x1310] ;  /* 0x00131000014c7983 */ /* 0x000f280000300a00 */
[----:B------:R-:W4:Y:S04]  /*1ca00*/  LDL.LU.64 R78, [R1+0x1318] ;  /* 0x00131800014e7983 */ /* 0x000f280000300a00 */
[----:B------:R-:W4:Y:S04]  /*1ca10*/  LDL.LU.64 R72, [R1+0x1230] ;  /* 0x0012300001487983 */ /* 0x000f280000300a00 */
[----:B------:R-:W4:Y:S01]  /*1ca20*/  LDL.LU.64 R74, [R1+0x1238] ;  /* 0x00123800014a7983 */ /* 0x000f220000300a00 */
[-C--:B------:R-:W-:Y:S03]  /*1ca30*/  HMMA.1688.F32.TF32 R104, R168, R48.reuse, R60 ;  /* 0x00000030a868723c */ /* 0x080fe6000008103c */
        /* <DEDUP_REMOVED lines=8> */
[----:B------:R1:W-:Y:S04]  /*1cac0*/  STL.64 [R1+0xc10], R16 ;  /* 0x000c101001007387 */ /* 0x0003e80000100a00 */
[----:B------:R1:W-:Y:S04]  /*1cad0*/  STL.64 [R1+0xc18], R18 ;  /* 0x000c181201007387 */ /* 0x0003e80000100a00 */
[----:B------:R-:W4:Y:S04]  /*1cae0*/  LDL.LU.64 R56, [R1+0xe60] ;  /* 0x000e600001387983 */ /* 0x000f280000300a00 */
[----:B------:R-:W4:Y:S04]  /*1caf0*/  LDL.LU.64 R58, [R1+0xe68] ;  /* 0x000e6800013a7983 */ /* 0x000f280000300a00 */
[----:B------:R1:W-:Y:S04]  /*1cb00*/  STL.64 [R1+0xcb0], R12 ;  /* 0x000cb00c01007387 */ /* 0x0003e80000100a00 */
[----:B------:R1:W-:Y:S04]  /*1cb10*/  STL.64 [R1+0xcb8], R14 ;  /* 0x000cb80e01007387 */ /* 0x0003e80000100a00 */
[----:B------:R-:W4:Y:S04]  /*1cb20*/  LDL.LU.64 R44, [R1+0xd70] ;  /* 0x000d7000012c7983 */ /* 0x000f280000300a00 */
[----:B------:R-:W4:Y:S04]  /*1cb30*/  LDL.LU.64 R46, [R1+0xd78] ;  /* 0x000d7800012e7983 */ /* 0x000f280000300a00 */
[----:B-1----:R-:W4:Y:S04]  /*1cb40*/  LDL.LU.64 R32, [R1+0xb60] ;  /* 0x000b600001207983 */ /* 0x002f280000300a00 */
[----:B--2---:R-:W2:Y:S01]  /*1cb50*/  LDL.LU.64 R34, [R1+0xb68] ;  /* 0x000b680001227983 */ /* 0x004ea20000300a00 */
[----:B---3--:R-:W-:-:S15]  /*1cb60*/  HMMA.1688.F32.TF32 R8, R212, R48, R8 ;  /* 0x00000030d408723c */ /* 0x008fde0000081008 */
[----:B------:R-:W-:-:S04]  /*1cb70*/  NOP ;  /* 0x0000000000007918 */ /* 0x000fc80000000000 */
[----:B------:R-:W-:Y:S04]  /*1cb80*/  STL.64 [R1+0xdb0], R8 ;  /* 0x000db00801007387 */ /* 0x000fe80000100a00 */
[----:B------:R-:W-:Y:S04]  /*1cb90*/  STL.64 [R1+0xdb8], R10 ;  /* 0x000db80a01007387 */ /* 0x000fe80000100a00 */
[----:B------:R-:W3:Y:S04]  /*1cba0*/  LDL.LU.64 R28, [R1+0x730] ;  /* 0x00073000011c7983 */ /* 0x000ee80000300a00 */
[----:B------:R-:W3:Y:S01]  /*1cbb0*/  LDL.LU.64 R30, [R1+0x738] ;  /* 0x00073800011e7983 */ /* 0x000ee20000300a00 */
[----:B----4-:R-:W-:-:S15]  /*1cbc0*/  HMMA.1688.F32.TF32 R4, R216, R48, R4 ;  /* 0x00000030d804723c */ /* 0x010fde0000081004 */
        /* <DEDUP_REMOVED lines=12> */
[----:B----4-:R-:W4:Y:S04]  /*1cc90*/  LDL.LU.64 R6, [R1+0x298] ;  /* 0x0002980001067983 */ /* 0x010f280000300a00 */
[----:B------:R-:W4:Y:S04]  /*1cca0*/  LDL.LU.64 R8, [R1+0x190] ;  /* 0x0001900001087983 */ /* 0x000f280000300a00 */
[----:B------:R-:W4:Y:S01]  /*1ccb0*/  LDL.LU.64 R10, [R1+0x198] ;  /* 0x00019800010a7983 */ /* 0x000f220000300a00 */
[-C--:B------:R-:W-:Y:S08]  /*1ccc0*/  HMMA.1688.F32.TF32 R60, R176, R52.reuse, R60 ;  /* 0x00000034b03c723c */ /* 0x080ff0000008103c */
[-C--:B------:R-:W-:Y:S08]  /*1ccd0*/  HMMA.1688.F32.TF32 R56, R180, R52.reuse, R56 ;  /* 0x00000034b438723c */ /* 0x080ff00000081038 */
[-C--:B------:R-:W-:Y:S08]  /*1cce0*/  HMMA.1688.F32.TF32 R44, R184, R52.reuse, R44 ;  /* 0x00000034b82c723c */ /* 0x080ff0000008102c */
[-C--:B--2---:R-:W-:Y:S01]  /*1ccf0*/  HMMA.1688.F32.TF32 R32, R188, R52.reuse, R32 ;  /* 0x00000034bc20723c */ /* 0x084fe20000081020 */
[----:B------:R-:W-:Y:S04]  /*1cd00*/  STL.64 [R1+0xa0], R60 ;  /* 0x0000a03c01007387 */ /* 0x000fe80000100a00 */
[----:B------:R-:W-:Y:S04]  /*1cd10*/  STL.64 [R1+0xa8], R62 ;  /* 0x0000a83e01007387 */ /* 0x000fe80000100a00 */
[----:B------:R-:W-:Y:S04]  /*1cd20*/  STL.64 [R1+0x510], R56 ;  /* 0x0005103801007387 */ /* 0x000fe80000100a00 */
[----:B------:R-:W-:Y:S04]  /*1cd30*/  STL.64 [R1+0x518], R58 ;  /* 0x0005183a01007387 */ /* 0x000fe80000100a00 */
[----:B------:R-:W-:Y:S04]  /*1cd40*/  STL.64 [R1+0x7f0], R44 ;  /* 0x0007f02c01007387 */ /* 0x000fe80000100a00 */
[----:B------:R-:W-:Y:S04]  /*1cd50*/  STL.64 [R1+0x7f8], R46 ;  /* 0x0007f82e01007387 */ /* 0x000fe80000100a00 */
[----:B------:R-:W-:Y:S01]  /*1cd60*/  STL.64 [R1+0x970], R32 ;  /* 0x0009702001007387 */ /* 0x000fe20000100a00 */
[-C--:B---3--:R-:W-:Y:S03]  /*1cd70*/  HMMA.1688.F32.TF32 R28, R192, R52.reuse, R28 ;  /* 0x00000034c01c723c */ /* 0x088fe6000008101c */
[----:B------:R-:W-:Y:S04]  /*1cd80*/  STL.64 [R1+0x978], R34 ;  /* 0x0009782201007387 */ /* 0x000fe80000100a00 */
[----:B------:R-:W1:Y:S01]  /*1cd90*/  LDSM.16.M88.4 R56, [R252+UR11+0x23000] ;  /* 0x0230000bfc38783b */ /* 0x000e620008000200 */
[-C--:B------:R-:W-:Y:S03]  /*1cda0*/  HMMA.1688.F32.TF32 R244, R156, R52.reuse, R80 ;  /* 0x000000349cf4723c */ /* 0x080fe60000081050 */
[----:B------:R-:W2:Y:S08]  /*1cdb0*/  LDSM.16.M88.4 R60, [R252+UR11+0x23400] ;  /* 0x0234000bfc3c783b */ /* 0x000eb00008000200 */
[----:B------:R-:W-:Y:S04]  /*1cdc0*/  STL.64 [R1+0xa30], R28 ;  /* 0x000a301c01007387 */ /* 0x000fe80000100a00 */
[----:B------:R-:W-:Y:S01]  /*1cdd0*/  STL.64 [R1+0xa38], R30 ;  /* 0x000a381e01007387 */ /* 0x000fe20000100a00 */
[-C--:B------:R-:W-:Y:S08]  /*1cde0*/  HMMA.1688.F32.TF32 R84, R160, R52.reuse, R76 ;  /* 0x00000034a054723c */ /* 0x080ff0000008104c */
[-C--:B------:R-:W-:Y:S08]  /*1cdf0*/  HMMA.1688.F32.TF32 R24, R196, R52.reuse, R24 ;  /* 0x00000034c418723c */ /* 0x080ff00000081018 */
[-C--:B------:R-:W-:Y:S08]  /*1ce00*/  HMMA.1688.F32.TF32 R20, R200, R52.reuse, R20 ;  /* 0x00000034c814723c */ /* 0x080ff00000081014 */
[-C--:B------:R-:W-:Y:S08]  /*1ce10*/  HMMA.1688.F32.TF32 R16, R204, R52.reuse, R16 ;  /* 0x00000034cc10723c */ /* 0x080ff00000081010 */
[-C--:B------:R-:W-:Y:S08]  /*1ce20*/  HMMA.1688.F32.TF32 R12, R208, R52.reuse, R12 ;  /* 0x00000034d00c723c */ /* 0x080ff0000008100c */
[-C--:B----4-:R-:W-:Y:S08]  /*1ce30*/  HMMA.1688.F32.TF32 R4, R212, R52.reuse, R4 ;  /* 0x00000034d404723c */ /* 0x090ff00000081004 */
        /* <DEDUP_REMOVED lines=8> */
[----:B------:R3:W-:Y:S01]  /*1cec0*/  STL.64 [R1+0xc90], R12 ;  /* 0x000c900c01007387 */ /* 0x0007e20000100a00 */
[----:B------:R-:W-:-:S03]  /*1ced0*/  IMAD.MOV.U32 R41, RZ, RZ, R8 ;  /* 0x000000ffff297224 */ /* 0x000fc600078e0008 */
[----:B------:R4:W-:Y:S01]  /*1cee0*/  STL.64 [R1+0xc98], R14 ;  /* 0x000c980e01007387 */ /* 0x0009e20000100a00 */
[----:B------:R-:W-:-:S03]  /*1cef0*/  IMAD.MOV.U32 R40, RZ, RZ, R9 ;  /* 0x000000ffff287224 */ /* 0x000fc600078e0009 */
[----:B------:R1:W-:Y:S01]  /*1cf00*/  STL.64 [R1+0x2568], R4 ;  /* 0x0025680401007387 */ /* 0x0003e20000100a00 */
[----:B------:R-:W-:-:S03]  /*1cf10*/  IMAD.MOV.U32 R37, RZ, RZ, R10 ;  /* 0x000000ffff257224 */ /* 0x000fc600078e000a */
[----:B---3--:R-:W3:Y:S01]  /*1cf20*/  LDL.LU.64 R12, [R1+0x14d0] ;  /* 0x0014d000010c7983 */ /* 0x008ee20000300a00 */
[----:B------:R-:W-:-:S03]  /*1cf30*/  IMAD.MOV.U32 R36, RZ, RZ, R11 ;  /* 0x000000ffff247224 */ /* 0x000fc600078e000b */
[----:B----4-:R-:W3:Y:S04]  /*1cf40*/  LDL.LU.64 R14, [R1+0x14d8] ;  /* 0x0014d800010e7983 */ /* 0x010ee80000300a00 */
[----:B------:R-:W2:Y:S04]  /*1cf50*/  LDL.LU.64 R8, [R1+0x14b0] ;  /* 0x0014b00001087983 */ /* 0x000ea80000300a00 */
[----:B------:R-:W2:Y:S04]  /*1cf60*/  LDL.LU.64 R10, [R1+0x14b8] ;  /* 0x0014b800010a7983 */ /* 0x000ea80000300a00 */
[----:B-1----:R-:W4:Y:S04]  /*1cf70*/  LDL.LU.64 R4, [R1+0x1490] ;  /* 0x0014900001047983 */ /* 0x002f280000300a00 */
        /* <DEDUP_REMOVED lines=21> */
[-C--:B------:R-:W-:Y:S03]  /*1d0d0*/  HMMA.1688.F32.TF32 R120, R172, R52.reuse, R64 ;  /* 0x00000034ac78723c */ /* 0x080fe60000081040 */
[----:B------:R-:W4:Y:S04]  /*1d0e0*/  LDSM.16.M88.4 R64, [R252+UR11+0x23800] ;  /* 0x0238000bfc40783b */ /* 0x000f280008000200 */
[----:B------:R-:W4:Y:S01]  /*1d0f0*/  LDL.LU.64 R28, [R1+0x12b0] ;  /* 0x0012b000011c7983 */ /* 0x000f220000300a00 */
[-C--:B------:R-:W-:Y:S03]  /*1d100*/  HMMA.1688.F32.TF32 R108, R168, R52.reuse, R68 ;  /* 0x00000034a86c723c */ /* 0x080fe60000081044 */
[----:B------:R-:W1:Y:S04]  /*1d110*/  LDSM.16.M88.4 R68, [R252+UR11+0x23c00] ;  /* 0x023c000bfc44783b */ /* 0x000e680008000200 */
[----:B------:R-:W4:Y:S04]  /*1d120*/  LDL.LU.64 R30, [R1+0x12b8] ;  /* 0x0012b800011e7983 */ /* 0x000f280000300a00 */
[----:B------:R-:W4:Y:S04]  /*1d130*/  LDL.LU.64 R24, [R1+0x12a0] ;  /* 0x0012a00001187983 */ /* 0x000f280000300a00 */
[----:B------:R-:W4:Y:S04]  /*1d140*/  LDL.LU.64 R26, [R1+0x12a8] ;  /* 0x0012a800011a7983 */ /* 0x000f280000300a00 */
[----:B------:R-:W-:Y:S04]  /*1d150*/  STL [R1+0x253c], R36 ;  /* 0x00253c2401007387 */ /* 0x000fe80000100800 */
[----:B------:R-:W-:Y:S04]  /*1d160*/  STL [R1+0x2538], R37 ;  /* 0x0025382501007387 */ /* 0x000fe80000100800 */
[----:B------:R-:W-:Y:S04]  /*1d170*/  STL [R1+0x2534], R40 ;  /* 0x0025342801007387 */ /* 0x000fe80000100800 */
[----:B------:R-:W-:Y:S04]  /*1d180*/  STL [R1+0x2530], R41 ;  /* 0x0025302901007387 */ /* 0x000fe80000100800 */
[----:B------:R-:W-:Y:S04]  /*1d190*/  STL [R1+0x2040], R252 ;  /* 0x002040fc01007387 */ /* 0x000fe80000100800 */
[----:B------:R-:W4:Y:S04]  /*1d1a0*/  LDL.LU.64 R20, [R1+0x1290] ;  /* 0x0012900001147983 */ /* 0x000f280000300a00 */
[----:B------:R-:W4:Y:S01]  /*1d1b0*/  LDL.LU.64 R22, [R1+0x1298] ;  /* 0x0012980001167983 */ /* 0x000f220000300a00 */
[----:B------:R-:W-:Y:S03]  /*1d1c0*/  HMMA.1688.F32.TF32 R96, R164, R52, R72 ;  /* 0x00000034a460723c */ /* 0x000fe60000081048 */
[----:B------:R-:W4:Y:S04]  /*1d1d0*/  LDL.LU.64 R16, [R1+0x1220] ;  /* 0x0012200001107983 */ /* 0x000f280000300a00 */
[----:B------:R-:W4:Y:S01]  /*1d1e0*/  LDL.LU.64 R18, [R1+0x1228] ;  /* 0x0012280001127983 */ /* 0x000f220000300a00 */
[C---:B---3--:R-:W-:Y:S03]  /*1d1f0*/  HMMA.1688.F32.TF32 R240, R156.reuse, R56, R12 ;  /* 0x000000389cf0723c */ /* 0x048fe6000008100c */
[----:B------:R-:W3:Y:S04]  /*1d200*/  LDL.LU.64 R12, [R1+0x1210] ;  /* 0x00121000010c7983 */ /* 0x000ee80000300a00 */
[----:B------:R-:W3:Y:S01]  /*1d210*/  LDL.LU.64 R14, [R1+0x1218] ;  /* 0x00121800010e7983 */ /* 0x000ee20000300a00 */
[C---:B--2---:R-:W-:Y:S03]  /*1d220*/  HMMA.1688.F32.TF32 R236, R156.reuse, R60, R8 ;  /* 0x0000003c9cec723c */ /* 0x044fe60000081008 */
[----:B------:R-:W2:Y:S04]  /*1d230*/  LDL.LU.64 R8, [R1+0x1200] ;  /* 0x0012000001087983 */ /* 0x000ea80000300a00 */
[----:B------:R-:W2:Y:S01]  /*1d240*/  LDL.LU.64 R10, [R1+0x1208] ;  /* 0x00120800010a7983 */ /* 0x000ea20000300a00 */
[C---:B----4-:R-:W-:Y:S03]  /*1d250*/  HMMA.1688.F32.TF32 R72, R156.reuse, R64, R4 ;  /* 0x000000409c48723c */ /* 0x050fe60000081004 */
[----:B------:R-:W4:Y:S04]  /*1d260*/  LDL.LU.64 R4, [R1+0x11e0] ;  /* 0x0011e00001047983 */ /* 0x000f280000300a00 */
[----:B------:R-:W4:Y:S01]  /*1d270*/  LDL.LU.64 R6, [R1+0x11e8] ;  /* 0x0011e80001067983 */ /* 0x000f220000300a00 */
[----:B-1----:R-:W-:Y:S08]  /*1d280*/  HMMA.1688.F32.TF32 R156, R156, R68, R128 ;  /* 0x000000449c9c723c */ /* 0x002ff00000081080 */
[C---:B------:R-:W-:Y:S08]  /*1d290*/  HMMA.1688.F32.TF32 R124, R160.reuse, R56, R124 ;  /* 0x00000038a07c723c */ /* 0x040ff0000008107c */
[C---:B------:R-:W-:Y:S08]  /*1d2a0*/  HMMA.1688.F32.TF32 R128, R160.reuse, R60, R112 ;  /* 0x0000003ca080723c */ /* 0x040ff00000081070 */
[C---:B------:R-:W-:Y:S08]  /*1d2b0*/  HMMA.1688.F32.TF32 R132, R160.reuse, R64, R100 ;  /* 0x00000040a084723c */ /* 0x040ff00000081064 */
[----:B------:R-:W-:Y:S01]  /*1d2c0*/  HMMA.1688.F32.TF32 R160, R160, R68, R92 ;  /* 0x00000044a0a0723c */ /* 0x000fe2000008105c */
[----:B------:R-:W4:Y:S04]  /*1d2d0*/  LDL.LU.64 R92, [R1+0x1190] ;  /* 0x00119000015c7983 */ /* 0x000f280000300a00 */
[----:B------:R-:W4:Y:S03]  /*1d2e0*/  LDL.LU.64 R94, [R1+0x1198] ;  /* 0x00119800015e7983 */ /* 0x000f260000300a00 */
[----:B------:R-:W-:Y:S01]  /*1d2f0*/  HMMA.1688.F32.TF32 R140, R164, R60, R80 ;  /* 0x0000003ca48c723c */ /* 0x000fe20000081050 */
        /* <DEDUP_REMOVED lines=8> */
[C---:B------:R-:W-:Y:S03]  /*1d380*/  HMMA.1688.F32.TF32 R136, R164.reuse, R56, R88 ;  /* 0x00000038a488723c */ /* 0x040fe60000081058 */
[----:B------:R-:W4:Y:S04]  /*1d390*/  LDL.LU.64 R114, [R1+0x1098] ;  /* 0x0010980001727983 */ /* 0x000f280000300a00 */
[----:B------:R-:W4:Y:S01]  /*1d3a0*/  LDL.LU.64 R100, [R1+0x1080] ;  /* 0x0010800001647983 */ /* 0x000f220000300a00 */
[C---:B------:R-:W-:Y:S03]  /*1d3b0*/  HMMA.1688.F32.TF32 R144, R164.reuse, R64, R76 ;  /* 0x00000040a490723c */ /* 0x040fe6000008104c */
[----:B------:R-:W4:Y:S04]  /*1d3c0*/  LDL.LU.64 R102, [R1+0x1088] ;  /* 0x0010880001667983 */ /* 0x000f280000300a00 */
[----:B------:R-:W4:Y:S01]  /*1d3d0*/  LDL.LU.64 R88, [R1+0x1070] ;  /* 0x0010700001587983 */ /* 0x000f220000300a00 */
[----:B------:R-:W-:Y:S03]  /*1d3e0*/  HMMA.1688.F32.TF32 R164, R164, R68, R44 ;  /* 0x00000044a4a4723c */ /* 0x000fe6000008102c */
[----:B------:R-:W4:Y:S04]  /*1d3f0*/  LDL.LU.64 R90, [R1+0x1078] ;  /* 0x00107800015a7983 */ /* 0x000f280000300a00 */
[----:B------:R-:W4:Y:S01]  /*1d400*/  LDL.LU.64 R76, [R1+0xff0] ;  /* 0x000ff000014c7983 */ /* 0x000f220000300a00 */
[C---:B------:R-:W-:Y:S03]  /*1d410*/  HMMA.1688.F32.TF32 R152, R168.reuse, R60, R28 ;  /* 0x0000003ca898723c */ /* 0x040fe6000008101c */
[----:B------:R-:W4:Y:S04]  /*1d420*/  LDL.LU.64 R78, [R1+0xff8] ;  /* 0x000ff800014e7983 */ /* 0x000f280000300a00 */
[----:B------:R-:W4:Y:S01]  /*1d430*/  LDL.LU.64 R44, [R1+0xfe0] ;  /* 0x000fe000012c7983 */ /* 0x000f220000300a00 */
[C---:B------:R-:W-:Y:S03]  /*1d440*/  HMMA.1688.F32.TF32 R220, R168.reuse, R64, R24 ;  /* 0x00000040a8dc723c */ /* 0x040fe60000081018 */
[----:B------:R-:W4:Y:S04]  /*1d450*/  LDL.LU.64 R46, [R1+0xfe8] ;  /* 0x000fe800012e7983 */ /* 0x000f280000300a00 */
[----:B------:R-:W4:Y:S04]  /*1d460*/  LDL.LU.64 R28, [R1+0xfd0] ;  /* 0x000fd000011c7983 */ /* 0x000f280000300a00 */
[----:B------:R-:W4:Y:S01]  /*1d470*/  LDL.LU.64 R30, [R1+0xfd8] ;  /* 0x000fd800011e7983 */ /* 0x000f220000300a00 */
[----:B------:R-:W-:Y:S03]  /*1d480*/  HMMA.1688.F32.TF32 R168, R168, R68, R20 ;  /* 0x00000044a8a8723c */ /* 0x000fe60000081014 */
[----:B------:R-:W4:Y:S04]  /*1d490*/  LDL.LU.64 R24, [R1+0xfc0] ;  /* 0x000fc00001187983 */ /* 0x000f280000300a00 */
[----:B------:R-:W4:Y:S01]  /*1d4a0*/  LDL.LU.64 R26, [R1+0xfc8] ;  /* 0x000fc800011a7983 */ /* 0x000f220000300a00 */
[C---:B------:R-:W-:Y:S03]  /*1d4b0*/  HMMA.1688.F32.TF32 R224, R172.reuse, R56, R16 ;  /* 0x00000038ace0723c */ /* 0x040fe60000081010 */
[----:B------:R-:W4:Y:S04]  /*1d4c0*/  LDL.LU.64 R20, [R1+0xf10] ;  /* 0x000f100001147983 */ /* 0x000f280000300a00 */
[----:B------:R-:W4:Y:S04]  /*1d4d0*/  LDL.LU.64 R22, [R1+0xf18] ;  /* 0x000f180001167983 */ /* 0x000f280000300a00 */
        /* <DEDUP_REMOVED lines=8> */
[----:B----4-:R-:W-:Y:S03]  /*1d560*/  HMMA.1688.F32.TF32 R172, R172, R68, R4 ;  /* 0x00000044acac723c */ /* 0x010fe60000081004 */
[----:B------:R-:W4:Y:S04]  /*1d570*/  LDL.LU.64 R4, [R1+0xe40] ;  /* 0x000e400001047983 */ /* 0x000f280000300a00 */
[----:B------:R-:W4:Y:S01]  /*1d580*/  LDL.LU.64 R6, [R1+0xe48] ;  /* 0x000e480001067983 */ /* 0x000f220000300a00 */
[C---:B------:R-:W-:Y:S08]  /*1d590*/  HMMA.1688.F32.TF32 R92, R176.reuse, R56, R92 ;  /* 0x00000038b05c723c */ /* 0x040ff0000008105c */
[C---:B------:R-:W-:Y:S08]  /*1d5a0*/  HMMA.1688.F32.TF32 R80, R176.reuse, R60, R80 ;  /* 0x0000003cb050723c */ /* 0x040ff00000081050 */
[C---:B------:R-:W-:Y:S03]  /*1d5b0*/  HMMA.1688.F32.TF32 R248, R176.reuse, R64, R248 ;  /* 0x00000040b0f8723c */ /* 0x040fe600000810f8 */
[----:B------:R-:W-:Y:S04]  /*1d5c0*/  STL.64 [R1+0x60], R92 ;  /* 0x0000605c01007387 */ /* 0x000fe80000100a00 */
[----:B------:R1:W-:Y:S01]  /*1d5d0*/  STL.64 [R1+0x68], R94 ;  /* 0x0000685e01007387 */ /* 0x0003e20000100a00 */
[----:B------:R-:W-:Y:S03]  /*1d5e0*/  HMMA.1688.F32.TF32 R176, R176, R68, R32 ;  /* 0x00000044b0b0723c */ /* 0x000fe60000081020 */
[----:B-1----:R-:W4:Y:S04]  /*1d5f0*/  LDL.LU.64 R94, [R1+0x2700] ;  /* 0x00270000015e7983 */ /* 0x002f280000300a00 */
[----:B------:R-:W4:Y:S04]  /*1d600*/  LDL.LU.64 R92, [R1+0x26f8] ;  /* 0x0026f800015c7983 */ /* 0x000f280000300a00 */
[----:B------:R-:W-:Y:S04]  /*1d610*/  STL.64 [R1+0x70], R80 ;  /* 0x0000705001007387 */ /* 0x000fe80000100a00 */
[----:B------:R1:W-:Y:S04]  /*1d620*/  STL.64 [R1+0x78], R82 ;  /* 0x0000785201007387 */ /* 0x0003e80000100a00 */
[----:B-1----:R-:W4:Y:S04]  /*1d630*/  LDL.LU.64 R82, [R1+0x26f0] ;  /* 0x0026f00001527983 */ /* 0x002f280000300a00 */
[----:B------:R-:W4:Y:S04]  /*1d640*/  LDL.LU.64 R80, [R1+0x26e8] ;  /* 0x0026e80001507983 */ /* 0x000f280000300a00 */
[----:B------:R-:W-:Y:S04]  /*1d650*/  STL.64 [R1+0x90], R248 ;  /* 0x000090f801007387 */ /* 0x000fe80000100a00 */
[----:B------:R1:W-:Y:S04]  /*1d660*/  STL.64 [R1+0x98], R250 ;  /* 0x000098fa01007387 */ /* 0x0003e80000100a00 */
[----:B-1----:R-:W4:Y:S04]  /*1d670*/  LDL.LU.64 R250, [R1+0x26e0] ;  /* 0x0026e00001fa7983 */ /* 0x002f280000300a00 */
[----:B------:R-:W4:Y:S04]  /*1d680*/  LDL.LU.64 R248, [R1+0x26d8] ;  /* 0x0026d80001f87983 */ /* 0x000f280000300a00 */
[----:B------:R-:W4:Y:S04]  /*1d690*/  LDL.LU.64 R34, [R1+0x26d0] ;  /* 0x0026d00001227983 */ /* 0x000f280000300a00 */
[----:B------:R1:W-:Y:S04]  /*1d6a0*/  STL.64 [R1+0x80], R176 ;  /* 0x000080b001007387 */ /* 0x0003e80000100a00 */
[----:B------:R1:W-:Y:S04]  /*1d6b0*/  STL.64 [R1+0x88], R178 ;  /* 0x000088b201007387 */ /* 0x0003e80000100a00 */
[----:B-1----:R-:W4:Y:S04]  /*1d6c0*/  LDL.LU.64 R176, [R1+0x1060] ;  /* 0x0010600001b07983 */ /* 0x002f280000300a00 */
[----:B------:R-:W4:Y:S01]  /*1d6d0*/  LDL.LU.64 R178, [R1+0x1068] ;  /* 0x0010680001b27983 */ /* 0x000f220000300a00 */
[C---:B------:R-:W-:Y:S08]  /*1d6e0*/  HMMA.1688.F32.TF32 R112, R180.reuse, R56, R112 ;  /* 0x00000038b470723c */ /* 0x040ff00000081070 */
[C---:B------:R-:W-:Y:S08]  /*1d6f0*/  HMMA.1688.F32.TF32 R100, R180.reuse, R60, R100 ;  /* 0x0000003cb464723c */ /* 0x040ff00000081064 */
[----:B------:R-:W-:Y:S03]  /*1d700*/  HMMA.1688.F32.TF32 R88, R180, R64, R88 ;  /* 0x00000040b458723c */ /* 0x000fe60000081058 */
[----:B------:R-:W-:Y:S05]  /*1d710*/  STL.64 [R1+0x1e0], R112 ;  /* 0x0001e07001007387 */ /* 0x000fea0000100a00 */
[C---:B------:R-:W-:Y:S01]  /*1d720*/  HMMA.1688.F32.TF32 R76, R184.reuse, R56, R76 ;  /* 0x00000038b84c723c */ /* 0x040fe2000008104c */
[----:B------:R1:W-:Y:S07]  /*1d730*/  STL.64 [R1+0x1e8], R114 ;  /* 0x0001e87201007387 */ /* 0x0003ee0000100a00 */
[C---:B------:R-:W-:Y:S01]  /*1d740*/  HMMA.1688.F32.TF32 R44, R184.reuse, R60, R44 ;  /* 0x0000003cb82c723c */ /* 0x040fe2000008102c */
[----:B-1----:R-:W4:Y:S07]  /*1d750*/  LDL.LU.64 R114, [R1+0x26c8] ;  /* 0x0026c80001727983 */ /* 0x002f2e0000300a00 */
[C---:B------:R-:W-:Y:S01]  /*1d760*/  HMMA.1688.F32.TF32 R28, R184.reuse, R64, R28 ;  /* 0x00000040b81c723c */ /* 0x040fe2000008101c */
[----:B------:R-:W4:Y:S04]  /*1d770*/  LDL.LU.64 R112, [R1+0x26c0] ;  /* 0x0026c00001707983 */ /* 0x000f280000300a00 */
[----:B------:R-:W-:Y:S03]  /*1d780*/  STL.64 [R1+0x290], R100 ;  /* 0x0002906401007387 */ /* 0x000fe60000100a00 */
[----:B------:R-:W-:Y:S01]  /*1d790*/  HMMA.1688.F32.TF32 R24, R184, R68, R24 ;  /* 0x00000044b818723c */ /* 0x000fe20000081018 */
[----:B------:R1:W-:Y:S07]  /*1d7a0*/  STL.64 [R1+0x298], R102 ;  /* 0x0002986601007387 */ /* 0x0003ee0000100a00 */
[C---:B------:R-:W-:Y:S01]  /*1d7b0*/  HMMA.1688.F32.TF32 R20, R188.reuse, R56, R20 ;  /* 0x00000038bc14723c */ /* 0x040fe20000081014 */
[----:B-1----:R-:W4:Y:S07]  /*1d7c0*/  LDL.LU.64 R102, [R1+0x26b8] ;  /* 0x0026b80001667983 */ /* 0x002f2e0000300a00 */
[C---:B------:R-:W-:Y:S01]  /*1d7d0*/  HMMA.1688.F32.TF32 R16, R188.reuse, R60, R16 ;  /* 0x0000003cbc10723c */ /* 0x040fe20000081010 */
[----:B------:R-:W4:Y:S04]  /*1d7e0*/  LDL.LU.64 R100, [R1+0x26b0] ;  /* 0x0026b00001647983 */ /* 0x000f280000300a00 */
[----:B------:R-:W-:Y:S04]  /*1d7f0*/  STL.64 [R1+0x400], R88 ;  /* 0x0004005801007387 */ /* 0x000fe80000100a00 */
[----:B------:R1:W-:Y:S04]  /*1d800*/  STL.64 [R1+0x408], R90 ;  /* 0x0004085a01007387 */ /* 0x0003e80000100a00 */
[----:B-1----:R-:W4:Y:S04]  /*1d810*/  LDL.LU.64 R90, [R1+0x26a8] ;  /* 0x0026a800015a7983 */ /* 0x002f280000300a00 */
[----:B------:R-:W4:Y:S01]  /*1d820*/  LDL.LU.64 R88, [R1+0x26a0] ;  /* 0x0026a00001587983 */ /* 0x000f220000300a00 */
[C---:B---3--:R-:W-:Y:S08]  /*1d830*/  HMMA.1688.F32.TF32 R12, R188.reuse, R64, R12 ;  /* 0x00000040bc0c723c */ /* 0x048ff0000008100c */
[----:B--2---:R-:W-:Y:S08]  /*1d840*/  HMMA.1688.F32.TF32 R8, R188, R68, R8 ;  /* 0x00000044bc08723c */ /* 0x004ff00000081008 */
[----:B----4-:R-:W-:Y:S08]  /*1d850*/  HMMA.1688.F32.TF32 R4, R192, R56, R4 ;  /* 0x00000038c004723c */ /* 0x010ff00000081004 */
[----:B------:R-:W-:-:S15]  /*1d860*/  HMMA.1688.F32.TF32 R176, R180, R68, R176 ;  /* 0x00000044b4b0723c */ /* 0x000fde00000810b0 */
[----:B------:R-:W-:-:S04]  /*1d870*/  NOP ;  /* 0x0000000000007918 */ /* 0x000fc80000000000 */
        /* <DEDUP_REMOVED lines=16> */
[----:B-1----:R-:W4:Y:S04]  /*1d980*/  LDL.LU.64 R28, [R1+0xe20] ;  /* 0x000e2000011c7983 */ /* 0x002f280000300a00 */
[----:B------:R1:W-:Y:S04]  /*1d990*/  STL.64 [R1+0x870], R8 ;  /* 0x0008700801007387 */ /* 0x0003e80000100a00 */
[----:B------:R1:W-:Y:S04]  /*1d9a0*/  STL.64 [R1+0x878], R10 ;  /* 0x0008780a01007387 */ /* 0x0003e80000100a00 */
[----:B--2---:R-:W2:Y:S04]  /*1d9b0*/  LDL.LU.64 R30, [R1+0xe28] ;  /* 0x000e2800011e7983 */ /* 0x004ea80000300a00 */
[----:B------:R1:W-:Y:S04]  /*1d9c0*/  STL.64 [R1+0x930], R4 ;  /* 0x0009300401007387 */ /* 0x0003e80000100a00 */
[----:B------:R1:W-:Y:S04]  /*1d9d0*/  STL.64 [R1+0x938], R6 ;  /* 0x0009380601007387 */ /* 0x0003e80000100a00 */
[----:B---3--:R-:W3:Y:S04]  /*1d9e0*/  LDL.LU.64 R16, [R1+0xe00] ;  /* 0x000e000001107983 */ /* 0x008ee80000300a00 */
[----:B----4-:R-:W3:Y:S04]  /*1d9f0*/  LDL.LU.64 R18, [R1+0xe08] ;  /* 0x000e080001127983 */ /* 0x010ee80000300a00 */
        /* <DEDUP_REMOVED lines=22> */
[C---:B--2---:R-:W-:Y:S08]  /*1db60*/  HMMA.1688.F32.TF32 R28, R192.reuse, R60, R28 ;  /* 0x0000003cc01c723c */ /* 0x044ff0000008101c */
[C---:B---3--:R-:W-:Y:S08]  /*1db70*/  HMMA.1688.F32.TF32 R16, R192.reuse, R64, R16 ;  /* 0x00000040c010723c */ /* 0x048ff00000081010 */
[----:B----4-:R-:W-:Y:S03]  /*1db80*/  HMMA.1688.F32.TF32 R192, R192, R68, R8 ;  /* 0x00000044c0c0723c */ /* 0x010fe60000081008 */
[----:B------:R-:W-:Y:S05]  /*1db90*/  STL.64 [R1+0x920], R28 ;  /* 0x0009201c01007387 */ /* 0x000fea0000100a00 */
[C---:B------:R-:W-:Y:S01]  /*1dba0*/  HMMA.1688.F32.TF32 R12, R196.reuse, R56, R12 ;  /* 0x00000038c40c723c */ /* 0x040fe2000008100c */
[----:B------:R1:W-:Y:S07]  /*1dbb0*/  STL.64 [R1+0x928], R30 ;  /* 0x0009281e01007387 */ /* 0x0003ee0000100a00 */
[C---:B------:R-:W-:Y:S01]  /*1dbc0*/  HMMA.1688.F32.TF32 R44, R196.reuse, R60, R44 ;  /* 0x0000003cc42c723c */ /* 0x040fe2000008102c */
[----:B-1----:R-:W2:Y:S07]  /*1dbd0*/  LDL.LU.64 R30, [R1+0x2698] ;  /* 0x00269800011e7983 */ /* 0x002eae0000300a00 */
[C---:B------:R-:W-:Y:S01]  /*1dbe0*/  HMMA.1688.F32.TF32 R24, R196.reuse, R64, R24 ;  /* 0x00000040c418723c */ /* 0x040fe20000081018 */
[----:B------:R-:W3:Y:S04]  /*1dbf0*/  LDL.LU.64 R28, [R1+0x2690] ;  /* 0x00269000011c7983 */ /* 0x000ee80000300a00 */
[----:B------:R-:W-:Y:S04]  /*1dc00*/  STL.64 [R1+0x910], R16 ;  /* 0x0009101001007387 */ /* 0x000fe80000100a00 */
[----:B------:R1:W-:Y:S01]  /*1dc10*/  STL.64 [R1+0x918], R18 ;  /* 0x0009181201007387 */ /* 0x0003e20000100a00 */
[-C--:B------:R-:W-:Y:S03]  /*1dc20*/  HMMA.1688.F32.TF32 R196, R196, R68.reuse, R20 ;  /* 0x00000044c4c4723c */ /* 0x080fe60000081014 */
[----:B-1----:R-:W4:Y:S04]  /*1dc30*/  LDL.LU.64 R18, [R1+0x2688] ;  /* 0x0026880001127983 */ /* 0x002f280000300a00 */
[----:B------:R-:W2:Y:S04]  /*1dc40*/  LDL.LU.64 R16, [R1+0x2680] ;  /* 0x0026800001107983 */ /* 0x000ea80000300a00 */
[----:B------:R-:W2:Y:S04]  /*1dc50*/  LDL.LU.64 R10, [R1+0x2678] ;  /* 0x00267800010a7983 */ /* 0x000ea80000300a00 */
[----:B------:R-:W2:Y:S04]  /*1dc60*/  LDL.LU.64 R8, [R1+0x2670] ;  /* 0x0026700001087983 */ /* 0x000ea80000300a00 */
[----:B------:R1:W-:Y:S04]  /*1dc70*/  STL.64 [R1+0x8c0], R192 ;  /* 0x0008c0c001007387 */ /* 0x0003e80000100a00 */
[----:B------:R1:W-:Y:S04]  /*1dc80*/  STL.64 [R1+0x8c8], R194 ;  /* 0x0008c8c201007387 */ /* 0x0003e80000100a00 */
[----:B-1----:R-:W2:Y:S04]  /*1dc90*/  LDL.LU.64 R192, [R1+0x700] ;  /* 0x0007000001c07983 */ /* 0x002ea80000300a00 */
[----:B------:R-:W2:Y:S04]  /*1dca0*/  LDL.LU.64 R194, [R1+0x708] ;  /* 0x0007080001c27983 */ /* 0x000ea80000300a00 */
[----:B------:R-:W-:Y:S04]  /*1dcb0*/  STL.64 [R1+0x900], R12 ;  /* 0x0009000c01007387 */ /* 0x000fe80000100a00 */
[----:B------:R1:W-:Y:S04]  /*1dcc0*/  STL.64 [R1+0x908], R14 ;  /* 0x0009080e01007387 */ /* 0x0003e80000100a00 */
[----:B-1----:R-:W3:Y:S04]  /*1dcd0*/  LDL.LU.64 R14, [R1+0x2668] ;  /* 0x00266800010e7983 */ /* 0x002ee80000300a00 */
[----:B------:R-:W3:Y:S04]  /*1dce0*/  LDL.LU.64 R12, [R1+0x2660] ;  /* 0x00266000010c7983 */ /* 0x000ee80000300a00 */
[----:B------:R-:W-:Y:S04]  /*1dcf0*/  STL.64 [R1+0x8f0], R44 ;  /* 0x0008f02c01007387 */ /* 0x000fe80000100a00 */
[----:B------:R1:W-:Y:S04]  /*1dd00*/  STL.64 [R1+0x8f8], R46 ;  /* 0x0008f82e01007387 */ /* 0x0003e80000100a00 */
[----:B-1----:R-:W3:Y:S04]  /*1dd10*/  LDL.LU.64 R46, [R1+0x2658] ;  /* 0x00265800012e7983 */ /* 0x002ee80000300a00 */
[----:B------:R-:W-:Y:S04]  /*1dd20*/  STL.64 [R1+0x8d0], R24 ;  /* 0x0008d01801007387 */ /* 0x000fe80000100a00 */
[----:B------:R1:W-:Y:S04]  /*1dd30*/  STL.64 [R1+0x8d8], R26 ;  /* 0x0008d81a01007387 */ /* 0x0003e80000100a00 */
[----:B-1----:R-:W3:Y:S04]  /*1dd40*/  LDL.LU.64 R26, [R1+0x2650] ;  /* 0x00265000011a7983 */ /* 0x002ee80000300a00 */
[----:B------:R-:W3:Y:S04]  /*1dd50*/  LDL.LU.64 R24, [R1+0x2648] ;  /* 0x0026480001187983 */ /* 0x000ee80000300a00 */
[----:B------:R-:W3:Y:S04]  /*1dd60*/  LDL.LU.64 R22, [R1+0x2640] ;  /* 0x0026400001167983 */ /* 0x000ee80000300a00 */
[----:B------:R-:W3:Y:S04]  /*1dd70*/  LDL.LU.64 R20, [R1+0x2638] ;  /* 0x0026380001147983 */ /* 0x000ee80000300a00 */
[----:B------:R1:W-:Y:S04]  /*1dd80*/  STL.64 [R1+0x8b0], R196 ;  /* 0x0008b0c401007387 */ /* 0x0003e80000100a00 */
[----:B------:R1:W-:Y:S04]  /*1dd90*/  STL.64 [R1+0x8b8], R198 ;  /* 0x0008b8c601007387 */ /* 0x0003e80000100a00 */
[----:B-1----:R-:W3:Y:S04]  /*1dda0*/  LDL.LU.64 R196, [R1+0x740] ;  /* 0x0007400001c47983 */ /* 0x002ee80000300a00 */
[----:B------:R-:W3:Y:S01]  /*1ddb0*/  LDL.LU.64 R198, [R1+0x748] ;  /* 0x0007480001c67983 */ /* 0x000ee20000300a00 */
[----:B------:R-:W-:Y:S08]  /*1ddc0*/  HMMA.1688.F32.TF32 R188, R200, R68, R188 ;  /* 0x00000044c8bc723c */ /* 0x000ff000000810bc */
[C---:B------:R-:W-:Y:S08]  /*1ddd0*/  HMMA.1688.F32.TF32 R184, R204.reuse, R56, R184 ;  /* 0x00000038ccb8723c */ /* 0x040ff000000810b8 */
[C---:B------:R-:W-:Y:S08]  /*1dde0*/  HMMA.1688.F32.TF32 R180, R204.reuse, R60, R180 ;  /* 0x0000003cccb4723c */ /* 0x040ff000000810b4 */
[C---:B------:R-:W-:Y:S08]  /*1ddf0*/  HMMA.1688.F32.TF32 R176, R204.reuse, R64, R176 ;  /* 0x00000040ccb0723c */ /* 0x040ff000000810b0 */
[----:B------:R-:W-:Y:S08]  /*1de00*/  HMMA.1688.F32.TF32 R76, R204, R68, R76 ;  /* 0x00000044cc4c723c */ /* 0x000ff0000008104c */
[C---:B--2---:R-:W-:Y:S08]  /*1de10*/  HMMA.1688.F32.TF32 R192, R200.reuse, R64, R192 ;  /* 0x00000040c8c0723c */ /* 0x044ff000000810c0 */
[----:B---3--:R-:W-:-:S15]  /*1de20*/  HMMA.1688.F32.TF32 R196, R200, R56, R196 ;  /* 0x00000038c8c4723c */ /* 0x008fde00000810c4 */
[----:B------:R-:W-:-:S04]  /*1de30*/  NOP ;  /* 0x0000000000007918 */ /* 0x000fc80000000000 */
[----:B------:R-:W-:Y:S04]  /*1de40*/  STL.64 [R1+0x8a0], R196 ;  /* 0x0008a0c401007387 */ /* 0x000fe80000100a00 */
[----:B------:R1:W-:Y:S02]  /*1de50*/  STL.64 [R1+0x8a8], R198 ;  /* 0x0008a8c601007387 */ /* 0x0003e40000100a00 */
[----:B-1----:R-:W-:Y:S02]  /*1de60*/  HMMA.1688.F32.TF32 R196, R200, R60, R4 ;  /* 0x0000003cc8c4723c */ /* 0x002fe40000081004 */
[----:B------:R-:W2:Y:S04]  /*1de70*/  LDL.LU.64 R4, [R1+0x4d0] ;  /* 0x0004d00001047983 */ /* 0x000ea80000300a00 */
[----:B------:R-:W2:-:S13]  /*1de80*/  LDL.LU.64 R6, [R1+0x4d8] ;  /* 0x0004d80001067983 */ /* 0x000e9a0000300a00 */
        /* <DEDUP_REMOVED lines=8> */
[----:B------:R3:W-:Y:S04]  /*1df10*/  STL.64 [R1+0x7a0], R180 ;  /* 0x0007a0b401007387 */ /* 0x0007e80000100a00 */
[----:B------:R3:W-:Y:S04]  /*1df20*/  STL.64 [R1+0x7a8], R182 ;  /* 0x0007a8b601007387 */ /* 0x0007e80000100a00 */
[----:B-1----:R-:W2:Y:S04]  /*1df30*/  LDL.LU.64 R188, [R1+0x4c0] ;  /* 0x0004c00001bc7983 */ /* 0x002ea80000300a00 */
[----:B------:R-:W-:Y:S04]  /*1df40*/  STL.64 [R1+0x780], R176 ;  /* 0x000780b001007387 */ /* 0x000fe80000100a00 */
[----:B------:R-:W-:Y:S04]  /*1df50*/  STL.64 [R1+0x788], R178 ;  /* 0x000788b201007387 */ /* 0x000fe80000100a00 */
[----:B---3--:R-:W3:Y:S04]  /*1df60*/  LDL.LU.64 R190, [R1+0x4c8] ;  /* 0x0004c80001be7983 */ /* 0x008ee80000300a00 */
[----:B------:R1:W-:Y:S04]  /*1df70*/  STL.64 [R1+0x740], R76 ;  /* 0x0007404c01007387 */ /* 0x0003e80000100a00 */
[----:B------:R1:W-:Y:S04]  /*1df80*/  STL.64 [R1+0x748], R78 ;  /* 0x0007484e01007387 */ /* 0x0003e80000100a00 */
[----:B------:R-:W3:Y:S04]  /*1df90*/  LDL.LU.64 R180, [R1+0x4b0] ;  /* 0x0004b00001b47983 */ /* 0x000ee80000300a00 */
[----:B------:R-:W3:Y:S04]  /*1dfa0*/  LDL.LU.64 R182, [R1+0x4b8] ;  /* 0x0004b80001b67983 */ /* 0x000ee80000300a00 */
[----:B-1----:R-:W3:Y:S04]  /*1dfb0*/  LDL.LU.64 R76, [R1+0x4a0] ;  /* 0x0004a000014c7983 */ /* 0x002ee80000300a00 */
[----:B------:R-:W3:Y:S01]  /*1dfc0*/  LDL.LU.64 R78, [R1+0x4a8] ;  /* 0x0004a800014e7983 */ /* 0x000ee20000300a00 */
[----:B------:R-:W-:-:S02]  /*1dfd0*/  IMAD.MOV.U32 R192, RZ, RZ, R15 ;  /* 0x000000ffffc07224 */ /* 0x000fc400078e000f */
[----:B------:R-:W-:Y:S01]  /*1dfe0*/  IMAD.MOV.U32 R193, RZ, RZ, R10 ;  /* 0x000000ffffc17224 */ /* 0x000fe200078e000a */
[----:B------:R-:W-:Y:S01]  /*1dff0*/  LDS R176, [R3+UR10+0x4000] ;  /* 0x0040000a03b07984 */ /* 0x000fe20008000800 */
[----:B----4-:R-:W-:Y:S02]  /*1e000*/  IMAD.MOV.U32 R194, RZ, RZ, R19 ;  /* 0x000000ffffc27224 */ /* 0x010fe400078e0013 */
[----:B------:R-:W-:Y:S01]  /*1e010*/  IMAD.MOV.U32 R195, RZ, RZ, R18 ;  /* 0x000000ffffc37224 */ /* 0x000fe200078e0012 */
[----:B------:R-:W-:Y:S01]  /*1e020*/  LDS R178, [R3+UR10+0x6000] ;  /* 0x0060000a03b27984 */ /* 0x000fe20008000800 */
[----:B------:R-:W-:Y:S02]  /*1e030*/  IMAD.MOV.U32 R207, RZ, RZ, R20 ;  /* 0x000000ffffcf7224 */ /* 0x000fe400078e0014 */
[----:B------:R-:W-:Y:S01]  /*1e040*/  IMAD.MOV.U32 R206, RZ, RZ, R21 ;  /* 0x000000ffffce7224 */ /* 0x000fe200078e0015 */
[----:B------:R-:W-:Y:S01]  /*1e050*/  LDS R177, [R0+UR10+0x4000] ;  /* 0x0040000a00b17984 */ /* 0x000fe20008000800 */
[----:B------:R-:W-:-:S02]  /*1e060*/  IMAD.MOV.U32 R205, RZ, RZ, R22 ;  /* 0x000000ffffcd7224 */ /* 0x000fc400078e0016 */
[----:B------:R-:W-:Y:S01]  /*1e070*/  IMAD.MOV.U32 R204, RZ, RZ, R23 ;  /* 0x000000ffffcc7224 */ /* 0x000fe200078e0017 */
[----:B------:R-:W1:Y:S01]  /*1e080*/  LDS R179, [R0+UR10+0x6000] ;  /* 0x0060000a00b37984 */ /* 0x000e620008000800 */
[----:B--2---:R-:W-:-:S15]  /*1e090*/  HMMA.1688.F32.TF32 R184, R208, R56, R4 ;  /* 0x00000038d0b8723c */ /* 0x004fde0000081004 */
[----:B------:R-:W-:-:S04]  /*1e0a0*/  NOP ;  /* 0x0000000000007918 */ /* 0x000fc80000000000 */
[----:B------:R-:W-:Y:S02]  /*1e0b0*/  IMAD.MOV.U32 R4, RZ, RZ, R187 ;  /* 0x000000ffff047224 */ /* 0x000fe400078e00bb */
[----:B------:R-:W-:Y:S02]  /*1e0c0*/  IMAD.MOV.U32 R6, RZ, RZ, R185 ;  /* 0x000000ffff067224 */ /* 0x000fe400078e00b9 */
[----:B------:R-:W-:Y:S02]  /*1e0d0*/  IMAD.MOV.U32 R7, RZ, RZ, R184 ;  /* 0x000000ffff077224 */ /* 0x000fe400078e00b8 */
[----:B------:R-:W-:Y:S01]  /*1e0e0*/  IMAD.MOV.U32 R5, RZ, RZ, R186 ;  /* 0x000000ffff057224 */ /* 0x000fe200078e00ba */
[----:B------:R-:W2:Y:S04]  /*1e0f0*/  LDL.LU.64 R184, [R1+0x490] ;  /* 0x0004900001b87983 */ /* 0x000ea80000300a00 */
[----:B------:R-:W2:Y:S04]  /*1e100*/  LDL.LU.64 R186, [R1+0x498] ;  /* 0x0004980001ba7983 */ /* 0x000ea80000300a00 */
[----:B------:R-:W-:Y:S04]  /*1e110*/  STL [R1+0x25a4], R4 ;  /* 0x0025a40401007387 */ /* 0x000fe80000100800 */
[----:B------:R-:W-:Y:S04]  /*1e120*/  STL [R1+0x25a0], R6 ;  /* 0x0025a00601007387 */ /* 0x000fe80000100800 */
[----:B------:R-:W-:Y:S04]  /*1e130*/  STL [R1+0x259c], R7 ;  /* 0x00259c0701007387 */ /* 0x000fe80000100800 */
[----:B------:R4:W-:Y:S01]  /*1e140*/  STL [R1+0x2598], R5 ;  /* 0x0025980501007387 */ /* 0x0009e20000100800 */
[C---:B---3--:R-:W-:Y:S08]  /*1e150*/  HMMA.1688.F32.TF32 R188, R208.reuse, R60, R188 ;  /* 0x0000003cd0bc723c */ /* 0x048ff000000810bc */
[C---:B----4-:R-:W-:Y:S01]  /*1e160*/  HMMA.1688.F32.TF32 R4, R208.reuse, R64, R180 ;  /* 0x00000040d004723c */ /* 0x050fe200000810b4 */
[----:B------:R-:W3:Y:S07]  /*1e170*/  LDL.LU.64 R180, [R1+0x480] ;  /* 0x0004800001b47983 */ /* 0x000eee0000300a00 */
[----:B------:R-:W-:Y:S03]  /*1e180*/  HMMA.1688.F32.TF32 R76, R208, R68, R76 ;  /* 0x00000044d04c723c */ /* 0x000fe6000008104c */
[----:B------:R-:W-:Y:S04]  /*1e190*/  STL.64 [R1+0x730], R188 ;  /* 0x000730bc01007387 */ /* 0x000fe80000100a00 */
[----:B------:R-:W-:Y:S04]  /*1e1a0*/  STL.64 [R1+0x738], R190 ;  /* 0x000738be01007387 */ /* 0x000fe80000100a00 */
[----:B------:R-:W3:Y:S04]  /*1e1b0*/  LDL.LU.64 R182, [R1+0x488] ;  /* 0x0004880001b67983 */ /* 0x000ee80000300a00 */
[----:B------:R4:W-:Y:S04]  /*1e1c0*/  STL.64 [R1+0x710], R4 ;  /* 0x0007100401007387 */ /* 0x0009e80000100a00 */
[----:B------:R1:W-:Y:S01]  /*1e1d0*/  STL.64 [R1+0x718], R6 ;  /* 0x0007180601007387 */ /* 0x0003e20000100a00 */
[----:B----4-:R-:W-:-:S02]  /*1e1e0*/  IMAD.MOV.U32 R4, RZ, RZ, R76 ;  /* 0x000000ffff047224 */ /* 0x010fc400078e004c */
[----:B------:R-:W-:Y:S02]  /*1e1f0*/  IMAD.MOV.U32 R5, RZ, RZ, R79 ;  /* 0x000000ffff057224 */ /* 0x000fe400078e004f */
[----:B-1----:R-:W-:Y:S02]  /*1e200*/  IMAD.MOV.U32 R6, RZ, RZ, R77 ;  /* 0x000000ffff067224 */ /* 0x002fe400078e004d */
[----:B------:R-:W-:Y:S01]  /*1e210*/  IMAD.MOV.U32 R7, RZ, RZ, R78 ;  /* 0x000000ffff077224 */ /* 0x000fe200078e004e */
[----:B------:R-:W4:Y:S04]  /*1e220*/  LDL.LU.64 R76, [R1+0x440] ;  /* 0x00044000014c7983 */ /* 0x000f280000300a00 */
[----:B------:R-:W4:Y:S04]  /*1e230*/  LDL.LU.64 R78, [R1+0x448] ;  /* 0x00044800014e7983 */ /* 0x000f280000300a00 */
[----:B------:R-:W-:Y:S04]  /*1e240*/  STL.64 [R1+0x25b0], R6 ;  /* 0x0025b00601007387 */ /* 0x000fe80000100a00 */
[----:B------:R3:W-:Y:S04]  /*1e250*/  STL.64 [R1+0x25a8], R4 ;  /* 0x0025a80401007387 */ /* 0x0007e80000100a00 */
[----:B------:R-:W4:Y:S04]  /*1e260*/  LDL.LU.64 R188, [R1+0x430] ;  /* 0x0004300001bc7983 */ /* 0x000f280000300a00 */
[----:B------:R-:W4:Y:S01]  /*1e270*/  LDL.LU.64 R190, [R1+0x438] ;  /* 0x0004380001be7983 */ /* 0x000f220000300a00 */
[----:B------:R-:W-:-:S02]  /*1e280*/  IMAD.MOV.U32 R199, RZ, RZ, R24 ;  /* 0x000000ffffc77224 */ /* 0x000fc400078e0018 */
[----:B------:R-:W-:Y:S02]  /*1e290*/  IMAD.MOV.U32 R198, RZ, RZ, R25 ;  /* 0x000000ffffc67224 */ /* 0x000fe400078e0019 */
[----:B------:R-:W-:Y:S02]  /*1e2a0*/  IMAD.MOV.U32 R197, RZ, RZ, R26 ;  /* 0x000000ffffc57224 */ /* 0x000fe400078e001a */
[----:B------:R-:W-:Y:S02]  /*1e2b0*/  IMAD.MOV.U32 R196, RZ, RZ, R27 ;  /* 0x000000ffffc47224 */ /* 0x000fe400078e001b */
[----:B------:R-:W-:Y:S02]  /*1e2c0*/  IMAD.MOV.U32 R208, RZ, RZ, R12 ;  /* 0x000000ffffd07224 */ /* 0x000fe400078e000c */
[----:B------:R-:W-:Y:S02]  /*1e2d0*/  IMAD.MOV.U32 R209, RZ, RZ, R13 ;  /* 0x000000ffffd17224 */ /* 0x000fe400078e000d */
[----:B------:R-:W-:Y:S01]  /*1e2e0*/  IMAD.MOV.U32 R210, RZ, RZ, R11 ;  /* 0x000000ffffd27224 */ /* 0x000fe200078e000b */
[----:B--2---:R-:W-:-:S15]  /*1e2f0*/  HMMA.1688.F32.TF32 R184, R212, R56, R184 ;  /* 0x00000038d4b8723c */ /* 0x004fde00000810b8 */
[----:B------:R-:W-:-:S04]  /*1e300*/  NOP ;  /* 0x0000000000007918 */ /* 0x000fc80000000000 */
[----:B------:R-:W-:Y:S02]  /*1e310*/  IMAD.MOV.U32 R252, RZ, RZ, R187 ;  /* 0x000000fffffc7224 */ /* 0x000fe400078e00bb */
[----:B------:R-:W-:Y:S02]  /*1e320*/  IMAD.MOV.U32 R45, RZ, RZ, R186 ;  /* 0x000000ffff2d7224 */ /* 0x000fe400078e00ba */
[----:B------:R-:W-:Y:S02]  /*1e330*/  IMAD.MOV.U32 R41, RZ, RZ, R184 ;  /* 0x000000ffff297224 */ /* 0x000fe400078e00b8 */
[----:B------:R-:W-:Y:S02]  /*1e340*/  IMAD.MOV.U32 R44, RZ, RZ, R185 ;  /* 0x000000ffff2c7224 */ /* 0x000fe400078e00b9 */
[----:B------:R-:W2:Y:S04]  /*1e350*/  LDL.LU.64 R184, [R1+0x3e0] ;  /* 0x0003e00001b87983 */ /* 0x000ea80000300a00 */
[----:B------:R-:W2:Y:S04]  /*1e360*/  LDL.LU.64 R186, [R1+0x3e8] ;  /* 0x0003e80001ba7983 */ /* 0x000ea80000300a00 */
[----:B------:R-:W-:Y:S04]  /*1e370*/  STL [R1+0x254c], R252 ;  /* 0x00254cfc01007387 */ /* 0x000fe80000100800 */
[----:B------:R-:W-:Y:S04]  /*1e380*/  STL [R1+0x2548], R45 ;  /* 0x0025482d01007387 */ /* 0x000fe80000100800 */
[----:B------:R-:W-:Y:S04]  /*1e390*/  STL [R1+0x2544], R41 ;  /* 0x0025442901007387 */ /* 0x000fe80000100800 */
[----:B------:R-:W-:Y:S01]  /*1e3a0*/  STL [R1+0x2540], R44 ;  /* 0x0025402c01007387 */ /* 0x000fe20000100800 */
[C---:B---3--:R-:W-:Y:S08]  /*1e3b0*/  HMMA.1688.F32.TF32 R4, R212.reuse, R60, R180 ;  /* 0x0000003cd404723c */ /* 0x048ff000000810b4 */
[----:B----4-:R-:W-:Y:S11]  /*1e3c0*/  HMMA.1688.F32.TF32 R76, R212, R64, R76 ;  /* 0x00000040d44c723c */ /* 0x010ff6000008104c */
[----:B------:R1:W-:Y:S01]  /*1e3d0*/  STL [R1+0x690], R4 ;  /* 0x0006900401007387 */ /* 0x0003e20000100800 */
[----:B------:R-:W-:-:S02]  /*1e3e0*/  IMAD.MOV.U32 R40, RZ, RZ, R7 ;  /* 0x000000ffff287224 */ /* 0x000fc400078e0007 */
[----:B------:R-:W-:Y:S01]  /*1e3f0*/  IMAD.MOV.U32 R37, RZ, RZ, R6 ;  /* 0x000000ffff257224 */ /* 0x000fe200078e0006 */
[----:B------:R-:W3:Y:S01]  /*1e400*/  LDL.LU.64 R180, [R1+0x3b0] ;  /* 0x0003b00001b47983 */ /* 0x000ee20000300a00 */
[----:B------:R-:W-:-:S03]  /*1e410*/  IMAD.MOV.U32 R36, RZ, RZ, R5 ;  /* 0x000000ffff247224 */ /* 0x000fc600078e0005 */
[----:B------:R-:W3:Y:S04]  /*1e420*/  LDL.LU.64 R182, [R1+0x3b8] ;  /* 0x0003b80001b67983 */ /* 0x000ee80000300a00 */
[----:B-1----:R-:W4:Y:S01]  /*1e430*/  LDL.LU.64 R4, [R1+0x3a0] ;  /* 0x0003a00001047983 */ /* 0x002f220000300a00 */
[----:B------:R-:W-:Y:S03]  /*1e440*/  HMMA.1688.F32.TF32 R188, R212, R68, R188 ;  /* 0x00000044d4bc723c */ /* 0x000fe600000810bc */
[----:B------:R-:W4:Y:S01]  /*1e450*/  LDL.LU.64 R6, [R1+0x3a8] ;  /* 0x0003a80001067983 */ /* 0x000f220000300a00 */
[----:B------:R-:W-:-:S03]  /*1e460*/  IMAD.MOV.U32 R49, RZ, RZ, R78 ;  /* 0x000000ffff317224 */ /* 0x000fc600078e004e */
[----:B------:R-:W-:Y:S01]  /*1e470*/  STL [R1+0x2558], R40 ;  /* 0x0025582801007387 */ /* 0x000fe20000100800 */
[----:B------:R-:W-:Y:S02]  /*1e480*/  IMAD.MOV.U32 R52, RZ, RZ, R77 ;  /* 0x000000ffff347224 */ /* 0x000fe400078e004d */
[----:B------:R-:W-:Y:S01]  /*1e490*/  IMAD.MOV.U32 R53, RZ, RZ, R76 ;  /* 0x000000ffff357224 */ /* 0x000fe200078e004c */
[----:B------:R1:W-:Y:S01]  /*1e4a0*/  STL [R1+0x2554], R37 ;  /* 0x0025542501007387 */ /* 0x0003e20000100800 */
[----:B------:R-:W-:-:S03]  /*1e4b0*/  IMAD.MOV.U32 R48, RZ, RZ, R79 ;  /* 0x000000ffff307224 */ /* 0x000fc600078e004f */
[----:B------:R1:W-:Y:S04]  /*1e4c0*/  STL [R1+0x2550], R36 ;  /* 0x0025502401007387 */ /* 0x0003e80000100800 */
[----:B------:R-:W4:Y:S01]  /*1e4d0*/  LDL.LU.64 R76, [R1+0x370] ;  /* 0x00037000014c7983 */ /* 0x000f220000300a00 */
[----:B------:R-:W-:-:S03]  /*1e4e0*/  IMAD.MOV.U32 R252, RZ, RZ, R188 ;  /* 0x000000fffffc7224 */ /* 0x000fc600078e00bc */
[----:B------:R-:W4:Y:S01]  /*1e4f0*/  LDL.LU.64 R78, [R1+0x378] ;  /* 0x00037800014e7983 */ /* 0x000f220000300a00 */
[----:B------:R-:W-:-:S03]  /*1e500*/  IMAD.MOV.U32 R45, RZ, RZ, R189 ;  /* 0x000000ffff2d7224 */ /* 0x000fc600078e00bd */
[----:B------:R-:W-:Y:S01]  /*1e510*/  STL [R1+0x2564], R49 ;  /* 0x0025643101007387 */ /* 0x000fe20000100800 */
[----:B------:R-:W-:-:S03]  /*1e520*/  IMAD.MOV.U32 R188, RZ, RZ, R38 ;  /* 0x000000ffffbc7224 */ /* 0x000fc600078e0026 */
[----:B------:R-:W-:Y:S01]  /*1e530*/  STL [R1+0x2560], R52 ;  /* 0x0025603401007387 */ /* 0x000fe20000100800 */
[----:B------:R-:W-:-:S03]  /*1e540*/  IMAD.MOV.U32 R189, RZ, RZ, R39 ;  /* 0x000000ffffbd7224 */ /* 0x000fc600078e0027 */
[----:B------:R-:W-:Y:S04]  /*1e550*/  STL [R1+0x255c], R53 ;  /* 0x00255c3501007387 */ /* 0x000fe80000100800 */
[----:B------:R-:W4:Y:S04]  /*1e560*/  LDL.LU R38, [R1+0x2630] ;  /* 0x0026300001267983 */ /* 0x000f280000300800 */
        /* <DEDUP_REMOVED lines=15> */
[----:B------:R-:W4:Y:S01]  /*1e660*/  LDL.LU R11, [R1+0x2610] ;  /* 0x00261000010b7983 */ /* 0x000f220000300800 */
[----:B------:R-:W-:-:S03]  /*1e670*/  IMAD.MOV.U32 R211, RZ, RZ, R14 ;  /* 0x000000ffffd37224 */ /* 0x000fc600078e000e */
[----:B------:R-:W4:Y:S01]  /*1e680*/  LDL.LU R14, [R1+0x260c] ;  /* 0x00260c00010e7983 */ /* 0x000f220000300800 */
[C---:B--2---:R-:W-:Y:S08]  /*1e690*/  HMMA.1688.F32.TF32 R184, R216.reuse, R56, R184 ;  /* 0x00000038d8b8723c */ /* 0x044ff000000810b8 */
[C---:B---3--:R-:W-:Y:S08]  /*1e6a0*/  HMMA.1688.F32.TF32 R180, R216.reuse, R60, R180 ;  /* 0x0000003cd8b4723c */ /* 0x048ff000000810b4 */
[C---:B----4-:R-:W-:Y:S08]  /*1e6b0*/  HMMA.1688.F32.TF32 R4, R216.reuse, R64, R4 ;  /* 0x00000040d804723c */ /* 0x050ff00000081004 */
[----:B------:R-:W-:Y:S01]  /*1e6c0*/  HMMA.1688.F32.TF32 R76, R216, R68, R76 ;  /* 0x00000044d84c723c */ /* 0x000fe2000008104c */
[----:B------:R-:W-:-:S02]  /*1e6d0*/  IMAD.MOV.U32 R217, RZ, RZ, R19 ;  /* 0x000000ffffd97224 */ /* 0x000fc400078e0013 */
[----:B------:R-:W-:Y:S02]  /*1e6e0*/  IMAD.MOV.U32 R216, RZ, RZ, R18 ;  /* 0x000000ffffd87224 */ /* 0x000fe400078e0012 */
[----:B------:R-:W2:Y:S04]  /*1e6f0*/  LDL.LU R18, [R1+0x2608] ;  /* 0x0026080001127983 */ /* 0x000ea80000300800 */
[----:B------:R-:W2:Y:S01]  /*1e700*/  LDL.LU R19, [R1+0x2604] ;  /* 0x0026040001137983 */ /* 0x000ea20000300800 */
[----:B------:R-:W-:-:S03]  /*1e710*/  IMAD.MOV.U32 R218, RZ, RZ, R12 ;  /* 0x000000ffffda7224 */ /* 0x000fc600078e000c */
[----:B------:R-:W3:Y:S01]  /*1e720*/  LDL.LU R12, [R1+0x2600] ;  /* 0x00260000010c7983 */ /* 0x000ee20000300800 */
[----:B------:R-:W-:-:S03]  /*1e730*/  IMAD.MOV.U32 R219, RZ, RZ, R13 ;  /* 0x000000ffffdb7224 */ /* 0x000fc600078e000d */
[----:B------:R-:W4:Y:S01]  /*1e740*/  LDL.LU R13, [R1+0x25fc] ;  /* 0x0025fc00010d7983 */ /* 0x000f220000300800 */
[----:B------:R-:W-:-:S03]  /*1e750*/  IMAD.MOV.U32 R212, RZ, RZ, R11 ;  /* 0x000000ffffd47224 */ /* 0x000fc600078e000b */
[----:B------:R-:W2:Y:S01]  /*1e760*/  LDL.LU R11, [R1+0x25f8] ;  /* 0x0025f800010b7983 */ /* 0x000ea20000300800 */
[----:B------:R-:W-:Y:S02]  /*1e770*/  IMAD.MOV.U32 R214, RZ, RZ, R10 ;  /* 0x000000ffffd67224 */ /* 0x000fe400078e000a */
[----:B------:R-:W-:Y:S02]  /*1e780*/  IMAD.MOV.U32 R213, RZ, RZ, R14 ;  /* 0x000000ffffd57224 */ /* 0x000fe400078e000e */
[----:B------:R-:W3:Y:S01]  /*1e790*/  LDL.LU R14, [R1+0x25f4] ;  /* 0x0025f400010e7983 */ /* 0x000ee20000300800 */
[----:B------:R-:W-:-:S03]  /*1e7a0*/  IMAD.MOV.U32 R215, RZ, RZ, R15 ;  /* 0x000000ffffd77224 */ /* 0x000fc600078e000f */
[----:B------:R-:W4:Y:S04]  /*1e7b0*/  LDL.LU R10, [R1+0x25f0] ;  /* 0x0025f000010a7983 */ /* 0x000f280000300800 */
[----:B------:R-:W4:Y:S01]  /*1e7c0*/  LDL.LU R15, [R1+0x25ec] ;  /* 0x0025ec00010f7983 */ /* 0x000f220000300800 */
[----:B------:R-:W-:Y:S02]  /*1e7d0*/  IMAD.MOV.U32 R33, RZ, RZ, R76 ;  /* 0x000000ffff217224 */ /* 0x000fe400078e004c */
[----:B------:R-:W-:Y:S02]  /*1e7e0*/  IMAD.MOV.U32 R32, RZ, RZ, R77 ;  /* 0x000000ffff207224 */ /* 0x000fe400078e004d */
[----:B-1----:R-:W-:Y:S02]  /*1e7f0*/  IMAD.MOV.U32 R37, RZ, RZ, R184 ;  /* 0x000000ffff257224 */ /* 0x002fe400078e00b8 */
[----:B--2---:R-:W-:-:S02]  /*1e800*/  IMAD.MOV.U32 R76, RZ, RZ, R11 ;  /* 0x000000ffff4c7224 */ /* 0x004fc400078e000b */
[----:B------:R-:W2:Y:S01]  /*1e810*/  LDL.LU R11, [R1+0x25e8] ;  /* 0x0025e800010b7983 */ /* 0x000ea20000300800 */
[----:B---3--:R-:W-:-:S03]  /*1e820*/  IMAD.MOV.U32 R77, RZ, RZ, R14 ;  /* 0x000000ffff4d7224 */ /* 0x008fc600078e000e */
[----:B------:R-:W3:Y:S01]  /*1e830*/  LDL.LU R14, [R1+0x25e4] ;  /* 0x0025e400010e7983 */ /* 0x000ee20000300800 */
[----:B----4-:R-:W-:-:S03]  /*1e840*/  IMAD.MOV.U32 R184, RZ, RZ, R15 ;  /* 0x000000ffffb87224 */ /* 0x010fc600078e000f */
[----:B------:R-:W3:Y:S01]  /*1e850*/  LDL.LU R15, [R1+0x25e0] ;  /* 0x0025e000010f7983 */ /* 0x000ee20000300800 */
[----:B------:R-:W-:Y:S02]  /*1e860*/  IMAD.MOV.U32 R36, RZ, RZ, R185 ;  /* 0x000000ffff247224 */ /* 0x000fe400078e00b9 */
[----:B------:R-:W-:Y:S01]  /*1e870*/  IMAD.MOV.U32 R57, RZ, RZ, R186 ;  /* 0x000000ffff397224 */ /* 0x000fe200078e00ba */
[----:B------:R-:W4:Y:S01]  /*1e880*/  LDL.LU R185, [R1+0x424] ;  /* 0x0004240001b97983 */ /* 0x000f220000300800 */
[----:B------:R-:W-:Y:S02]  /*1e890*/  IMAD.MOV.U32 R56, RZ, RZ, R187 ;  /* 0x000000ffff387224 */ /* 0x000fe400078e00bb */
[----:B------:R-:W-:Y:S02]  /*1e8a0*/  IMAD.MOV.U32 R186, RZ, RZ, R10 ;  /* 0x000000ffffba7224 */ /* 0x000fe400078e000a */
[----:B------:R-:W4:Y:S01]  /*1e8b0*/  LDL.LU R10, [R1+0x25dc] ;  /* 0x0025dc00010a7983 */ /* 0x000f220000300800 */
[----:B--2---:R-:W-:-:S03]  /*1e8c0*/  IMAD.MOV.U32 R187, RZ, RZ, R11 ;  /* 0x000000ffffbb7224 */ /* 0x004fc600078e000b */
[----:B------:R-:W4:Y:S01]  /*1e8d0*/  LDL.LU R11, [R1+0x25d8] ;  /* 0x0025d800010b7983 */ /* 0x000f220000300800 */
[----:B---3--:R-:W-:Y:S01]  /*1e8e0*/  HMMA.1688.F32.TF32 R20, R176, R14, R20 ;  /* 0x0000000eb014723c */ /* 0x008fe20000081014 */
[----:B------:R-:W-:Y:S02]  /*1e8f0*/  IMAD.MOV.U32 R202, RZ, RZ, R9 ;  /* 0x000000ffffca7224 */ /* 0x000fe400078e0009 */
[----:B------:R-:W-:-:S15]  /*1e900*/  IMAD.MOV.U32 R203, RZ, RZ, R8 ;  /* 0x000000ffffcb7224 */ /* 0x000fde00078e0008 */
[----:B------:R-:W-:Y:S01]  /*1e910*/  NOP ;  /* 0x0000000000007918 */ /* 0x000fe20000000000 */
[----:B------:R-:W-:Y:S02]  /*1e920*/  IMAD.MOV.U32 R9, RZ, RZ, R22 ;  /* 0x000000ffff097224 */ /* 0x000fe400078e0016 */
[----:B------:R-:W-:Y:S02]  /*1e930*/  IMAD.MOV.U32 R8, RZ, RZ, R23 ;  /* 0x000000ffff087224 */ /* 0x000fe400078e0017 */
[----:B------:R-:W2:Y:S01]  /*1e940*/  LDL.LU.64 R22, [R1+0x25d0] ;  /* 0x0025d00001167983 */ /* 0x000ea20000300a00 */
[----:B------:R-:W-:Y:S02]  /*1e950*/  IMAD.MOV.U32 R200, RZ, RZ, R17 ;  /* 0x000000ffffc87224 */ /* 0x000fe400078e0011 */
[----:B------:R-:W-:Y:S01]  /*1e960*/  IMAD.MOV.U32 R201, RZ, RZ, R16 ;  /* 0x000000ffffc97224 */ /* 0x000fe200078e0010 */
[----:B----4-:R-:W-:-:S15]  /*1e970*/  HMMA.1688.F32.TF32 R24, R176, R10, R24 ;  /* 0x0000000ab018723c */ /* 0x010fde0000081018 */
[----:B------:R-:W-:-:S04]  /*1e980*/  NOP ;  /* 0x0000000000007918 */ /* 0x000fc80000000000 */
[----:B------:R-:W-:Y:S02]  /*1e990*/  IMAD.MOV.U32 R17, RZ, RZ, R26 ;  /* 0x000000ffff117224 */ /* 0x000fe400078e001a */
[----:B------:R-:W-:Y:S02]  /*1e9a0*/  IMAD.MOV.U32 R16, RZ, RZ, R27 ;  /* 0x000000ffff107224 */ /* 0x000fe400078e001b */
[----:B------:R-:W3:Y:S01]  /*1e9b0*/  LDL.LU.64 R26, [R1+0x25c8] ;  /* 0x0025c800011a7983 */ /* 0x000ee20000300a00 */
[C---:B------:R-:W-:Y:S08]  /*1e9c0*/  HMMA.1688.F32.TF32 R212, R176.reuse, R18, R212 ;  /* 0x00000012b0d4723c */ /* 0x040ff000000810d4 */
[----:B--2---:R-:W-:Y:S01]  /*1e9d0*/  HMMA.1688.F32.TF32 R216, R176, R22, R216 ;  /* 0x00000016b0d8723c */ /* 0x004fe200000810d8 */
[----:B------:R-:W-:-:S02]  /*1e9e0*/  IMAD.MOV.U32 R2, RZ, RZ, R78 ;  /* 0x000000ffff027224 */ /* 0x000fc400078e004e */
[----:B------:R-:W-:Y:S02]  /*1e9f0*/  IMAD.MOV.U32 R0, RZ, RZ, R79 ;  /* 0x000000ffff007224 */ /* 0x000fe400078e004f */
[----:B------:R-:W-:Y:S02]  /*1ea00*/  IMAD.MOV.U32 R78, RZ, RZ, R13 ;  /* 0x000000ffff4e7224 */ /* 0x000fe400078e000d */
[----:B------:R-:W-:Y:S02]  /*1ea10*/  IMAD.MOV.U32 R79, RZ, RZ, R12 ;  /* 0x000000ffff4f7224 */ /* 0x000fe400078e000c */
[----:B------:R-:W-:Y:S02]  /*1ea20*/  IMAD.MOV.U32 R41, RZ, RZ, R190 ;  /* 0x000000ffff297224 */ /* 0x000fe400078e00be */
[----:B------:R-:W-:Y:S02]  /*1ea30*/  IMAD.MOV.U32 R44, RZ, RZ, R191 ;  /* 0x000000ffff2c7224 */ /* 0x000fe400078e00bf */
[----:B------:R-:W-:-:S02]  /*1ea40*/  IMAD.MOV.U32 R13, RZ, RZ, R20 ;  /* 0x000000ffff0d7224 */ /* 0x000fc400078e0014 */
[----:B------:R-:W-:Y:S02]  /*1ea50*/  IMAD.MOV.U32 R12, RZ, RZ, R21 ;  /* 0x000000ffff0c7224 */ /* 0x000fe400078e0015 */
[----:B------:R-:W-:Y:S02]  /*1ea60*/  IMAD.MOV.U32 R190, RZ, RZ, R29 ;  /* 0x000000ffffbe7224 */ /* 0x000fe400078e001d */
[----:B------:R-:W-:Y:S02]  /*1ea70*/  IMAD.MOV.U32 R191, RZ, RZ, R28 ;  /* 0x000000ffffbf7224 */ /* 0x000fe400078e001c */
[----:B------:R-:W-:Y:S02]  /*1ea80*/  IMAD.MOV.U32 R21, RZ, RZ, R24 ;  /* 0x000000ffff157224 */ /* 0x000fe400078e0018 */
[----:B------:R-:W-:Y:S01]  /*1ea90*/  IMAD.MOV.U32 R20, RZ, RZ, R25 ;  /* 0x000000ffff147224 */ /* 0x000fe200078e0019 */
[----:B------:R-:W-:Y:S01]  /*1eaa0*/  STL.64 [R1+0x750], R212 ;  /* 0x000750d401007387 */ /* 0x000fe20000100a00 */
[----:B------:R-:W-:-:S02]  /*1eab0*/  IMAD.MOV.U32 R29, RZ, RZ, R216 ;  /* 0x000000ffff1d7224 */ /* 0x000fc400078e00d8 */
[----:B------:R-:W-:Y:S02]  /*1eac0*/  IMAD.MOV.U32 R28, RZ, RZ, R217 ;  /* 0x000000ffff1c7224 */ /* 0x000fe400078e00d9 */
[----:B------:R-:W-:Y:S02]  /*1ead0*/  IMAD.MOV.U32 R25, RZ, RZ, R218 ;  /* 0x000000ffff197224 */ /* 0x000fe400078e00da */
[----:B------:R-:W-:Y:S01]  /*1eae0*/  IMAD.MOV.U32 R24, RZ, RZ, R219 ;  /* 0x000000ffff187224 */ /* 0x000fe200078e00db */
[----:B------:R1:W-:Y:S01]  /*1eaf0*/  STL.64 [R1+0x758], R214 ;  /* 0x000758d601007387 */ /* 0x0003e20000100a00 */
[----:B------:R-:W-:Y:S01]  /*1eb00*/  HMMA.1688.F32.TF32 R216, R176, R38, R208 ;  /* 0x00000026b0d8723c */ /* 0x000fe200000810d0 */
[----:B------:R-:W-:-:S07]  /*1eb10*/  IMAD.MOV.U32 R64, RZ, RZ, R7 ;  /* 0x000000ffff407224 */ /* 0x000fce00078e0007 */
[----:B-1----:R-:W-:Y:S01]  /*1eb20*/  HMMA.1688.F32.TF32 R212, R176, R42, R204 ;  /* 0x0000002ab0d4723c */ /* 0x002fe200000810cc */
[----:B------:R-:W-:-:S07]  /*1eb30*/  LOP3.LUT R7, R3, 0x20, RZ, 0x3c, !PT ;  /* 0x0000002003077812 */ /* 0x000fce00078e3cff */
[C---:B------:R-:W-:Y:S01]  /*1eb40*/  HMMA.1688.F32.TF32 R204, R176.reuse, R46, R196 ;  /* 0x0000002eb0cc723c */ /* 0x040fe200000810c4 */
[----:B------:R-:W-:Y:S02]  /*1eb50*/  IMAD.MOV.U32 R53, RZ, RZ, R180 ;  /* 0x000000ffff357224 */ /* 0x000fe400078e00b4 */
[----:B------:R-:W-:Y:S01]  /*1eb60*/  IMAD.MOV.U32 R40, RZ, RZ, R181 ;  /* 0x000000ffff287224 */ /* 0x000fe200078e00b5 */
[----:B------:R-:W-:Y:S04]  /*1eb70*/  LDS R180, [R3+UR10+0x4080] ;  /* 0x0040800a03b47984 */ /* 0x000fe80008000800 */
[----:B------:R-:W-:Y:S01]  /*1eb80*/  HMMA.1688.F32.TF32 R196, R176, R34, R188 ;  /* 0x00000022b0c4723c */ /* 0x000fe200000810bc */
[----:B------:R-:W-:Y:S01]  /*1eb90*/  IMAD.MOV.U32 R61, RZ, RZ, R182 ;  /* 0x000000ffff3d7224 */ /* 0x000fe200078e00b6 */
[----:B------:R-:W-:Y:S01]  /*1eba0*/  LDS R181, [R7+UR10+0x4080] ;  /* 0x0040800a07b57984 */ /* 0x000fe20008000800 */
[----:B------:R-:W-:-:S03]  /*1ebb0*/  IMAD.MOV.U32 R60, RZ, RZ, R183 ;  /* 0x000000ffff3c7224 */ /* 0x000fc600078e00b7 */
[----:B------:R-:W-:Y:S02]  /*1ebc0*/  LDS R182, [R3+UR10+0x6080] ;  /* 0x0060800a03b67984 */ /* 0x000fe40008000800 */
[C---:B------:R-:W-:Y:S02]  /*1ebd0*/  HMMA.1688.F32.TF32 R188, R176.reuse, R54, R244 ;  /* 0x00000036b0bc723c */ /* 0x040fe400000810f4 */
[----:B------:R-:W1:Y:S04]  /*1ebe0*/  LDS R183, [R7+UR10+0x6080] ;  /* 0x0060800a07b77984 */ /* 0x000e680008000800 */
[----:B------:R-:W-:Y:S04]  /*1ebf0*/  STL.64 [R1+0x720], R216 ;  /* 0x000720d801007387 */ /* 0x000fe80000100a00 */
[----:B------:R-:W-:Y:S04]  /*1ec00*/  STL.64 [R1+0x728], R218 ;  /* 0x000728da01007387 */ /* 0x000fe80000100a00 */
[----:B------:R-:W-:Y:S04]  /*1ec10*/  STL.64 [R1+0x700], R212 ;  /* 0x000700d401007387 */ /* 0x000fe80000100a00 */
[----:B------:R-:W-:Y:S01]  /*1ec20*/  STL.64 [R1+0x708], R214 ;  /* 0x000708d601007387 */ /* 0x000fe20000100a00 */
[----:B------:R-:W-:Y:S08]  /*1ec30*/  HMMA.1688.F32.TF32 R156, R176, R70, R156 ;  /* 0x00000046b09c723c */ /* 0x000ff0000008109c */
[----:B-1----:R-:W-:Y:S08]  /*1ec40*/  HMMA.1688.F32.TF32 R76, R180, R10, R76 ;  /* 0x0000000ab44c723c */ /* 0x002ff0000008104c */
[C---:B---3--:R-:W-:Y:S08]  /*1ec50*/  HMMA.1688.F32.TF32 R208, R176.reuse, R26, R200 ;  /* 0x0000001ab0d0723c */ /* 0x048ff000000810c8 */
[C---:B------:R-:W-:Y:S08]  /*1ec60*/  HMMA.1688.F32.TF32 R200, R176.reuse, R30, R192 ;  /* 0x0000001eb0c8723c */ /* 0x040ff000000810c0 */
[C---:B------:R-:W-:Y:S03]  /*1ec70*/  HMMA.1688.F32.TF32 R192, R176.reuse, R50, R248 ;  /* 0x00000032b0c0723c */ /* 0x040fe600000810f8 */
        /* <DEDUP_REMOVED lines=10> */
[C---:B-1----:R-:W-:Y:S03]  /*1ed20*/  HMMA.1688.F32.TF32 R196, R176.reuse, R58, R240 ;  /* 0x0000003ab0c4723c */ /* 0x042fe600000810f0 */
[----:B------:R-:W-:Y:S04]  /*1ed30*/  STL.64 [R1+0x620], R188 ;  /* 0x000620bc01007387 */ /* 0x000fe80000100a00 */
[----:B------:R1:W-:Y:S01]  /*1ed40*/  STL.64 [R1+0x628], R190 ;  /* 0x000628be01007387 */ /* 0x0003e20000100a00 */
[C---:B--2---:R-:W-:Y:S08]  /*1ed50*/  HMMA.1688.F32.TF32 R192, R176.reuse, R62, R236 ;  /* 0x0000003eb0c0723c */ /* 0x044ff000000810ec */
[----:B-1----:R-:W-:Y:S01]  /*1ed60*/  HMMA.1688.F32.TF32 R188, R176, R66, R72 ;  /* 0x00000042b0bc723c */ /* 0x002fe20000081048 */
[----:B------:R-:W-:Y:S04]  /*1ed70*/  LDS R72, [R3+UR10+0x4100] ;  /* 0x0041000a03487984 */ /* 0x000fe80008000800 */
[----:B------:R-:W-:Y:S04]  /*1ed80*/  STL.64 [R1+0x5e0], R196 ;  /* 0x0005e0c401007387 */ /* 0x000fe80000100a00 */
[----:B------:R-:W-:Y:S04]  /*1ed90*/  STL.64 [R1+0x5e8], R198 ;  /* 0x0005e8c601007387 */ /* 0x000fe80000100a00 */
[----:B------:R1:W-:Y:S04]  /*1eda0*/  STL.64 [R1+0x5c0], R192 ;  /* 0x0005c0c001007387 */ /* 0x0003e80000100a00 */
[----:B------:R-:W-:Y:S04]  /*1edb0*/  STL.64 [R1+0x5c8], R194 ;  /* 0x0005c8c201007387 */ /* 0x000fe80000100a00 */
[----:B------:R-:W-:Y:S04]  /*1edc0*/  STL.64 [R1+0x5a0], R188 ;  /* 0x0005a0bc01007387 */ /* 0x000fe80000100a00 */
[----:B------:R-:W-:Y:S04]  /*1edd0*/  STL.64 [R1+0x5a8], R190 ;  /* 0x0005a8be01007387 */ /* 0x000fe80000100a00 */
[----:B------:R-:W-:Y:S04]  /*1ede0*/  STL.64 [R1+0x580], R156 ;  /* 0x0005809c01007387 */ /* 0x000fe80000100a00 */
[----:B------:R2:W-:Y:S04]  /*1edf0*/  STL.64 [R1+0x588], R158 ;  /* 0x0005889e01007387 */ /* 0x0005e80000100a00 */
[----:B-1----:R-:W3:Y:S01]  /*1ee00*/  LDL.LU R192, [R1+0x110] ;  /* 0x0001100001c07983 */ /* 0x002ee20000300800 */
[C---:B------:R-:W-:Y:S03]  /*1ee10*/  HMMA.1688.F32.TF32 R84, R180.reuse, R54, R84 ;  /* 0x00000036b454723c */ /* 0x040fe60000081054 */
[----:B------:R-:W-:Y:S04]  /*1ee20*/  LDS R74, [R3+UR10+0x6100] ;  /* 0x0061000a034a7984 */ /* 0x000fe80008000800 */
[----:B------:R-:W-:Y:S01]  /*1ee30*/  LDS R73, [R7+UR10+0x4100] ;  /* 0x0041000a07497984 */ /* 0x000fe20008000800 */
[----:B--2---:R-:W-:Y:S03]  /*1ee40*/  HMMA.1688.F32.TF32 R156, R180, R14, R184 ;  /* 0x0000000eb49c723c */ /* 0x004fe600000810b8 */
[----:B------:R-:W1:-:S15]  /*1ee50*/  LDS R75, [R7+UR10+0x6100] ;  /* 0x0061000a074b7984 */ /* 0x000e5e0008000800 */
[----:B------:R-:W-:Y:S01]  /*1ee60*/  NOP ;  /* 0x0000000000007918 */ /* 0x000fe20000000000 */
[----:B------:R-:W-:Y:S04]  /*1ee70*/  STL.64 [R1+0x570], R156 ;  /* 0x0005709c01007387 */ /* 0x000fe80000100a00 */
[----:B------:R-:W-:Y:S04]  /*1ee80*/  STL.64 [R1+0x578], R158 ;  /* 0x0005789e01007387 */ /* 0x000fe80000100a00 */
[----:B------:R2:W-:Y:S04]  /*1ee90*/  STL.64 [R1+0x550], R76 ;  /* 0x0005504c01007387 */ /* 0x0005e80000100a00 */
[----:B------:R4:W-:Y:S04]  /*1eea0*/  STL.64 [R1+0x558], R78 ;  /* 0x0005584e01007387 */ /* 0x0009e80000100a00 */
[----:B------:R-:W3:Y:S04]  /*1eeb0*/  LDL.LU R193, [R1+0x114] ;  /* 0x0001140001c17983 */ /* 0x000ee80000300800 */
        /* <DEDUP_REMOVED lines=26> */
[----:B--2---:R-:W2:Y:S04]  /*1f060*/  LDL.LU R76, [R1+0x350] ;  /* 0x00035000014c7983 */ /* 0x004ea80000300800 */
[----:B------:R-:W2:Y:S04]  /*1f070*/  LDL.LU R77, [R1+0x354] ;  /* 0x00035400014d7983 */ /* 0x000ea80000300800 */
[----:B----4-:R-:W2:Y:S04]  /*1f080*/  LDL.LU R78, [R1+0x358] ;  /* 0x00035800014e7983 */ /* 0x010ea80000300800 */
[----:B------:R-:W2:Y:S04]  /*1f090*/  LDL.LU R79, [R1+0x35c] ;  /* 0x00035c00014f7983 */ /* 0x000ea80000300800 */
[----:B------:R-:W4:Y:S04]  /*1f0a0*/  LDL.LU R156, [R1+0x2c0] ;  /* 0x0002c000019c7983 */ /* 0x000f280000300800 */
[----:B------:R-:W4:Y:S04]  /*1f0b0*/  LDL.LU R157, [R1+0x2c4] ;  /* 0x0002c400019d7983 */ /* 0x000f280000300800 */
[----:B------:R-:W4:Y:S04]  /*1f0c0*/  LDL.LU R158, [R1+0x2c8] ;  /* 0x0002c800019e7983 */ /* 0x000f280000300800 */
[----:B------:R-:W4:Y:S04]  /*1f0d0*/  LDL.LU R159, [R1+0x2cc] ;  /* 0x0002cc00019f7983 */ /* 0x000f280000300800 */
[----:B------:R-:W3:Y:S04]  /*1f0e0*/  LDL.LU R184, [R1+0x40] ;  /* 0x0000400001b87983 */ /* 0x000ee80000300800 */
[----:B------:R-:W3:Y:S04]  /*1f0f0*/  LDL.LU R185, [R1+0x44] ;  /* 0x0000440001b97983 */ /* 0x000ee80000300800 */
[----:B------:R-:W3:Y:S04]  /*1f100*/  LDL.LU R186, [R1+0x48] ;  /* 0x0000480001ba7983 */ /* 0x000ee80000300800 */
[----:B------:R-:W3:Y:S04]  /*1f110*/  LDL.LU R187, [R1+0x4c] ;  /* 0x00004c0001bb7983 */ /* 0x000ee80000300800 */
[----:B------:R-:W3:Y:S04]  /*1f120*/  LDL.LU R208, [R1+0x320] ;  /* 0x0003200001d07983 */ /* 0x000ee80000300800 */
[----:B------:R-:W3:Y:S04]  /*1f130*/  LDL.LU R209, [R1+0x324] ;  /* 0x0003240001d17983 */ /* 0x000ee80000300800 */
        /* <DEDUP_REMOVED lines=22> */
[----:B--2---:R-:W-:-:S15]  /*1f2a0*/  HMMA.1688.F32.TF32 R76, R180, R22, R76 ;  /* 0x00000016b44c723c */ /* 0x004fde000008104c */
[----:B------:R-:W-:-:S04]  /*1f2b0*/  NOP ;  /* 0x0000000000007918 */ /* 0x000fc80000000000 */
[----:B------:R-:W-:Y:S04]  /*1f2c0*/  STL.64 [R1+0x540], R76 ;  /* 0x0005404c01007387 */ /* 0x000fe80000100a00 */
[----:B------:R2:W-:Y:S04]  /*1f2d0*/  STL.64 [R1+0x548], R78 ;  /* 0x0005484e01007387 */ /* 0x0005e80000100a00 */
[----:B--2---:R-:W2:Y:S04]  /*1f2e0*/  LDL.LU.64 R78, [R1+0x25c0] ;  /* 0x0025c000014e7983 */ /* 0x004ea80000300a00 */
[----:B------:R-:W2:Y:S01]  /*1f2f0*/  LDL.LU.64 R76, [R1+0x25b8] ;  /* 0x0025b800014c7983 */ /* 0x000ea20000300a00 */
[----:B---3--:R-:W-:-:S15]  /*1f300*/  HMMA.1688.F32.TF32 R176, R180, R18, R176 ;  /* 0x00000012b4b0723c */ /* 0x008fde00000810b0 */
[----:B------:R-:W-:-:S04]  /*1f310*/  NOP ;  /* 0x0000000000007918 */ /* 0x000fc80000000000 */
[----:B------:R-:W-:Y:S04]  /*1f320*/  STL.64 [R1+0x530], R176 ;  /* 0x000530b001007387 */ /* 0x000fe80000100a00 */
[----:B------:R4:W-:Y:S02]  /*1f330*/  STL.64 [R1+0x538], R178 ;  /* 0x000538b201007387 */ /* 0x0009e40000100a00 */
[C---:B----4-:R-:W-:Y:S08]  /*1f340*/  HMMA.1688.F32.TF32 R176, R180.reuse, R38, R156 ;  /* 0x00000026b4b0723c */ /* 0x050ff0000008109c */
[C---:B------:R-:W-:Y:S08]  /*1f350*/  HMMA.1688.F32.TF32 R156, R180.reuse, R42, R236 ;  /* 0x0000002ab49c723c */ /* 0x040ff000000810ec */
[C---:B------:R-:W-:Y:S03]  /*1f360*/  HMMA.1688.F32.TF32 R236, R180.reuse, R26, R240 ;  /* 0x0000001ab4ec723c */ /* 0x040fe600000810f0 */
[----:B------:R-:W-:Y:S04]  /*1f370*/  STL.64 [R1+0x520], R176 ;  /* 0x000520b001007387 */ /* 0x000fe80000100a00 */
[----:B------:R3:W-:Y:S04]  /*1f380*/  STL.64 [R1+0x528], R178 ;  /* 0x000528b201007387 */ /* 0x0007e80000100a00 */
[----:B------:R-:W-:Y:S04]  /*1f390*/  STL.64 [R1+0x500], R156 ;  /* 0x0005009c01007387 */ /* 0x000fe80000100a00 */
[----:B------:R4:W-:Y:S01]  /*1f3a0*/  STL.64 [R1+0x508], R158 ;  /* 0x0005089e01007387 */ /* 0x0009e20000100a00 */
[C---:B---3--:R-:W-:Y:S08]  /*1f3b0*/  HMMA.1688.F32.TF32 R176, R180.reuse, R46, R244 ;  /* 0x0000002eb4b0723c */ /* 0x048ff000000810f4 */
[----:B----4-:R-:W-:Y:S01]  /*1f3c0*/  HMMA.1688.F32.TF32 R156, R180, R30, R184 ;  /* 0x0000001eb49c723c */ /* 0x010fe200000810b8 */
[----:B------:R-:W-:Y:S04]  /*1f3d0*/  STL.64 [R1+0x4d0], R236 ;  /* 0x0004d0ec01007387 */ /* 0x000fe80000100a00 */
[----:B------:R-:W-:Y:S03]  /*1f3e0*/  STL.64 [R1+0x4d8], R238 ;  /* 0x0004d8ee01007387 */ /* 0x000fe60000100a00 */
[-C--:B-1----:R-:W-:Y:S01]  /*1f3f0*/  HMMA.1688.F32.TF32 R88, R72, R34.reuse, R88 ;  /* 0x000000224858723c */ /* 0x082fe20000081058 */
[----:B------:R-:W-:Y:S04]  /*1f400*/  LDS R236, [R3+UR10+0x4200] ;  /* 0x0042000a03ec7984 */ /* 0x000fe80008000800 */
[----:B------:R-:W-:Y:S04]  /*1f410*/  STL.64 [R1+0x4c0], R176 ;  /* 0x0004c0b001007387 */ /* 0x000fe80000100a00 */
[----:B------:R-:W-:Y:S04]  /*1f420*/  STL.64 [R1+0x4c8], R178 ;  /* 0x0004c8b201007387 */ /* 0x000fe80000100a00 */
[----:B------:R-:W3:Y:S04]  /*1f430*/  LDL.LU R184, [R1+0xaa0] ;  /* 0x000aa00001b87983 */ /* 0x000ee80000300800 */
[----:B------:R-:W-:Y:S04]  /*1f440*/  STL.64 [R1+0x4b0], R156 ;  /* 0x0004b09c01007387 */ /* 0x000fe80000100a00 */
[----:B------:R-:W-:Y:S04]  /*1f450*/  STL.64 [R1+0x4b8], R158 ;  /* 0x0004b89e01007387 */ /* 0x000fe80000100a00 */
[----:B------:R-:W-:Y:S04]  /*1f460*/  LDS R238, [R3+UR10+0x6200] ;  /* 0x0062000a03ee7984 */ /* 0x000fe80008000800 */
[----:B------:R-:W-:Y:S04]  /*1f470*/  LDS R237, [R7+UR10+0x4200] ;  /* 0x0042000a07ed7984 */ /* 0x000fe80008000800 */
[----:B------:R-:W-:Y:S01]  /*1f480*/  LDS R239, [R7+UR10+0x6200] ;  /* 0x0062000a07ef7984 */ /* 0x000fe20008000800 */
[----:B--2---:R-:W-:-:S15]  /*1f490*/  HMMA.1688.F32.TF32 R76, R180, R34, R76 ;  /* 0x00000022b44c723c */ /* 0x004fde000008104c */
[----:B------:R-:W-:-:S04]  /*1f4a0*/  NOP ;  /* 0x0000000000007918 */ /* 0x000fc80000000000 */
[----:B------:R-:W-:Y:S04]  /*1f4b0*/  STL.64 [R1+0x4a0], R76 ;  /* 0x0004a04c01007387 */ /* 0x000fe80000100a00 */
[----:B------:R1:W-:Y:S04]  /*1f4c0*/  STL.64 [R1+0x4a8], R78 ;  /* 0x0004a84e01007387 */ /* 0x0003e80000100a00 */
[----:B------:R-:W3:Y:S04]  /*1f4d0*/  LDL.LU R185, [R1+0xaa4] ;  /* 0x000aa40001b97983 */ /* 0x000ee80000300800 */
[----:B------:R-:W3:Y:S04]  /*1f4e0*/  LDL.LU R186, [R1+0xaa8] ;  /* 0x000aa80001ba7983 */ /* 0x000ee80000300800 */
[----:B------:R-:W3:Y:S01]  /*1f4f0*/  LDL.LU R187, [R1+0xaac] ;  /* 0x000aac0001bb7983 */ /* 0x000ee20000300800 */
[C---:B-1----:R-:W-:Y:S08]  /*1f500*/  HMMA.1688.F32.TF32 R76, R180.reuse, R50, R80 ;  /* 0x00000032b44c723c */ /* 0x042ff00000081050 */
[C---:B------:R-:W-:Y:S11]  /*1f510*/  HMMA.1688.F32.TF32 R80, R180.reuse, R58, R124 ;  /* 0x0000003ab450723c */ /* 0x040ff6000008107c */
        /* <DEDUP_REMOVED lines=8> */
[----:B-1----:R-:W-:Y:S03]  /*1f5a0*/  HMMA.1688.F32.TF32 R80, R180, R70, R160 ;  /* 0x00000046b450723c */ /* 0x002fe600000810a0 */
[----:B------:R-:W-:Y:S04]  /*1f5b0*/  STL.64 [R1+0x460], R76 ;  /* 0x0004604c01007387 */ /* 0x000fe80000100a00 */
[----:B------:R-:W-:Y:S01]  /*1f5c0*/  STL.64 [R1+0x468], R78 ;  /* 0x0004684e01007387 */ /* 0x000fe20000100a00 */
[C---:B------:R-:W-:Y:S03]  /*1f5d0*/  HMMA.1688.F32.TF32 R124, R72.reuse, R14, R248 ;  /* 0x0000000e487c723c */ /* 0x040fe600000810f8 */
[----:B------:R-:W-:Y:S04]  /*1f5e0*/  STL.64 [R1+0x450], R84 ;  /* 0x0004505401007387 */ /* 0x000fe80000100a00 */
[----:B------:R1:W-:Y:S04]  /*1f5f0*/  STL.64 [R1+0x458], R86 ;  /* 0x0004585601007387 */ /* 0x0003e80000100a00 */
[----:B------:R-:W-:Y:S04]  /*1f600*/  LDS R76, [R3+UR10+0x4180] ;  /* 0x0041800a034c7984 */ /* 0x000fe80008000800 */
[----:B------:R-:W-:Y:S01]  /*1f610*/  STL.64 [R1+0x430], R80 ;  /* 0x0004305001007387 */ /* 0x000fe20000100a00 */
[C---:B-1----:R-:W-:Y:S03]  /*1f620*/  HMMA.1688.F32.TF32 R84, R72.reuse, R10, R216 ;  /* 0x0000000a4854723c */ /* 0x042fe600000810d8 */
[----:B------:R1:W-:Y:S04]  /*1f630*/  STL.64 [R1+0x438], R82 ;  /* 0x0004385201007387 */ /* 0x0003e80000100a00 */
[----:B------:R-:W-:Y:S04]  /*1f640*/  LDS R78, [R3+UR10+0x6180] ;  /* 0x0061800a034e7984 */ /* 0x000fe80008000800 */
[----:B------:R-:W-:Y:S01]  /*1f650*/  LDS R77, [R7+UR10+0x4180] ;  /* 0x0041800a074d7984 */ /* 0x000fe20008000800 */
[C---:B-1----:R-:W-:Y:S03]  /*1f660*/  HMMA.1688.F32.TF32 R80, R72.reuse, R22, R212 ;  /* 0x000000164850723c */ /* 0x042fe600000810d4 */
[----:B------:R-:W-:Y:S04]  /*1f670*/  STL.64 [R1+0x440], R124 ;  /* 0x0004407c01007387 */ /* 0x000fe80000100a00 */
[----:B------:R1:W-:Y:S04]  /*1f680*/  STL.64 [R1+0x448], R126 ;  /* 0x0004487e01007387 */ /* 0x0003e80000100a00 */
[----:B------:R-:W-:Y:S04]  /*1f690*/  STL.64 [R1+0x420], R84 ;  /* 0x0004205401007387 */ /* 0x000fe80000100a00 */
[----:B------:R2:W-:Y:S01]  /*1f6a0*/  STL.64 [R1+0x428], R86 ;  /* 0x0004285601007387 */ /* 0x0005e20000100a00 */
[C---:B-1----:R-:W-:Y:S03]  /*1f6b0*/  HMMA.1688.F32.TF32 R124, R72.reuse, R18, R208 ;  /* 0x00000012487c723c */ /* 0x042fe600000810d0 */
[----:B------:R-:W3:Y:S04]  /*1f6c0*/  LDS R79, [R7+UR10+0x6180] ;  /* 0x0061800a074f7984 */ /* 0x000ee80008000800 */
[----:B------:R-:W-:Y:S01]  /*1f6d0*/  STL.64 [R1+0x410], R80 ;  /* 0x0004105001007387 */ /* 0x000fe20000100a00 */
[C---:B--2---:R-:W-:Y:S03]  /*1f6e0*/  HMMA.1688.F32.TF32 R84, R72.reuse, R38, R204 ;  /* 0x000000264854723c */ /* 0x044fe600000810cc */
[----:B------:R1:W-:Y:S05]  /*1f6f0*/  STL.64 [R1+0x418], R82 ;  /* 0x0004185201007387 */ /* 0x0003ea0000100a00 */
[C---:B-1----:R-:W-:Y:S03]  /*1f700*/  HMMA.1688.F32.TF32 R80, R72.reuse, R42, R200 ;  /* 0x0000002a4850723c */ /* 0x042fe600000810c8 */
        /* <DEDUP_REMOVED lines=8> */
[C---:B-1----:R-:W-:Y:S03]  /*1f790*/  HMMA.1688.F32.TF32 R80, R72.reuse, R30, R188 ;  /* 0x0000001e4850723c */ /* 0x042fe600000810bc */
[----:B------:R-:W-:Y:S04]  /*1f7a0*/  STL.64 [R1+0x3a0], R124 ;  /* 0x0003a07c01007387 */ /* 0x000fe80000100a00 */
[----:B------:R-:W-:Y:S04]  /*1f7b0*/  STL.64 [R1+0x3a8], R126 ;  /* 0x0003a87e01007387 */ /* 0x000fe80000100a00 */
[----:B------:R-:W-:Y:S04]  /*1f7c0*/  STL.64 [R1+0x390], R84 ;  /* 0x0003905401007387 */ /* 0x000fe80000100a00 */
[----:B------:R1:W-:Y:S04]  /*1f7d0*/  STL.64 [R1+0x398], R86 ;  /* 0x0003985601007387 */ /* 0x0003e80000100a00 */
[----:B------:R-:W-:Y:S04]  /*1f7e0*/  STL.64 [R1+0x380], R80 ;  /* 0x0003805001007387 */ /* 0x000fe80000100a00 */
[----:B------:R2:W-:Y:S01]  /*1f7f0*/  STL.64 [R1+0x388], R82 ;  /* 0x0003885201007387 */ /* 0x0005e20000100a00 */
[C---:B-1----:R-:W-:Y:S08]  /*1f800*/  HMMA.1688.F32.TF32 R84, R72.reuse, R50, R92 ;  /* 0x000000324854723c */ /* 0x042ff0000008105c */
[C---:B--2---:R-:W-:Y:S01]  /*1f810*/  HMMA.1688.F32.TF32 R80, R72.reuse, R54, R96 ;  /* 0x000000364850723c */ /* 0x044fe20000081060 */
[----:B------:R-:W-:Y:S04]  /*1f820*/  STL.64 [R1+0x370], R88 ;  /* 0x0003705801007387 */ /* 0x000fe80000100a00 */
[----:B------:R1:W-:Y:S06]  /*1f830*/  STL.64 [R1+0x378], R90 ;  /* 0x0003785a01007387 */ /* 0x0003ec0000100a00 */
[----:B------:R-:W-:Y:S04]  /*1f840*/  STL.64 [R1+0x360], R84 ;  /* 0x0003605401007387 */ /* 0x000fe80000100a00 */
[----:B------:R2:W-:Y:S01]  /*1f850*/  STL.64 [R1+0x368], R86 ;  /* 0x0003685601007387 */ /* 0x0005e20000100a00 */
[----:B-1----:R-:W-:Y:S01]  /*1f860*/  HMMA.1688.F32.TF32 R88, R72, R58, R136 ;  /* 0x0000003a4858723c */ /* 0x002fe20000081088 */
[----:B------:R-:W-:-:S02]  /*1f870*/  IMAD.MOV.U32 R49, RZ, RZ, R4 ;  /* 0x000000ffff317224 */ /* 0x000fc400078e0004 */
[----:B------:R-:W-:Y:S04]  /*1f880*/  STL.64 [R1+0x350], R80 ;  /* 0x0003505001007387 */ /* 0x000fe80000100a00 */
[----:B------:R1:W-:Y:S01]  /*1f890*/  STL.64 [R1+0x358], R82 ;  /* 0x0003585201007387 */ /* 0x0003e20000100a00 */
[----:B--2---:R-:W-:Y:S01]  /*1f8a0*/  HMMA.1688.F32.TF32 R84, R72, R62, R140 ;  /* 0x0000003e4854723c */ /* 0x004fe2000008108c */
[----:B------:R-:W-:Y:S02]  /*1f8b0*/  IMAD.MOV.U32 R52, RZ, RZ, R5 ;  /* 0x000000ffff347224 */ /* 0x000fe400078e0005 */
[----:B------:R-:W-:Y:S01]  /*1f8c0*/  LDS R137, [R7+UR10+0x4300] ;  /* 0x0043000a07897984 */ /* 0x000fe20008000800 */
[----:B------:R-:W-:-:S03]  /*1f8d0*/  IMAD.MOV.U32 R65, RZ, RZ, R6 ;  /* 0x000000ffff417224 */ /* 0x000fc600078e0006 */
[----:B------:R-:W-:Y:S01]  /*1f8e0*/  LDS R139, [R7+UR10+0x6300] ;  /* 0x0063000a078b7984 */ /* 0x000fe20008000800 */
[C---:B-1----:R-:W-:Y:S03]  /*1f8f0*/  HMMA.1688.F32.TF32 R80, R72.reuse, R66, R144 ;  /* 0x000000424850723c */ /* 0x042fe60000081090 */
[----:B------:R-:W-:Y:S04]  /*1f900*/  LDS R136, [R3+UR10+0x4300] ;  /* 0x0043000a03887984 */ /* 0x000fe80008000800 */
[----:B------:R-:W-:Y:S01]  /*1f910*/  LDS R138, [R3+UR10+0x6300] ;  /* 0x0063000a038a7984 */ /* 0x000fe20008000800 */
[----:B------:R-:W-:Y:S03]  /*1f920*/  HMMA.1688.F32.TF32 R72, R72, R70, R164 ;  /* 0x000000464848723c */ /* 0x000fe600000810a4 */
        /* <DEDUP_REMOVED lines=8> */
[----:B------:R-:W2:Y:S01]  /*1f9b0*/  LDL.LU R192, [R1+0x4f0] ;  /* 0x0004f00001c07983 */ /* 0x000ea20000300800 */
[----:B---3--:R-:W-:-:S15]  /*1f9c0*/  HMMA.1688.F32.TF32 R72, R76, R14, R184 ;  /* 0x0000000e4c48723c */ /* 0x008fde00000810b8 */
[----:B------:R-:W-:-:S04]  /*1f9d0*/  NOP ;  /* 0x0000000000007918 */ /* 0x000fc80000000000 */
[----:B------:R-:W-:Y:S04]  /*1f9e0*/  STL.64 [R1+0x300], R72 ;  /* 0x0003004801007387 */ /* 0x000fe80000100a00 */
[----:B------:R1:W-:Y:S04]  /*1f9f0*/  STL.64 [R1+0x308], R74 ;  /* 0x0003084a01007387 */ /* 0x0003e80000100a00 */
[----:B------:R-:W2:Y:S04]  /*1fa00*/  LDL.LU R193, [R1+0x4f4] ;  /* 0x0004f40001c17983 */ /* 0x000ea80000300800 */
[----:B------:R-:W2:Y:S04]  /*1fa10*/  LDL.LU R194, [R1+0x4f8] ;  /* 0x0004f80001c27983 */ /* 0x000ea80000300800 */
[----:B------:R-:W2:Y:S04]  /*1fa20*/  LDL.LU R195, [R1+0x4fc] ;  /* 0x0004fc0001c37983 */ /* 0x000ea80000300800 */
        /* <DEDUP_REMOVED lines=8> */
[----:B------:R-:W2:Y:S04]  /*1fab0*/  LDL.LU R244, [R1+0x1d0] ;  /* 0x0001d00001f47983 */ /* 0x000ea80000300800 */
        /* <DEDUP_REMOVED lines=15> */
[----:B------:R-:W1:Y:S04]  /*1fbb0*/  LDL.LU R84, [R1+0x9e0] ;  /* 0x0009e00001547983 */ /* 0x000e680000300800 */
[----:B------:R-:W1:Y:S04]  /*1fbc0*/  LDL.LU R85, [R1+0x9e4] ;  /* 0x0009e40001557983 */ /* 0x000e680000300800 */
[----:B------:R-:W1:Y:S04]  /*1fbd0*/  LDL.LU R86, [R1+0x9e8] ;  /* 0x0009e80001567983 */ /* 0x000e680000300800 */
[----:B------:R-:W1:Y:S04]  /*1fbe0*/  LDL.LU R87, [R1+0x9ec] ;  /* 0x0009ec0001577983 */ /* 0x000e680000300800 */
        /* <DEDUP_REMOVED lines=32> */
[C---:B--2---:R-:W-:Y:S08]  /*1fdf0*/  HMMA.1688.F32.TF32 R80, R76.reuse, R22, R80 ;  /* 0x000000164c50723c */ /* 0x044ff00000081050 */
[C---:B-1----:R-:W-:Y:S08]  /*1fe00*/  HMMA.1688.F32.TF32 R72, R76.reuse, R10, R84 ;  /* 0x0000000a4c48723c */ /* 0x042ff00000081054 */
[C---:B---3--:R-:W-:Y:S11]  /*1fe10*/  HMMA.1688.F32.TF32 R84, R76.reuse, R18, R176 ;  /* 0x000000124c54723c */ /* 0x048ff600000810b0 */
        /* <DEDUP_REMOVED lines=10> */
[C---:B-1----:R-:W-:Y:S03]  /*1fec0*/  HMMA.1688.F32.TF32 R84, R76.reuse, R26, R244 ;  /* 0x0000001a4c54723c */ /* 0x042fe600000810f4 */
[----:B------:R-:W-:Y:S04]  /*1fed0*/  STL.64 [R1+0x280], R80 ;  /* 0x0002805001007387 */ /* 0x000fe80000100a00 */
[----:B------:R1:W-:Y:S01]  /*1fee0*/  STL.64 [R1+0x288], R82 ;  /* 0x0002885201007387 */ /* 0x0003e20000100a00 */
[C---:B----4-:R-:W-:Y:S08]  /*1fef0*/  HMMA.1688.F32.TF32 R72, R76.reuse, R46, R248 ;  /* 0x0000002e4c48723c */ /* 0x050ff000000810f8 */
        /* <DEDUP_REMOVED lines=18> */
[C---:B-1----:R-:W-:Y:S08]  /*20020*/  HMMA.1688.F32.TF32 R80, R76.reuse, R66, R220 ;  /* 0x000000424c50723c */ /* 0x042ff000000810dc */
[----:B------:R-:W-:Y:S01]  /*20030*/  HMMA.1688.F32.TF32 R76, R76, R70, R168 ;  /* 0x000000464c4c723c */ /* 0x000fe200000810a8 */
[----:B------:R-:W-:Y:S04]  /*20040*/  STL.64 [R1+0x1d0], R84 ;  /* 0x0001d05401007387 */ /* 0x000fe80000100a00 */
[----:B------:R1:W-:Y:S04]  /*20050*/  STL.64 [R1+0x1d8], R86 ;  /* 0x0001d85601007387 */ /* 0x0003e80000100a00 */
[----:B------:R-:W-:Y:S04]  /*20060*/  STL.64 [R1+0x1c0], R72 ;  /* 0x0001c04801007387 */ /* 0x000fe80000100a00 */
[----:B------:R-:W-:Y:S01]  /*20070*/  STL.64 [R1+0x1c8], R74 ;  /* 0x0001c84a01007387 */ /* 0x000fe20000100a00 */
[C---:B-1----:R-:W-:Y:S03]  /*20080*/  HMMA.1688.F32.TF32 R84, R236.reuse, R14, R212 ;  /* 0x0000000eec54723c */ /* 0x042fe600000810d4 */
[----:B------:R-:W-:Y:S04]  /*20090*/  STL.64 [R1+0x190], R80 ;  /* 0x0001905001007387 */ /* 0x000fe80000100a00 */
[----:B------:R1:W-:Y:S04]  /*200a0*/  STL.64 [R1+0x198], R82 ;  /* 0x0001985201007387 */ /* 0x0003e80000100a00 */
[----:B------:R-:W-:Y:S04]  /*200b0*/  STL.64 [R1+0x120], R76 ;  /* 0x0001204c01007387 */ /* 0x000fe80000100a00 */
[----:B------:R2:W-:Y:S01]  /*200c0*/  STL.64 [R1+0x128], R78 ;  /* 0x0001284e01007387 */ /* 0x0005e20000100a00 */
[C---:B-1----:R-:W-:Y:S03]  /*200d0*/  HMMA.1688.F32.TF32 R80, R236.reuse, R10, R208 ;  /* 0x0000000aec50723c */ /* 0x042fe600000810d0 */
[----:B------:R-:W-:Y:S04]  /*200e0*/  LDS R72, [R3+UR10+0x4280] ;  /* 0x0042800a03487984 */ /* 0x000fe80008000800 */
[----:B------:R-:W-:Y:S01]  /*200f0*/  LDS R74, [R3+UR10+0x6280] ;  /* 0x0062800a034a7984 */ /* 0x000fe20008000800 */
[C---:B--2---:R-:W-:Y:S03]  /*20100*/  HMMA.1688.F32.TF32 R76, R236.reuse, R22, R204 ;  /* 0x00000016ec4c723c */ /* 0x044fe600000810cc */
[----:B------:R-:W-:Y:S04]  /*20110*/  STL.64 [R1+0x180], R84 ;  /* 0x0001805401007387 */ /* 0x000fe80000100a00 */
[----:B------:R1:W-:Y:S04]  /*20120*/  STL.64 [R1+0x188], R86 ;  /* 0x0001885601007387 */ /* 0x0003e80000100a00 */
[----:B------:R-:W-:Y:S04]  /*20130*/  LDS R73, [R7+UR10+0x4280] ;  /* 0x0042800a07497984 */ /* 0x000fe80008000800 */
[----:B------:R-:W-:Y:S01]  /*20140*/  STL.64 [R1+0x170], R80 ;  /* 0x0001705001007387 */ /* 0x000fe20000100a00 */
[C---:B-1----:R-:W-:Y:S03]  /*20150*/  HMMA.1688.F32.TF32 R84, R236.reuse, R18, R200 ;  /* 0x00000012ec54723c */ /* 0x042fe600000810c8 */
[----:B------:R1:W-:Y:S04]  /*20160*/  STL.64 [R1+0x178], R82 ;  /* 0x0001785201007387 */ /* 0x0003e80000100a00 */
[----:B------:R-:W-:Y:S04]  /*20170*/  STL.64 [R1+0x160], R76 ;  /* 0x0001604c01007387 */ /* 0x000fe80000100a00 */
[----:B------:R2:W-:Y:S01]  /*20180*/  STL.64 [R1+0x168], R78 ;  /* 0x0001684e01007387 */ /* 0x0005e20000100a00 */
[C---:B-1----:R-:W-:Y:S03]  /*20190*/  HMMA.1688.F32.TF32 R80, R236.reuse, R38, R196 ;  /* 0x00000026ec50723c */ /* 0x042fe600000810c4 */
[----:B------:R-:W1:Y:S05]  /*201a0*/  LDS R75, [R7+UR10+0x6280] ;  /* 0x0062800a074b7984 */ /* 0x000e6a0008000800 */
[C---:B--2---:R-:W-:Y:S01]  /*201b0*/  HMMA.1688.F32.TF32 R76, R236.reuse, R42, R192 ;  /* 0x0000002aec4c723c */ /* 0x044fe200000810c0 */
[----:B------:R-:W-:Y:S04]  /*201c0*/  STL.64 [R1+0x150], R84 ;  /* 0x0001505401007387 */ /* 0x000fe80000100a00 */
[----:B------:R-:W-:Y:S04]  /*201d0*/  STL.64 [R1+0x158], R86 ;  /* 0x0001585601007387 */ /* 0x000fe80000100a00 */
[----:B------:R-:W2:Y:S04]  /*201e0*/  LDL.LU R212, [R1+0x10] ;  /* 0x0000100001d47983 */ /* 0x000ea80000300800 */
[----:B------:R-:W-:Y:S04]  /*201f0*/  STL.64 [R1+0x140], R80 ;  /* 0x0001405001007387 */ /* 0x000fe80000100a00 */
[----:B------:R3:W-:Y:S04]  /*20200*/  STL.64 [R1+0x148], R82 ;  /* 0x0001485201007387 */ /* 0x0007e80000100a00 */
[----:B------:R-:W-:Y:S04]  /*20210*/  STL.64 [R1+0x130], R76 ;  /* 0x0001304c01007387 */ /* 0x000fe80000100a00 */
[----:B------:R4:W-:Y:S04]  /*20220*/  STL.64 [R1+0x138], R78 ;  /* 0x0001384e01007387 */ /* 0x0009e80000100a00 */
[----:B------:R-:W2:Y:S04]  /*20230*/  LDL.LU R213, [R1+0x14] ;  /* 0x0000140001d57983 */ /* 0x000ea80000300800 */
[----:B------:R-:W2:Y:S04]  /*20240*/  LDL.LU R214, [R1+0x18] ;  /* 0x0000180001d67983 */ /* 0x000ea80000300800 */
[----:B------:R-:W2:Y:S01]  /*20250*/  LDL.LU R215, [R1+0x1c] ;  /* 0x00001c0001d77983 */ /* 0x000ea20000300800 */
[C---:B---3--:R-:W-:Y:S03]  /*20260*/  HMMA.1688.F32.TF32 R80, R236.reuse, R26, R188 ;  /* 0x0000001aec50723c */ /* 0x048fe600000810bc */
[----:B------:R-:W3:Y:S05]  /*20270*/  LDL.LU R196, [R1+0xa80] ;  /* 0x000a800001c47983 */ /* 0x000eea0000300800 */
[C---:B----4-:R-:W-:Y:S11]  /*20280*/  HMMA.1688.F32.TF32 R76, R236.reuse, R46, R184 ;  /* 0x0000002eec4c723c */ /* 0x050ff600000810b8 */
[----:B------:R-:W-:Y:S04]  /*20290*/  STL.64 [R1+0x110], R80 ;  /* 0x0001105001007387 */ /* 0x000fe80000100a00 */
[----:B------:R4:W-:Y:S04]  /*202a0*/  STL.64 [R1+0x118], R82 ;  /* 0x0001185201007387 */ /* 0x0009e80000100a00 */
[----:B------:R-:W-:Y:S04]  /*202b0*/  STL.64 [R1+0x100], R76 ;  /* 0x0001004c01007387 */ /* 0x000fe80000100a00 */
[----:B------:R2:W-:Y:S04]  /*202c0*/  STL.64 [R1+0x108], R78 ;  /* 0x0001084e01007387 */ /* 0x0005e80000100a00 */
[----:B------:R-:W3:Y:S04]  /*202d0*/  LDL.LU R197, [R1+0xa84] ;  /* 0x000a840001c57983 */ /* 0x000ee80000300800 */
[----:B------:R-:W3:Y:S04]  /*202e0*/  LDL.LU R198, [R1+0xa88] ;  /* 0x000a880001c67983 */ /* 0x000ee80000300800 */
[----:B------:R-:W3:Y:S04]  /*202f0*/  LDL.LU R199, [R1+0xa8c] ;  /* 0x000a8c0001c77983 */ /* 0x000ee80000300800 */
        /* <DEDUP_REMOVED lines=23> */
[----:B------:R-:W3:Y:S01]  /*20470*/  LDL.LU R187, [R1+0x80c] ;  /* 0x00080c0001bb7983 */ /* 0x000ee20000300800 */
[C---:B------:R-:W-:Y:S08]  /*20480*/  HMMA.1688.F32.TF32 R84, R236.reuse, R34, R112 ;  /* 0x00000022ec54723c */ /* 0x040ff00000081070 */
[C---:B----4-:R-:W-:Y:S08]  /*20490*/  HMMA.1688.F32.TF32 R80, R236.reuse, R50, R116 ;  /* 0x00000032ec50723c */ /* 0x050ff00000081074 */
[----:B--2---:R-:W-:-:S15]  /*204a0*/  HMMA.1688.F32.TF32 R76, R236, R30, R212 ;  /* 0x0000001eec4c723c */ /* 0x004fde00000810d4 */
[----:B------:R-:W-:-:S04]  /*204b0*/  NOP ;  /* 0x0000000000007918 */ /* 0x000fc80000000000 */
[----:B------:R-:W-:Y:S04]  /*204c0*/  STL.64 [R1+0xf0], R76 ;  /* 0x0000f04c01007387 */ /* 0x000fe80000100a00 */
[----:B------:R2:W-:Y:S02]  /*204d0*/  STL.64 [R1+0xf8], R78 ;  /* 0x0000f84e01007387 */ /* 0x0005e40000100a00 */
[C---:B--2---:R-:W-:Y:S02]  /*204e0*/  HMMA.1688.F32.TF32 R76, R236.reuse, R54, R120 ;  /* 0x00000036ec4c723c */ /* 0x044fe40000081078 */
[----:B------:R-:W-:Y:S04]  /*204f0*/  STL.64 [R1+0xd0], R84 ;  /* 0x0000d05401007387 */ /* 0x000fe80000100a00 */
[----:B------:R2:W-:Y:S04]  /*20500*/  STL.64 [R1+0xd8], R86 ;  /* 0x0000d85601007387 */ /* 0x0005e80000100a00 */
[----:B------:R-:W-:Y:S04]  /*20510*/  STL.64 [R1+0xc0], R80 ;  /* 0x0000c05001007387 */ /* 0x000fe80000100a00 */
[----:B------:R4:W-:Y:S01]  /*20520*/  STL.64 [R1+0xc8], R82 ;  /* 0x0000c85201007387 */ /* 0x0009e20000100a00 */
[C---:B--2---:R-:W-:Y:S03]  /*20530*/  HMMA.1688.F32.TF32 R84, R236.reuse, R58, R224 ;  /* 0x0000003aec54723c */ /* 0x044fe600000810e0 */
[----:B------:R-:W-:Y:S04]  /*20540*/  LDS R224, [R3+UR10+0x4380] ;  /* 0x0043800a03e07984 */ /* 0x000fe80008000800 */
[----:B------:R-:W-:Y:S01]  /*20550*/  STL.64 [R1+0xb0], R76 ;  /* 0x0000b04c01007387 */ /* 0x000fe20000100a00 */
[----:B----4-:R-:W-:Y:S03]  /*20560*/  HMMA.1688.F32.TF32 R80, R236, R62, R228 ;  /* 0x0000003eec50723c */ /* 0x010fe600000810e4 */
[----:B------:R2:W-:Y:S04]  /*20570*/  STL.64 [R1+0xb8], R78 ;  /* 0x0000b84e01007387 */ /* 0x0005e80000100a00 */
[----:B------:R-:W-:Y:S01]  /*20580*/  LDS R226, [R3+UR10+0x6380] ;  /* 0x0063800a03e27984 */ /* 0x000fe20008000800 */
[----:B-1----:R-:W-:Y:S08]  /*20590*/  HMMA.1688.F32.TF32 R248, R72, R10, R204 ;  /* 0x0000000a48f8723c */ /* 0x002ff000000810cc */
[C---:B--2---:R-:W-:Y:S08]  /*205a0*/  HMMA.1688.F32.TF32 R76, R236.reuse, R66, R232 ;  /* 0x00000042ec4c723c */ /* 0x044ff000000810e8 */
[----:B------:R-:W-:Y:S08]  /*205b0*/  HMMA.1688.F32.TF32 R236, R236, R70, R172 ;  /* 0x00000046ecec723c */ /* 0x000ff000000810ac */
[C---:B---3--:R-:W-:Y:S01]  /*205c0*/  HMMA.1688.F32.TF32 R4, R72.reuse, R14, R208 ;  /* 0x0000000e4804723c */ /* 0x048fe200000810d0 */
[----:B------:R-:W-:Y:S07]  /*205d0*/  STL.64 [R1+0x50], R84 ;  /* 0x0000505401007387 */ /* 0x000fee0000100a00 */
[C---:B------:R-:W-:Y:S01]  /*205e0*/  HMMA.1688.F32.TF32 R244, R72.reuse, R22, R200 ;  /* 0x0000001648f4723c */ /* 0x040fe200000810c8 */
[----:B------:R-:W-:Y:S07]  /*205f0*/  STL.64 [R1+0x58], R86 ;  /* 0x0000585601007387 */ /* 0x000fee0000100a00 */
[C---:B------:R-:W-:Y:S01]  /*20600*/  HMMA.1688.F32.TF32 R220, R72.reuse, R18, R196 ;  /* 0x0000001248dc723c */ /* 0x040fe200000810c4 */
[----:B------:R-:W-:Y:S07]  /*20610*/  STL.64 [R1+0x20], R80 ;  /* 0x0000205001007387 */ /* 0x000fee0000100a00 */
[C---:B------:R-:W-:Y:S01]  /*20620*/  HMMA.1688.F32.TF32 R216, R72.reuse, R38, R192 ;  /* 0x0000002648d8723c */ /* 0x040fe200000810c0 */
[----:B------:R-:W-:Y:S07]  /*20630*/  STL.64 [R1+0x28], R82 ;  /* 0x0000285201007387 */ /* 0x000fee0000100a00 */
[C---:B------:R-:W-:Y:S01]  /*20640*/  HMMA.1688.F32.TF32 R212, R72.reuse, R42, R188 ;  /* 0x0000002a48d4723c */ /* 0x040fe200000810bc */
[----:B------:R-:W-:Y:S04]  /*20650*/  STL.64 [R1+0x23b0], R238 ;  /* 0x0023b0ee01007387 */ /* 0x000fe80000100a00 */
[----:B------:R-:W-:Y:S04]  /*20660*/  STL.64 [R1+0x10], R76 ;  /* 0x0000104c01007387 */ /* 0x000fe80000100a00 */
[----:B------:R-:W-:Y:S04]  /*20670*/  STL.64 [R1+0x18], R78 ;  /* 0x0000184e01007387 */ /* 0x000fe80000100a00 */
[----:B------:R-:W-:Y:S04]  /*20680*/  STL.64 [R1+0x23a8], R236 ;  /* 0x0023a8ec01007387 */ /* 0x000fe80000100a00 */
[----:B------:R-:W-:Y:S04]  /*20690*/  STL.64 [R1+0x23c0], R250 ;  /* 0x0023c0fa01007387 */ /* 0x000fe80000100a00 */
[----:B------:R1:W-:Y:S04]  /*206a0*/  STL.64 [R1], R4 ;  /* 0x0000000401007387 */ /* 0x0003e80000100a00 */
[----:B------:R2:W-:Y:S04]  /*206b0*/  STL.64 [R1+0x8], R6 ;  /* 0x0000080601007387 */ /* 0x0005e80000100a00 */
[----:B------:R3:W-:Y:S04]  /*206c0*/  STL.64 [R1+0x23b8], R248 ;  /* 0x0023b8f801007387 */ /* 0x0007e80000100a00 */
[----:B------:R-:W-:Y:S04]  /*206d0*/  STL.64 [R1+0x23d0], R246 ;  /* 0x0023d0f601007387 */ /* 0x000fe80000100a00 */
[----:B------:R-:W-:Y:S04]  /*206e0*/  STL.64 [R1+0x23c8], R244 ;  /* 0x0023c8f401007387 */ /* 0x000fe80000100a00 */
[----:B------:R-:W-:Y:S04]  /*206f0*/  STL.64 [R1+0x23e0], R222 ;  /* 0x0023e0de01007387 */ /* 0x000fe80000100a00 */
[----:B------:R4:W-:Y:S01]  /*20700*/  STL.64 [R1+0x23d8], R220 ;  /* 0x0023d8dc01007387 */ /* 0x0009e20000100a00 */
[C---:B------:R-:W-:Y:S03]  /*20710*/  HMMA.1688.F32.TF32 R208, R72.reuse, R26, R184 ;  /* 0x0000001a48d0723c */ /* 0x040fe600000810b8 */
[----:B------:R-:W-:Y:S04]  /*20720*/  STL.64 [R1+0x23f0], R218 ;  /* 0x0023f0da01007387 */ /* 0x000fe80000100a00 */
[----:B------:R1:W-:Y:S04]  /*20730*/  STL.64 [R1+0x23e8], R216 ;  /* 0x0023e8d801007387 */ /* 0x0003e80000100a00 */
[----:B------:R-:W-:Y:S04]  /*20740*/  STL.64 [R1+0x2400], R214 ;  /* 0x002400d601007387 */ /* 0x000fe80000100a00 */
[----:B------:R1:W-:Y:S04]  /*20750*/  STL.64 [R1+0x23f8], R212 ;  /* 0x0023f8d401007387 */ /* 0x0003e80000100a00 */
        /* <DEDUP_REMOVED lines=36> */
[----:B------:R-:W-:Y:S04]  /*209a0*/  STL.64 [R1+0x2410], R210 ;  /* 0x002410d201007387 */ /* 0x000fe80000100a00 */
[----:B------:R2:W-:Y:S04]  /*209b0*/  STL.64 [R1+0x2408], R208 ;  /* 0x002408d001007387 */ /* 0x0005e80000100a00 */
[----:B-1----:R-:W4:Y:S04]  /*209c0*/  LDL.LU R4, [R1+0xf70] ;  /* 0x000f700001047983 */ /* 0x002f280000300800 */
[----:B------:R-:W4:Y:S04]  /*209d0*/  LDL.LU R5, [R1+0xf74] ;  /* 0x000f740001057983 */ /* 0x000f280000300800 */
[----:B--2---:R-:W2:Y:S04]  /*209e0*/  LDL.LU R6, [R1+0xf78] ;  /* 0x000f780001067983 */ /* 0x004ea80000300800 */
[----:B------:R-:W2:Y:S01]  /*209f0*/  LDL.LU R7, [R1+0xf7c] ;  /* 0x000f7c0001077983 */ /* 0x000ea20000300800 */
[C---:B---3--:R-:W-:Y:S08]  /*20a00*/  HMMA.1688.F32.TF32 R184, R72.reuse, R58, R184 ;  /* 0x0000003a48b8723c */ /* 0x048ff000000810b8 */
[C---:B----4-:R-:W-:Y:S08]  /*20a10*/  HMMA.1688.F32.TF32 R204, R72.reuse, R46, R204 ;  /* 0x0000002e48cc723c */ /* 0x050ff000000810cc */
[C---:B------:R-:W-:Y:S08]  /*20a20*/  HMMA.1688.F32.TF32 R200, R72.reuse, R30, R200 ;  /* 0x0000001e48c8723c */ /* 0x040ff000000810c8 */
[C---:B------:R-:W-:Y:S03]  /*20a30*/  HMMA.1688.F32.TF32 R196, R72.reuse, R34, R196 ;  /* 0x0000002248c4723c */ /* 0x040fe600000810c4 */
[----:B------:R-:W-:Y:S05]  /*20a40*/  STL.64 [R1+0x2420], R206 ;  /* 0x002420ce01007387 */ /* 0x000fea0000100a00 */
[C---:B------:R-:W-:Y:S01]  /*20a50*/  HMMA.1688.F32.TF32 R192, R72.reuse, R50, R192 ;  /* 0x0000003248c0723c */ /* 0x040fe200000810c0 */
[----:B------:R-:W-:Y:S07]  /*20a60*/  STL.64 [R1+0x2418], R204 ;  /* 0x002418cc01007387 */ /* 0x000fee0000100a00 */
[C---:B------:R-:W-:Y:S01]  /*20a70*/  HMMA.1688.F32.TF32 R188, R72.reuse, R54, R188 ;  /* 0x0000003648bc723c */ /* 0x040fe200000810bc */
[----:B------:R1:W-:Y:S04]  /*20a80*/  STL.64 [R1+0x2430], R202 ;  /* 0x002430ca01007387 */ /* 0x0003e80000100a00 */
[----:B------:R-:W-:Y:S03]  /*20a90*/  STL.64 [R1+0x2428], R200 ;  /* 0x002428c801007387 */ /* 0x000fe60000100a00 */
[C---:B------:R-:W-:Y:S01]  /*20aa0*/  HMMA.1688.F32.TF32 R180, R72.reuse, R62, R176 ;  /* 0x0000003e48b4723c */ /* 0x040fe200000810b0 */
[----:B------:R-:W-:Y:S04]  /*20ab0*/  STL.64 [R1+0x2440], R198 ;  /* 0x002440c601007387 */ /* 0x000fe80000100a00 */
[----:B------:R-:W-:Y:S03]  /*20ac0*/  STL.64 [R1+0x2438], R196 ;  /* 0x002438c401007387 */ /* 0x000fe60000100a00 */
[C---:B------:R-:W-:Y:S01]  /*20ad0*/  HMMA.1688.F32.TF32 R176, R72.reuse, R66, R156 ;  /* 0x0000004248b0723c */ /* 0x040fe2000008109c */
[----:B------:R-:W-:Y:S04]  /*20ae0*/  STL.64 [R1+0x2450], R194 ;  /* 0x002450c201007387 */ /* 0x000fe80000100a00 */
[----:B------:R-:W-:Y:S03]  /*20af0*/  STL.64 [R1+0x2448], R192 ;  /* 0x002448c001007387 */ /* 0x000fe60000100a00 */
        /* <DEDUP_REMOVED lines=51> */
[C---:B--2---:R-:W-:Y:S03]  /*20e30*/  HMMA.1688.F32.TF32 R76, R136.reuse, R14, R4 ;  /* 0x0000000e884c723c */ /* 0x044fe60000081004 */
[----:B------:R-:W2:Y:S04]  /*20e40*/  LDL.LU R4, [R1+0x510] ;  /* 0x0005100001047983 */ /* 0x000ea80000300800 */
[----:B------:R-:W2:Y:S04]  /*20e50*/  LDL.LU R5, [R1+0x514] ;  /* 0x0005140001057983 */ /* 0x000ea80000300800 */
[----:B------:R-:W2:Y:S04]  /*20e60*/  LDL.LU R6, [R1+0x518] ;  /* 0x0005180001067983 */ /* 0x000ea80000300800 */
[----:B------:R-:W2:Y:S04]  /*20e70*/  LDL.LU R7, [R1+0x51c] ;  /* 0x00051c0001077983 */ /* 0x000ea80000300800 */
[----:B------:R-:W-:Y:S04]  /*20e80*/  STL.64 [R1+0x24b0], R78 ;  /* 0x0024b04e01007387 */ /* 0x000fe80000100a00 */
[----:B------:R-:W-:Y:S01]  /*20e90*/  STL.64 [R1+0x24a8], R76 ;  /* 0x0024a84c01007387 */ /* 0x000fe20000100a00 */
[C---:B----4-:R-:W-:Y:S08]  /*20ea0*/  HMMA.1688.F32.TF32 R100, R136.reuse, R26, R132 ;  /* 0x0000001a8864723c */ /* 0x050ff00000081084 */
[C---:B---3--:R-:W-:Y:S08]  /*20eb0*/  HMMA.1688.F32.TF32 R84, R136.reuse, R22, R84 ;  /* 0x000000168854723c */ /* 0x048ff00000081054 */
[C---:B------:R-:W-:Y:S08]  /*20ec0*/  HMMA.1688.F32.TF32 R80, R136.reuse, R10, R80 ;  /* 0x0000000a8850723c */ /* 0x040ff00000081050 */
[C---:B------:R-:W-:Y:S11]  /*20ed0*/  HMMA.1688.F32.TF32 R88, R136.reuse, R18, R88 ;  /* 0x000000128858723c */ /* 0x040ff60000081058 */
[----:B------:R-:W-:Y:S01]  /*20ee0*/  STL.64 [R1+0x24c0], R82 ;  /* 0x0024c05201007387 */ /* 0x000fe20000100a00 */
[C---:B------:R-:W-:Y:S03]  /*20ef0*/  HMMA.1688.F32.TF32 R92, R136.reuse, R38, R92 ;  /* 0x00000026885c723c */ /* 0x040fe6000008105c */
[----:B------:R-:W-:Y:S05]  /*20f00*/  STL.64 [R1+0x24b8], R80 ;  /* 0x0024b85001007387 */ /* 0x000fea0000100a00 */
[C---:B------:R-:W-:Y:S01]  /*20f10*/  HMMA.1688.F32.TF32 R96, R136.reuse, R42, R160 ;  /* 0x0000002a8860723c */ /* 0x040fe200000810a0 */
[----:B------:R-:W-:Y:S04]  /*20f20*/  STL.64 [R1+0x24d0], R86 ;  /* 0x0024d05601007387 */ /* 0x000fe80000100a00 */
[----:B------:R-:W-:Y:S03]  /*20f30*/  STL.64 [R1+0x24c8], R84 ;  /* 0x0024c85401007387 */ /* 0x000fe60000100a00 */
        /* <DEDUP_REMOVED lines=27> */
[----:B------:R-:W3:Y:S04]  /*210f0*/  LDL.LU R222, [R1+0x638] ;  /* 0x0006380001de7983 */ /* 0x000ee80000300800 */
[----:B------:R-:W3:Y:S04]  /*21100*/  LDL.LU R223, [R1+0x63c] ;  /* 0x00063c0001df7983 */ /* 0x000ee80000300800 */
[----:B------:R-:W3:Y:S04]  /*21110*/  LDL.LU R216, [R1+0x600] ;  /* 0x0006000001d87983 */ /* 0x000ee80000300800 */
[----:B------:R-:W3:Y:S04]  /*21120*/  LDL.LU R217, [R1+0x604] ;  /* 0x0006040001d97983 */ /* 0x000ee80000300800 */
[----:B------:R-:W3:Y:S04]  /*21130*/  LDL.LU R218, [R1+0x608] ;  /* 0x0006080001da7983 */ /* 0x000ee80000300800 */
[----:B------:R-:W3:Y:S01]  /*21140*/  LDL.LU R219, [R1+0x60c] ;  /* 0x00060c0001db7983 */ /* 0x000ee20000300800 */
[C---:B------:R-:W-:Y:S03]  /*21150*/  HMMA.1688.F32.TF32 R116, R136.reuse, R50, R240 ;  /* 0x000000328874723c */ /* 0x040fe600000810f0 */
        /* <DEDUP_REMOVED lines=69> */
[----:B--2---:R-:W-:Y:S03]  /*215b0*/  HMMA.1688.F32.TF32 R120, R136, R54, R4 ;  /* 0x000000368878723c */ /* 0x004fe60000081004 */
[----:B------:R-:W2:Y:S04]  /*215c0*/  LDL.LU R237, [R1+0x11a4] ;  /* 0x0011a40001ed7983 */ /* 0x000ea80000300800 */
[----:B------:R-:W2:Y:S04]  /*215d0*/  LDL.LU R238, [R1+0x11a8] ;  /* 0x0011a80001ee7983 */ /* 0x000ea80000300800 */
[----:B------:R-:W2:Y:S04]  /*215e0*/  LDL.LU R239, [R1+0x11ac] ;  /* 0x0011ac0001ef7983 */ /* 0x000ea80000300800 */
[----:B------:R-:W2:Y:S04]  /*215f0*/  LDL.LU R4, [R1+0xf90] ;  /* 0x000f900001047983 */ /* 0x000ea80000300800 */
[----:B------:R-:W2:Y:S04]  /*21600*/  LDL.LU R5, [R1+0xf94] ;  /* 0x000f940001057983 */ /* 0x000ea80000300800 */
[----:B------:R-:W2:Y:S04]  /*21610*/  LDL.LU R6, [R1+0xf98] ;  /* 0x000f980001067983 */ /* 0x000ea80000300800 */
[----:B------:R-:W2:Y:S01]  /*21620*/  LDL.LU R7, [R1+0xf9c] ;  /* 0x000f9c0001077983 */ /* 0x000ea20000300800 */
[----:B-1----:R-:W-:-:S05]  /*21630*/  LOP3.LUT R203, R3, 0x20, RZ, 0x3c, !PT ;  /* 0x0000002003cb7812 */ /* 0x002fca00078e3cff */
[----:B------:R-:W-:Y:S04]  /*21640*/  LDS R225, [R203+UR10+0x4380] ;  /* 0x0043800acbe17984 */ /* 0x000fe80008000800 */
[----:B------:R-:W3:Y:S02]  /*21650*/  LDS R227, [R203+UR10+0x6380] ;  /* 0x0063800acbe37984 */ /* 0x000ee40008000800 */
[C---:B---3--:R-:W-:Y:S08]  /*21660*/  HMMA.1688.F32.TF32 R76, R224.reuse, R54, R212 ;  /* 0x00000036e04c723c */ /* 0x048ff000000810d4 */
[----:B------:R-:W-:Y:S08]  /*21670*/  HMMA.1688.F32.TF32 R72, R224, R58, R216 ;  /* 0x0000003ae048723c */ /* 0x000ff000000810d8 */
[C---:B----4-:R-:W-:Y:S08]  /*21680*/  HMMA.1688.F32.TF32 R128, R136.reuse, R62, R128 ;  /* 0x0000003e8880723c */ /* 0x050ff00000081080 */
[C---:B------:R-:W-:Y:S08]  /*21690*/  HMMA.1688.F32.TF32 R124, R136.reuse, R58, R124 ;  /* 0x0000003a887c723c */ /* 0x040ff0000008107c */
[C---:B------:R-:W-:Y:S08]  /*216a0*/  HMMA.1688.F32.TF32 R132, R136.reuse, R66, R132 ;  /* 0x000000428884723c */ /* 0x040ff00000081084 */
[----:B------:R-:W-:Y:S01]  /*216b0*/  HMMA.1688.F32.TF32 R136, R136, R70, R228 ;  /* 0x000000468888723c */ /* 0x000fe200000810e4 */
[----:B------:R-:W-:Y:S04]  /*216c0*/  LDS R228, [R3+UR10+0x4400] ;  /* 0x0044000a03e47984 */ /* 0x000fe80008000800 */
[----:B------:R-:W-:Y:S04]  /*216d0*/  LDS R230, [R3+UR10+0x6400] ;  /* 0x0064000a03e67984 */ /* 0x000fe80008000800 */
[----:B------:R-:W-:Y:S04]  /*216e0*/  LDS R229, [R203+UR10+0x4400] ;  /* 0x0044000acbe57984 */ /* 0x000fe80008000800 */
[----:B------:R-:W2:Y:S01]  /*216f0*/  LDS R231, [R203+UR10+0x6400] ;  /* 0x0064000acbe77984 */ /* 0x000ea20008000800 */
[----:B------:R-:W-:-:S15]  /*21700*/  HMMA.1688.F32.TF32 R80, R224, R50, R208 ;  /* 0x00000032e050723c */ /* 0x000fde00000810d0 */
[----:B------:R-:W-:-:S04]  /*21710*/  NOP ;  /* 0x0000000000007918 */ /* 0x000fc80000000000 */
[----:B------:R-:W-:Y:S04]  /*21720*/  STL.64 [R1+0x30], R80 ;  /* 0x0000305001007387 */ /* 0x000fe80000100a00 */
[----:B------:R1:W-:Y:S04]  /*21730*/  STL.64 [R1+0x38], R82 ;  /* 0x0000385201007387 */ /* 0x0003e80000100a00 */
[----:B------:R-:W-:Y:S04]  /*21740*/  STL.64 [R1+0x40], R76 ;  /* 0x0000404c01007387 */ /* 0x000fe80000100a00 */
[----:B------:R3:W-:Y:S01]  /*21750*/  STL.64 [R1+0x48], R78 ;  /* 0x0000484e01007387 */ /* 0x0007e20000100a00 */
[C---:B-1----:R-:W-:Y:S03]  /*21760*/  HMMA.1688.F32.TF32 R80, R224.reuse, R62, R220 ;  /* 0x0000003ee050723c */ /* 0x042fe600000810dc */
[----:B------:R-:W-:Y:S04]  /*21770*/  STL.64 [R1+0x80], R72 ;  /* 0x0000804801007387 */ /* 0x000fe80000100a00 */
[----:B------:R1:W-:Y:S01]  /*21780*/  STL.64 [R1+0x88], R74 ;  /* 0x0000884a01007387 */ /* 0x0003e20000100a00 */
[C---:B---3--:R-:W-:Y:S08]  /*21790*/  HMMA.1688.F32.TF32 R76, R224.reuse, R66, R244 ;  /* 0x00000042e04c723c */ /* 0x048ff000000810f4 */
[----:B-1----:R-:W-:Y:S03]  /*217a0*/  HMMA.1688.F32.TF32 R72, R224, R70, R248 ;  /* 0x00000046e048723c */ /* 0x002fe600000810f8 */
[----:B------:R-:W-:Y:S04]  /*217b0*/  STL.64 [R1+0x90], R80 ;  /* 0x0000905001007387 */ /* 0x000fe80000100a00 */
[----:B------:R-:W-:Y:S04]  /*217c0*/  STL.64 [R1+0x98], R82 ;  /* 0x0000985201007387 */ /* 0x000fe80000100a00 */
[----:B------:R-:W-:Y:S04]  /*217d0*/  STL.64 [R1+0xe0], R76 ;  /* 0x0000e04c01007387 */ /* 0x000fe80000100a00 */
[----:B------:R1:W-:Y:S01]  /*217e0*/  STL.64 [R1+0xe8], R78 ;  /* 0x0000e84e01007387 */ /* 0x0003e20000100a00 */
[C---:B--2---:R-:W-:Y:S03]  /*217f0*/  HMMA.1688.F32.TF32 R4, R228.reuse, R22, R4 ;  /* 0x00000016e404723c */ /* 0x044fe60000081004 */
[----:B------:R-:W-:Y:S04]  /*21800*/  STL.64 [R1+0xa0], R72 ;  /* 0x0000a04801007387 */ /* 0x000fe80000100a00 */
[----:B------:R2:W-:Y:S01]  /*21810*/  STL.64 [R1+0xa8], R74 ;  /* 0x0000a84a01007387 */ /* 0x0005e20000100a00 */
[C---:B-1----:R-:W-:Y:S08]  /*21820*/  HMMA.1688.F32.TF32 R76, R228.reuse, R14, R236 ;  /* 0x0000000ee44c723c */ /* 0x042ff000000810ec */
[----:B--2---:R-:W-:Y:S11]  /*21830*/  HMMA.1688.F32.TF32 R72, R228, R10, R232 ;  /* 0x0000000ae448723c */ /* 0x004ff600000810e8 */
[----:B------:R1:W-:Y:S04]  /*21840*/  STL.64 [R1+0x1a0], R76 ;  /* 0x0001a04c01007387 */ /* 0x0003e80000100a00 */
[----:B------:R2:W-:Y:S04]  /*21850*/  STL.64 [R1+0x1a8], R78 ;  /* 0x0001a84e01007387 */ /* 0x0005e80000100a00 */
[----:B------:R-:W3:Y:S04]  /*21860*/  LDL.LU R232, [R1+0x930] ;  /* 0x0009300001e87983 */ /* 0x000ee80000300800 */
[----:B------:R4:W-:Y:S04]  /*21870*/  STL.64 [R1+0x1b0], R72 ;  /* 0x0001b04801007387 */ /* 0x0009e80000100a00 */
[----:B------:R1:W-:Y:S04]  /*21880*/  STL.64 [R1+0x1b8], R74 ;  /* 0x0001b84a01007387 */ /* 0x0003e80000100a00 */
        /* <DEDUP_REMOVED lines=45> */
[----:B-1----:R-:W3:Y:S04]  /*21b60*/  LDL.LU R76, [R1+0x820] ;  /* 0x00082000014c7983 */ /* 0x002ee80000300800 */
[----:B------:R-:W3:Y:S04]  /*21b70*/  LDL.LU R77, [R1+0x824] ;  /* 0x00082400014d7983 */ /* 0x000ee80000300800 */
[----:B--2---:R-:W3:Y:S04]  /*21b80*/  LDL.LU R78, [R1+0x828] ;  /* 0x00082800014e7983 */ /* 0x004ee80000300800 */
[----:B------:R-:W3:Y:S04]  /*21b90*/  LDL.LU R79, [R1+0x82c] ;  /* 0x00082c00014f7983 */ /* 0x000ee80000300800 */
        /* <DEDUP_REMOVED lines=36> */
[----:B----4-:R-:W4:Y:S04]  /*21de0*/  LDL.LU R72, [R1+0x850] ;  /* 0x0008500001487983 */ /* 0x010f280000300800 */
        /* <DEDUP_REMOVED lines=23> */
[C---:B------:R-:W-:Y:S08]  /*21f60*/  HMMA.1688.F32.TF32 R140, R224.reuse, R14, R140 ;  /* 0x0000000ee08c723c */ /* 0x040ff0000008108c */
        /* <DEDUP_REMOVED lines=8> */
[----:B------:R-:W-:Y:S01]  /*21ff0*/  HMMA.1688.F32.TF32 R240, R224, R34, R240 ;  /* 0x00000022e0f0723c */ /* 0x000fe200000810f0 */
[----:B------:R-:W-:Y:S04]  /*22000*/  LDS R224, [R3+UR10+0x4480] ;  /* 0x0044800a03e07984 */ /* 0x000fe80008000800 */
[----:B------:R-:W-:Y:S04]  /*22010*/  LDS R226, [R3+UR10+0x6480] ;  /* 0x0064800a03e27984 */ /* 0x000fe80008000800 */
[----:B------:R-:W-:Y:S04]  /*22020*/  LDS R225, [R203+UR10+0x4480] ;  /* 0x0044800acbe17984 */ /* 0x000fe80008000800 */
[----:B------:R-:W1:Y:S01]  /*22030*/  LDS R227, [R203+UR10+0x6480] ;  /* 0x0064800acbe37984 */ /* 0x000e620008000800 */
[C---:B--2---:R-:W-:Y:S08]  /*22040*/  HMMA.1688.F32.TF32 R108, R228.reuse, R38, R108 ;  /* 0x00000026e46c723c */ /* 0x044ff0000008106c */
[----:B---3--:R-:W-:-:S15]  /*22050*/  HMMA.1688.F32.TF32 R112, R228, R18, R112 ;  /* 0x00000012e470723c */ /* 0x008fde0000081070 */
[----:B------:R-:W-:-:S04]  /*22060*/  NOP ;  /* 0x0000000000007918 */ /* 0x000fc80000000000 */
[----:B------:R-:W-:Y:S04]  /*22070*/  STL.64 [R1+0x1f0], R112 ;  /* 0x0001f07001007387 */ /* 0x000fe80000100a00 */
[----:B------:R2:W-:Y:S04]  /*22080*/  STL.64 [R1+0x1f8], R114 ;  /* 0x0001f87201007387 */ /* 0x0005e80000100a00 */
[----:B------:R-:W-:Y:S04]  /*22090*/  STL.64 [R1+0x220], R108 ;  /* 0x0002206c01007387 */ /* 0x000fe80000100a00 */
[----:B------:R3:W-:Y:S01]  /*220a0*/  STL.64 [R1+0x228], R110 ;  /* 0x0002286e01007387 */ /* 0x0007e20000100a00 */
[C---:B--2---:R-:W-:Y:S08]  /*220b0*/  HMMA.1688.F32.TF32 R112, R228.reuse, R42, R104 ;  /* 0x0000002ae470723c */ /* 0x044ff00000081068 */
[C---:B---3--:R-:W-:Y:S08]  /*220c0*/  HMMA.1688.F32.TF32 R108, R228.reuse, R26, R100 ;  /* 0x0000001ae46c723c */ /* 0x048ff00000081064 */
[C---:B------:R-:W-:Y:S08]  /*220d0*/  HMMA.1688.F32.TF32 R104, R228.reuse, R46, R96 ;  /* 0x0000002ee468723c */ /* 0x040ff00000081060 */
[C---:B------:R-:W-:Y:S08]  /*220e0*/  HMMA.1688.F32.TF32 R100, R228.reuse, R30, R92 ;  /* 0x0000001ee464723c */ /* 0x040ff0000008105c */
[C---:B------:R-:W-:Y:S08]  /*220f0*/  HMMA.1688.F32.TF32 R96, R228.reuse, R34, R88 ;  /* 0x00000022e460723c */ /* 0x040ff00000081058 */
[C---:B------:R-:W-:Y:S01]  /*22100*/  HMMA.1688.F32.TF32 R92, R228.reuse, R50, R84 ;  /* 0x00000032e45c723c */ /* 0x040fe20000081054 */
[----:B------:R-:W-:Y:S07]  /*22110*/  STL.64 [R1+0x260], R112 ;  /* 0x0002607001007387 */ /* 0x000fee0000100a00 */
[C---:B------:R-:W-:Y:S01]  /*22120*/  HMMA.1688.F32.TF32 R88, R228.reuse, R54, R80 ;  /* 0x00000036e458723c */ /* 0x040fe20000081050 */
[----:B------:R-:W-:Y:S07]  /*22130*/  STL.64 [R1+0x268], R114 ;  /* 0x0002687201007387 */ /* 0x000fee0000100a00 */
[C---:B------:R-:W-:Y:S01]  /*22140*/  HMMA.1688.F32.TF32 R84, R228.reuse, R58, R76 ;  /* 0x0000003ae454723c */ /* 0x040fe2000008104c */
[----:B------:R-:W-:Y:S07]  /*22150*/  STL.64 [R1+0x290], R108 ;  /* 0x0002906c01007387 */ /* 0x000fee0000100a00 */
[C---:B----4-:R-:W-:Y:S01]  /*22160*/  HMMA.1688.F32.TF32 R80, R228.reuse, R62, R72 ;  /* 0x0000003ee450723c */ /* 0x050fe20000081048 */
[----:B------:R-:W-:Y:S07]  /*22170*/  STL.64 [R1+0x298], R110 ;  /* 0x0002986e01007387 */ /* 0x000fee0000100a00 */
[C---:B------:R-:W-:Y:S01]  /*22180*/  HMMA.1688.F32.TF32 R76, R228.reuse, R66, R176 ;  /* 0x00000042e44c723c */ /* 0x040fe200000810b0 */
        /* <DEDUP_REMOVED lines=19> */
[C---:B-1----:R-:W-:Y:S03]  /*222c0*/  HMMA.1688.F32.TF32 R4, R224.reuse, R62, R4 ;  /* 0x0000003ee004723c */ /* 0x042fe60000081004 */
[----:B------:R-:W-:Y:S04]  /*222d0*/  LDS R228, [R3+UR10+0x4500] ;  /* 0x0045000a03e47984 */ /* 0x000fe80008000800 */
[----:B------:R-:W-:Y:S01]  /*222e0*/  LDS R230, [R3+UR10+0x6500] ;  /* 0x0065000a03e67984 */ /* 0x000fe20008000800 */
[C---:B--2---:R-:W-:Y:S03]  /*222f0*/  HMMA.1688.F32.TF32 R72, R224.reuse, R14, R184 ;  /* 0x0000000ee048723c */ /* 0x044fe600000810b8 */
[----:B------:R-:W-:Y:S04]  /*22300*/  LDS R229, [R203+UR10+0x4500] ;  /* 0x0045000acbe57984 */ /* 0x000fe80008000800 */
[----:B------:R-:W1:Y:S01]  /*22310*/  LDS R231, [R203+UR10+0x6500] ;  /* 0x0065000acbe77984 */ /* 0x000e620008000800 */
[C---:B------:R-:W-:Y:S08]  /*22320*/  HMMA.1688.F32.TF32 R80, R224.reuse, R10, R188 ;  /* 0x0000000ae050723c */ /* 0x040ff000000810bc */
[C---:B------:R-:W-:Y:S03]  /*22330*/  HMMA.1688.F32.TF32 R76, R224.reuse, R22, R192 ;  /* 0x00000016e04c723c */ /* 0x040fe600000810c0 */
[----:B------:R-:W-:Y:S04]  /*22340*/  STL.64 [R1+0x880], R72 ;  /* 0x0008804801007387 */ /* 0x000fe80000100a00 */
[----:B------:R2:W-:Y:S02]  /*22350*/  STL.64 [R1+0x888], R74 ;  /* 0x0008884a01007387 */ /* 0x0005e40000100a00 */
[C---:B--2---:R-:W-:Y:S02]  /*22360*/  HMMA.1688.F32.TF32 R72, R224.reuse, R18, R196 ;  /* 0x00000012e048723c */ /* 0x044fe400000810c4 */
[----:B------:R-:W-:Y:S04]  /*22370*/  STL.64 [R1+0x8e0], R80 ;  /* 0x0008e05001007387 */ /* 0x000fe80000100a00 */
[----:B------:R2:W-:Y:S04]  /*22380*/  STL.64 [R1+0x8e8], R82 ;  /* 0x0008e85201007387 */ /* 0x0005e80000100a00 */
[----:B------:R-:W-:Y:S04]  /*22390*/  STL.64 [R1+0x940], R76 ;  /* 0x0009404c01007387 */ /* 0x000fe80000100a00 */
[----:B------:R3:W-:Y:S01]  /*223a0*/  STL.64 [R1+0x948], R78 ;  /* 0x0009484e01007387 */ /* 0x0007e20000100a00 */
[C---:B--2---:R-:W-:Y:S04]  /*223b0*/  HMMA.1688.F32.TF32 R80, R224.reuse, R38, R204 ;  /* 0x00000026e050723c */ /* 0x044fe800000810cc */
[----:B------:R-:W-:Y:S04]  /*223c0*/  STL.64 [R1+0x950], R72 ;  /* 0x0009504801007387 */ /* 0x000fe80000100a00 */
[----:B------:R2:W-:Y:S01]  /*223d0*/  STL.64 [R1+0x958], R74 ;  /* 0x0009584a01007387 */ /* 0x0005e20000100a00 */
[C---:B---3--:R-:W-:Y:S08]  /*223e0*/  HMMA.1688.F32.TF32 R76, R224.reuse, R42, R208 ;  /* 0x0000002ae04c723c */ /* 0x048ff000000810d0 */
[C---:B--2---:R-:W-:Y:S02]  /*223f0*/  HMMA.1688.F32.TF32 R72, R224.reuse, R26, R212 ;  /* 0x0000001ae048723c */ /* 0x044fe400000810d4 */
[----:B------:R-:W-:Y:S04]  /*22400*/  STL.64 [R1+0x960], R80 ;  /* 0x0009605001007387 */ /* 0x000fe80000100a00 */
[----:B------:R2:W-:Y:S05]  /*22410*/  STL.64 [R1+0x968], R82 ;  /* 0x0009685201007387 */ /* 0x0005ea0000100a00 */
[----:B------:R-:W-:Y:S04]  /*22420*/  STL.64 [R1+0x970], R76 ;  /* 0x0009704c01007387 */ /* 0x000fe80000100a00 */
[----:B------:R3:W-:Y:S01]  /*22430*/  STL.64 [R1+0x978], R78 ;  /* 0x0009784e01007387 */ /* 0x0007e20000100a00 */
[C---:B--2---:R-:W-:Y:S03]  /*22440*/  HMMA.1688.F32.TF32 R80, R224.reuse, R46, R216 ;  /* 0x0000002ee050723c */ /* 0x044fe600000810d8 */
[----:B------:R-:W-:Y:S04]  /*22450*/  STL.64 [R1+0x980], R72 ;  /* 0x0009804801007387 */ /* 0x000fe80000100a00 */
[----:B------:R2:W-:Y:S01]  /*22460*/  STL.64 [R1+0x988], R74 ;  /* 0x0009884a01007387 */ /* 0x0005e20000100a00 */
[C---:B---3--:R-:W-:Y:S08]  /*22470*/  HMMA.1688.F32.TF32 R76, R224.reuse, R30, R220 ;  /* 0x0000001ee04c723c */ /* 0x048ff000000810dc */
[C---:B--2---:R-:W-:Y:S03]  /*22480*/  HMMA.1688.F32.TF32 R72, R224.reuse, R34, R244 ;  /* 0x00000022e048723c */ /* 0x044fe600000810f4 */
[----:B------:R-:W-:Y:S04]  /*22490*/  STL.64 [R1+0x990], R80 ;  /* 0x0009905001007387 */ /* 0x000fe80000100a00 */
[----:B------:R2:W-:Y:S04]  /*224a0*/  STL.64 [R1+0x998], R82 ;  /* 0x0009985201007387 */ /* 0x0005e80000100a00 */
        /* <DEDUP_REMOVED lines=8> */
[----:B------:R-:W-:Y:S04]  /*22530*/  STL.64 [R1+0x9c8], R82 ;  /* 0x0009c85201007387 */ /* 0x000fe80000100a00 */
[----:B------:R2:W-:Y:S04]  /*22540*/  STL.64 [R1+0x9e0], R76 ;  /* 0x0009e04c01007387 */ /* 0x0005e80000100a00 */
[----:B------:R3:W-:Y:S04]  /*22550*/  STL.64 [R1+0x9e8], R78 ;  /* 0x0009e84e01007387 */ /* 0x0007e80000100a00 */
[----:B------:R-:W4:Y:S04]  /*22560*/  LDL.LU R232, [R1+0x11d0] ;  /* 0x0011d00001e87983 */ /* 0x000f280000300800 */
[----:B------:R1:W-:Y:S04]  /*22570*/  STL.64 [R1+0x9d0], R72 ;  /* 0x0009d04801007387 */ /* 0x0003e80000100a00 */
[----:B------:R1:W-:Y:S04]  /*22580*/  STL.64 [R1+0x9d8], R74 ;  /* 0x0009d84a01007387 */ /* 0x0003e80000100a00 */
[----:B------:R1:W-:Y:S04]  /*22590*/  STL.64 [R1+0x930], R4 ;  /* 0x0009300401007387 */ /* 0x0003e80000100a00 */
[----:B------:R1:W-:Y:S04]  /*225a0*/  STL.64 [R1+0x938], R6 ;  /* 0x0009380601007387 */ /* 0x0003e80000100a00 */
        /* <DEDUP_REMOVED lines=43> */
[----:B--2---:R-:W2:Y:S04]  /*22860*/  LDL.LU R76, [R1+0x10d0] ;  /* 0x0010d000014c7983 */ /* 0x004ea80000300800 */
[----:B------:R-:W2:Y:S04]  /*22870*/  LDL.LU R77, [R1+0x10d4] ;  /* 0x0010d400014d7983 */ /* 0x000ea80000300800 */
[----:B---3--:R-:W2:Y:S04]  /*22880*/  LDL.LU R78, [R1+0x10d8] ;  /* 0x0010d800014e7983 */ /* 0x008ea80000300800 */
[----:B------:R-:W2:Y:S04]  /*22890*/  LDL.LU R79, [R1+0x10dc] ;  /* 0x0010dc00014f7983 */ /* 0x000ea80000300800 */
[----:B------:R-:W3:Y:S04]  /*228a0*/  LDL.LU R80, [R1+0x11c0] ;  /* 0x0011c00001507983 */ /* 0x000ee80000300800 */
[----:B------:R-:W3:Y:S04]  /*228b0*/  LDL.LU R81, [R1+0x11c4] ;  /* 0x0011c40001517983 */ /* 0x000ee80000300800 */
[----:B------:R-:W3:Y:S04]  /*228c0*/  LDL.LU R82, [R1+0x11c8] ;  /* 0x0011c80001527983 */ /* 0x000ee80000300800 */
[----:B------:R-:W3:Y:S04]  /*228d0*/  LDL.LU R83, [R1+0x11cc] ;  /* 0x0011cc0001537983 */ /* 0x000ee80000300800 */
        /* <DEDUP_REMOVED lines=16> */
[----:B-1----:R-:W4:Y:S04]  /*229e0*/  LDL.LU R72, [R1+0xfb0] ;  /* 0x000fb00001487983 */ /* 0x002f280000300800 */
        /* <DEDUP_REMOVED lines=24> */
[----:B---3--:R-:W-:Y:S01]  /*22b70*/  HMMA.1688.F32.TF32 R96, R224, R66, R96 ;  /* 0x00000042e060723c */ /* 0x008fe20000081060 */
[----:B------:R-:W-:Y:S04]  /*22b80*/  LDS R224, [R3+UR10+0x4580] ;  /* 0x0045800a03e07984 */ /* 0x000fe80008000800 */
[----:B------:R-:W-:Y:S04]  /*22b90*/  LDS R226, [R3+UR10+0x6580] ;  /* 0x0065800a03e27984 */ /* 0x000fe80008000800 */
[----:B------:R-:W-:Y:S04]  /*22ba0*/  LDS R225, [R203+UR10+0x4580] ;  /* 0x0045800acbe17984 */ /* 0x000fe80008000800 */
[----:B------:R-:W1:Y:S06]  /*22bb0*/  LDS R227, [R203+UR10+0x6580] ;  /* 0x0065800acbe37984 */ /* 0x000e6c0008000800 */
[----:B------:R-:W-:Y:S04]  /*22bc0*/  STL.64 [R1+0x920], R96 ;  /* 0x0009206001007387 */ /* 0x000fe80000100a00 */
[----:B------:R4:W-:Y:S04]  /*22bd0*/  STL.64 [R1+0x928], R98 ;  /* 0x0009286201007387 */ /* 0x0009e80000100a00 */
[----:B------:R-:W-:Y:S04]  /*22be0*/  STL.64 [R1+0x910], R92 ;  /* 0x0009105c01007387 */ /* 0x000fe80000100a00 */
[----:B------:R2:W-:Y:S01]  /*22bf0*/  STL.64 [R1+0x918], R94 ;  /* 0x0009185e01007387 */ /* 0x0005e20000100a00 */
[C---:B----4-:R-:W-:Y:S08]  /*22c00*/  HMMA.1688.F32.TF32 R96, R228.reuse, R14, R88 ;  /* 0x0000000ee460723c */ /* 0x050ff00000081058 */
[C---:B--2---:R-:W-:Y:S08]  /*22c10*/  HMMA.1688.F32.TF32 R92, R228.reuse, R10, R84 ;  /* 0x0000000ae45c723c */ /* 0x044ff00000081054 */
[C---:B------:R-:W-:Y:S08]  /*22c20*/  HMMA.1688.F32.TF32 R88, R228.reuse, R22, R80 ;  /* 0x00000016e458723c */ /* 0x040ff00000081050 */
[C---:B------:R-:W-:Y:S08]  /*22c30*/  HMMA.1688.F32.TF32 R84, R228.reuse, R18, R76 ;  /* 0x00000012e454723c */ /* 0x040ff0000008104c */
[C---:B------:R-:W-:Y:S08]  /*22c40*/  HMMA.1688.F32.TF32 R80, R228.reuse, R38, R72 ;  /* 0x00000026e450723c */ /* 0x040ff00000081048 */
        /* <DEDUP_REMOVED lines=36> */
[----:B--2---:R-:W-:Y:S01]  /*22e90*/  HMMA.1688.F32.TF32 R72, R228, R70, R220 ;  /* 0x00000046e448723c */ /* 0x004fe200000810dc */
[----:B------:R-:W-:Y:S04]  /*22ea0*/  LDS R228, [R3+UR10+0x4600] ;  /* 0x0046000a03e47984 */ /* 0x000fe80008000800 */
        /* <DEDUP_REMOVED lines=10> */
[----:B------:R-:W1:Y:S05]  /*22f50*/  LDS R231, [R203+UR10+0x6600] ;  /* 0x0066000acbe77984 */ /* 0x000e6a0008000800 */
[C---:B------:R-:W-:Y:S08]  /*22f60*/  HMMA.1688.F32.TF32 R80, R224.reuse, R10, R248 ;  /* 0x0000000ae050723c */ /* 0x040ff000000810f8 */
[C---:B------:R-:W-:Y:S03]  /*22f70*/  HMMA.1688.F32.TF32 R76, R224.reuse, R22, R236 ;  /* 0x00000016e04c723c */ /* 0x040fe600000810ec */
[----:B------:R-:W-:Y:S04]  /*22f80*/  STL.64 [R1+0xac0], R72 ;  /* 0x000ac04801007387 */ /* 0x000fe80000100a00 */
[----:B------:R2:W-:Y:S02]  /*22f90*/  STL.64 [R1+0xac8], R74 ;  /* 0x000ac84a01007387 */ /* 0x0005e40000100a00 */
[C---:B--2---:R-:W-:Y:S02]  /*22fa0*/  HMMA.1688.F32.TF32 R72, R224.reuse, R18, R232 ;  /* 0x00000012e048723c */ /* 0x044fe400000810e8 */
[----:B------:R2:W-:Y:S04]  /*22fb0*/  STL.64 [R1+0xad0], R80 ;  /* 0x000ad05001007387 */ /* 0x0005e80000100a00 */
[----:B------:R3:W-:Y:S04]  /*22fc0*/  STL.64 [R1+0xad8], R82 ;  /* 0x000ad85201007387 */ /* 0x0007e80000100a00 */
[----:B------:R-:W-:Y:S04]  /*22fd0*/  STL.64 [R1+0xae0], R76 ;  /* 0x000ae04c01007387 */ /* 0x000fe80000100a00 */
[----:B------:R-:W-:Y:S04]  /*22fe0*/  STL.64 [R1+0xae8], R78 ;  /* 0x000ae84e01007387 */ /* 0x000fe80000100a00 */
[----:B------:R-:W4:Y:S04]  /*22ff0*/  LDL.LU R236, [R1+0x780] ;  /* 0x0007800001ec7983 */ /* 0x000f280000300800 */
[----:B------:R-:W-:Y:S04]  /*23000*/  STL.64 [R1+0xaf0], R72 ;  /* 0x000af04801007387 */ /* 0x000fe80000100a00 */
[----:B------:R-:W-:Y:S04]  /*23010*/  STL.64 [R1+0xaf8], R74 ;  /* 0x000af84a01007387 */ /* 0x000fe80000100a00 */
        /* <DEDUP_REMOVED lines=73> */
[----:B-1----:R-:W2:Y:S04]  /*234b0*/  LDL.LU R4, [R1+0x1000] ;  /* 0x0010000001047983 */ /* 0x002ea80000300800 */
        /* <DEDUP_REMOVED lines=39> */
[----:B-1----:R-:W2:Y:S04]  /*23730*/  LDL.LU.64 R6, [R1+0x25b0] ;  /* 0x0025b00001067983 */ /* 0x002ea80000300a00 */
[----:B------:R-:W2:Y:S01]  /*23740*/  LDL.LU.64 R4, [R1+0x25a8] ;  /* 0x0025a80001047983 */ /* 0x000ea20000300a00 */
[C---:B------:R-:W-:Y:S08]  /*23750*/  HMMA.1688.F32.TF32 R112, R224.reuse, R26, R112 ;  /* 0x0000001ae070723c */ /* 0x040ff00000081070 */
        /* <DEDUP_REMOVED lines=10> */
[C---:B------:R-:W-:Y:S01]  /*23800*/  HMMA.1688.F32.TF32 R80, R224.reuse, R66, R80 ;  /* 0x00000042e050723c */ /* 0x040fe20000081050 */
[----:B------:R-:W-:Y:S07]  /*23810*/  STL.64 [R1+0xb38], R110 ;  /* 0x000b386e01007387 */ /* 0x000fee0000100a00 */
[----:B------:R-:W-:Y:S01]  /*23820*/  HMMA.1688.F32.TF32 R76, R224, R70, R76 ;  /* 0x00000046e04c723c */ /* 0x000fe2000008104c */
[----:B------:R-:W-:Y:S04]  /*23830*/  STL.64 [R1+0xb40], R104 ;  /* 0x000b406801007387 */ /* 0x000fe80000100a00 */
[----:B------:R-:W-:Y:S03]  /*23840*/  STL.64 [R1+0xb48], R106 ;  /* 0x000b486a01007387 */ /* 0x000fe60000100a00 */
[C---:B----4-:R-:W-:Y:S01]  /*23850*/  HMMA.1688.F32.TF32 R72, R228.reuse, R14, R72 ;  /* 0x0000000ee448723c */ /* 0x050fe20000081048 */
        /* <DEDUP_REMOVED lines=17> */
[C---:B---3--:R-:W-:Y:S03]  /*23970*/  HMMA.1688.F32.TF32 R76, R228.reuse, R22, R180 ;  /* 0x00000016e44c723c */ /* 0x048fe600000810b4 */
[----:B------:R-:W-:Y:S04]  /*23980*/  LDS R224, [R3+UR10+0x4680] ;  /* 0x0046800a03e07984 */ /* 0x000fe80008000800 */
[----:B------:R-:W-:Y:S01]  /*23990*/  LDS R226, [R3+UR10+0x6680] ;  /* 0x0066800a03e27984 */ /* 0x000fe20008000800 */
[C---:B-1----:R-:W-:Y:S03]  /*239a0*/  HMMA.1688.F32.TF32 R72, R228.reuse, R18, R184 ;  /* 0x00000012e448723c */ /* 0x042fe600000810b8 */
[----:B------:R-:W-:Y:S04]  /*239b0*/  LDS R225, [R203+UR10+0x4680] ;  /* 0x0046800acbe17984 */ /* 0x000fe80008000800 */
        /* <DEDUP_REMOVED lines=8> */
[----:B------:R-:W3:Y:S05]  /*23a40*/  LDS R227, [R203+UR10+0x6680] ;  /* 0x0066800acbe37984 */ /* 0x000eea0008000800 */
        /* <DEDUP_REMOVED lines=27> */
[----:B-1----:R-:W-:Y:S01]  /*23c00*/  HMMA.1688.F32.TF32 R72, R228, R70, R232 ;  /* 0x00000046e448723c */ /* 0x002fe200000810e8 */
[----:B--2---:R-:W-:-:S02]  /*23c10*/  IMAD.MOV.U32 R185, RZ, RZ, R6 ;  /* 0x000000ffffb97224 */ /* 0x004fc400078e0006 */
[----:B------:R-:W-:Y:S04]  /*23c20*/  STL.64 [R1+0xd40], R80 ;  /* 0x000d405001007387 */ /* 0x000fe80000100a00 */
[----:B------:R-:W-:Y:S04]  /*23c30*/  STL.64 [R1+0xd48], R82 ;  /* 0x000d485201007387 */ /* 0x000fe80000100a00 */
[----:B------:R-:W2:Y:S04]  /*23c40*/  LDL.LU R236, [R1+0xdb0] ;  /* 0x000db00001ec7983 */ /* 0x000ea80000300800 */
[----:B------:R1:W-:Y:S04]  /*23c50*/  STL.64 [R1+0xd30], R76 ;  /* 0x000d304c01007387 */ /* 0x0003e80000100a00 */
[----:B------:R4:W-:Y:S04]  /*23c60*/  STL.64 [R1+0xd38], R78 ;  /* 0x000d384e01007387 */ /* 0x0009e80000100a00 */
[----:B------:R-:W-:Y:S04]  /*23c70*/  STL.64 [R1+0xd10], R72 ;  /* 0x000d104801007387 */ /* 0x000fe80000100a00 */
[----:B------:R1:W-:Y:S04]  /*23c80*/  STL.64 [R1+0xd18], R74 ;  /* 0x000d184a01007387 */ /* 0x0003e80000100a00 */
        /* <DEDUP_REMOVED lines=30> */
[----:B------:R-:W2:Y:S01]  /*23e70*/  LDL.LU R195, [R1+0x154c] ;  /* 0x00154c0001c37983 */ /* 0x000ea20000300800 */
[----:B------:R-:W-:-:S03]  /*23e80*/  IMAD.MOV.U32 R184, RZ, RZ, R4 ;  /* 0x000000ffffb87224 */ /* 0x000fc600078e0004 */
[----:B------:R-:W2:Y:S04]  /*23e90*/  LDL.LU R188, [R1+0x1560] ;  /* 0x0015600001bc7983 */ /* 0x000ea80000300800 */
[----:B------:R-:W2:Y:S01]  /*23ea0*/  LDL.LU R189, [R1+0x1564] ;  /* 0x0015640001bd7983 */ /* 0x000ea20000300800 */
[----:B------:R-:W-:-:S03]  /*23eb0*/  IMAD.MOV.U32 R186, RZ, RZ, R7 ;  /* 0x000000ffffba7224 */ /* 0x000fc600078e0007 */
[----:B------:R-:W2:Y:S01]  /*23ec0*/  LDL.LU R190, [R1+0x1568] ;  /* 0x0015680001be7983 */ /* 0x000ea20000300800 */
[----:B------:R-:W-:-:S03]  /*23ed0*/  IMAD.MOV.U32 R187, RZ, RZ, R5 ;  /* 0x000000ffffbb7224 */ /* 0x000fc600078e0005 */
        /* <DEDUP_REMOVED lines=33> */
[----:B------:R-:W-:Y:S04]  /*240f0*/  LDS R228, [R3+UR10+0x4700] ;  /* 0x0047000a03e47984 */ /* 0x000fe80008000800 */
[----:B------:R-:W-:Y:S04]  /*24100*/  LDS R230, [R3+UR10+0x6700] ;  /* 0x0067000a03e67984 */ /* 0x000fe80008000800 */
[----:B------:R-:W-:Y:S04]  /*24110*/  LDS R229, [R203+UR10+0x4700] ;  /* 0x0047000acbe57984 */ /* 0x000fe80008000800 */
[----:B------:R-:W1:Y:S01]  /*24120*/  LDS R231, [R203+UR10+0x6700] ;  /* 0x0067000acbe77984 */ /* 0x000e620008000800 */
[----:B--2---:R-:W-:-:S03]  /*24130*/  IMAD.MOV.U32 R75, RZ, RZ, R4 ;  /* 0x000000ffff4b7224 */ /* 0x004fc600078e0004 */
[----:B------:R-:W2:Y:S01]  /*24140*/  LDL.LU R4, [R1+0x1400] ;  /* 0x0014000001047983 */ /* 0x000ea20000300800 */
[----:B---3--:R-:W-:Y:S02]  /*24150*/  IMAD.MOV.U32 R73, RZ, RZ, R6 ;  /* 0x000000ffff497224 */ /* 0x008fe400078e0006 */
[----:B------:R-:W-:Y:S02]  /*24160*/  IMAD.MOV.U32 R72, RZ, RZ, R7 ;  /* 0x000000ffff487224 */ /* 0x000fe400078e0007 */
[----:B------:R-:W-:Y:S02]  /*24170*/  IMAD.MOV.U32 R74, RZ, RZ, R5 ;  /* 0x000000ffff4a7224 */ /* 0x000fe400078e0005 */
        /* <DEDUP_REMOVED lines=35> */
[C---:B----4-:R-:W-:Y:S08]  /*243b0*/  HMMA.1688.F32.TF32 R104, R224.reuse, R38, R104 ;  /* 0x00000026e068723c */ /* 0x050ff00000081068 */
[C---:B------:R-:W-:Y:S08]  /*243c0*/  HMMA.1688.F32.TF32 R100, R224.reuse, R42, R100 ;  /* 0x0000002ae064723c */ /* 0x040ff00000081064 */
[C---:B--2---:R-:W-:Y:S08]  /*243d0*/  HMMA.1688.F32.TF32 R4, R224.reuse, R18, R4 ;  /* 0x00000012e004723c */ /* 0x044ff00000081004 */
[C---:B---3--:R-:W-:Y:S08]  /*243e0*/  HMMA.1688.F32.TF32 R232, R224.reuse, R14, R232 ;  /* 0x0000000ee0e8723c */ /* 0x048ff000000810e8 */
[C---:B------:R-:W-:Y:S11]  /*243f0*/  HMMA.1688.F32.TF32 R112, R224.reuse, R10, R112 ;  /* 0x0000000ae070723c */ /* 0x040ff60000081070 */
[----:B------:R-:W-:Y:S01]  /*24400*/  STL.64 [R1+0xd90], R232 ;  /* 0x000d90e801007387 */ /* 0x000fe20000100a00 */
[C---:B------:R-:W-:Y:S03]  /*24410*/  HMMA.1688.F32.TF32 R108, R224.reuse, R22, R108 ;  /* 0x00000016e06c723c */ /* 0x040fe6000008106c */
[----:B------:R-:W-:Y:S04]  /*24420*/  STL.64 [R1+0xd98], R234 ;  /* 0x000d98ea01007387 */ /* 0x000fe80000100a00 */
[----:B------:R-:W-:Y:S04]  /*24430*/  STL.64 [R1+0xda0], R112 ;  /* 0x000da07001007387 */ /* 0x000fe80000100a00 */
[----:B------:R2:W-:Y:S04]  /*24440*/  STL.64 [R1+0xda8], R114 ;  /* 0x000da87201007387 */ /* 0x0005e80000100a00 */
[----:B------:R-:W-:Y:S04]  /*24450*/  LDS R232, [R3+UR10+0x4780] ;  /* 0x0047800a03e87984 */ /* 0x000fe80008000800 */
[----:B------:R-:W-:Y:S04]  /*24460*/  LDS R234, [R3+UR10+0x6780] ;  /* 0x0067800a03ea7984 */ /* 0x000fe80008000800 */
[----:B--2---:R-:W2:Y:S04]  /*24470*/  LDL.LU.64 R114, [R1+0x2590] ;  /* 0x0025900001727983 */ /* 0x004ea80000300a00 */
[----:B------:R-:W2:Y:S04]  /*24480*/  LDL.LU.64 R112, [R1+0x2588] ;  /* 0x0025880001707983 */ /* 0x000ea80000300a00 */
[----:B------:R-:W-:Y:S04]  /*24490*/  STL.64 [R1+0xdc0], R108 ;  /* 0x000dc06c01007387 */ /* 0x000fe80000100a00 */
[----:B------:R3:W-:Y:S04]  /*244a0*/  STL.64 [R1+0xdc8], R110 ;  /* 0x000dc86e01007387 */ /* 0x0007e80000100a00 */
[----:B------:R-:W-:Y:S04]  /*244b0*/  LDS R233, [R203+UR10+0x4780] ;  /* 0x0047800acbe97984 */ /* 0x000fe80008000800 */
[----:B------:R-:W4:Y:S04]  /*244c0*/  LDS R235, [R203+UR10+0x6780] ;  /* 0x0067800acbeb7984 */ /* 0x000f280008000800 */
[----:B---3--:R-:W3:Y:S04]  /*244d0*/  LDL.LU.64 R110, [R1+0x2580] ;  /* 0x00258000016e7983 */ /* 0x008ee80000300a00 */
[----:B------:R-:W3:Y:S04]  /*244e0*/  LDL.LU.64 R108, [R1+0x2578] ;  /* 0x00257800016c7983 */ /* 0x000ee80000300a00 */
[----:B------:R-:W-:Y:S04]  /*244f0*/  STL.64 [R1+0xde0], R4 ;  /* 0x000de00401007387 */ /* 0x000fe80000100a00 */
[----:B------:R1:W-:Y:S04]  /*24500*/  STL.64 [R1+0xde8], R6 ;  /* 0x000de80601007387 */ /* 0x0003e80000100a00 */
[----:B-1----:R-:W2:Y:S04]  /*24510*/  LDL.LU.64 R6, [R1+0x2570] ;  /* 0x0025700001067983 */ /* 0x002ea80000300a00 */
[----:B------:R-:W2:Y:S04]  /*24520*/  LDL.LU.64 R4, [R1+0x2568] ;  /* 0x0025680001047983 */ /* 0x000ea80000300a00 */
[----:B------:R-:W-:Y:S04]  /*24530*/  STL.64 [R1+0xe90], R104 ;  /* 0x000e906801007387 */ /* 0x000fe80000100a00 */
[----:B------:R1:W-:Y:S04]  /*24540*/  STL.64 [R1+0xe98], R106 ;  /* 0x000e986a01007387 */ /* 0x0003e80000100a00 */
[----:B------:R-:W-:Y:S04]  /*24550*/  STL.64 [R1+0xea0], R100 ;  /* 0x000ea06401007387 */ /* 0x000fe80000100a00 */
[----:B------:R4:W-:Y:S01]  /*24560*/  STL.64 [R1+0xea8], R102 ;  /* 0x000ea86601007387 */ /* 0x0009e20000100a00 */
[C---:B-1----:R-:W-:Y:S08]  /*24570*/  HMMA.1688.F32.TF32 R104, R224.reuse, R26, R96 ;  /* 0x0000001ae068723c */ /* 0x042ff00000081060 */
[C---:B----4-:R-:W-:Y:S08]  /*24580*/  HMMA.1688.F32.TF32 R100, R224.reuse, R46, R92 ;  /* 0x0000002ee064723c */ /* 0x050ff0000008105c */
        /* <DEDUP_REMOVED lines=23> */
[----:B-1----:R-:W-:Y:S03]  /*24700*/  HMMA.1688.F32.TF32 R80, R224, R70, R184 ;  /* 0x00000046e050723c */ /* 0x002fe600000810b8 */
[----:B------:R-:W-:Y:S04]  /*24710*/  STL.64 [R1+0xf40], R72 ;  /* 0x000f404801007387 */ /* 0x000fe80000100a00 */
[----:B------:R1:W-:Y:S01]  /*24720*/  STL.64 [R1+0xf48], R74 ;  /* 0x000f484a01007387 */ /* 0x0003e20000100a00 */
[----:B----4-:R-:W-:Y:S01]  /*24730*/  HMMA.1688.F32.TF32 R76, R228, R14, R188 ;  /* 0x0000000ee44c723c */ /* 0x010fe200000810bc */
[----:B------:R-:W-:-:S02]  /*24740*/  IMAD.MOV.U32 R87, RZ, RZ, R48 ;  /* 0x000000ffff577224 */ /* 0x000fc400078e0030 */
        /* <DEDUP_REMOVED lines=11> */
[C---:B----4-:R-:W-:Y:S03]  /*24800*/  HMMA.1688.F32.TF32 R76, R228.reuse, R18, R204 ;  /* 0x00000012e44c723c */ /* 0x050fe600000810cc */
[----:B------:R-:W-:Y:S05]  /*24810*/  LDS R227, [R203+UR10+0xa000] ;  /* 0x00a0000acbe37984 */ /* 0x000fea0008000800 */
        /* <DEDUP_REMOVED lines=18> */
[----:B-1----:R-:W-:Y:S03]  /*24940*/  HMMA.1688.F32.TF32 R72, R228, R50, R236 ;  /* 0x00000032e448723c */ /* 0x002fe600000810ec */
[----:B------:R1:W-:Y:S04]  /*24950*/  STL.64 [R1+0x1230], R80 ;  /* 0x0012305001007387 */ /* 0x0003e80000100a00 */
[----:B------:R-:W-:Y:S01]  /*24960*/  STL.64 [R1+0x1238], R82 ;  /* 0x0012385201007387 */ /* 0x000fe20000100a00 */
[----:B------:R-:W-:-:S03]  /*24970*/  IMAD.MOV.U32 R248, RZ, RZ, R49 ;  /* 0x000000fffff87224 */ /* 0x000fc600078e0031 */
[----:B------:R4:W-:Y:S01]  /*24980*/  STL.64 [R1+0x1220], R76 ;  /* 0x0012204c01007387 */ /* 0x0009e20000100a00 */
[----:B------:R-:W-:-:S03]  /*24990*/  IMAD.MOV.U32 R249, RZ, RZ, R52 ;  /* 0x000000fffff97224 */ /* 0x000fc600078e0034 */
[----:B------:R1:W-:Y:S01]  /*249a0*/  STL.64 [R1+0x1228], R78 ;  /* 0x0012284e01007387 */ /* 0x0003e20000100a00 */
[----:B------:R-:W-:-:S03]  /*249b0*/  IMAD.MOV.U32 R244, RZ, RZ, R53 ;  /* 0x000000fffff47224 */ /* 0x000fc600078e0035 */
[----:B------:R1:W-:Y:S01]  /*249c0*/  STL.64 [R1+0x1210], R72 ;  /* 0x0012104801007387 */ /* 0x0003e20000100a00 */
[----:B------:R-:W-:-:S03]  /*249d0*/  IMAD.MOV.U32 R245, RZ, RZ, R40 ;  /* 0x000000fffff57224 */ /* 0x000fc600078e0028 */
[----:B------:R1:W-:Y:S01]  /*249e0*/  STL.64 [R1+0x1218], R74 ;  /* 0x0012184a01007387 */ /* 0x0003e20000100a00 */
[----:B------:R-:W-:-:S03]  /*249f0*/  IMAD.MOV.U32 R220, RZ, RZ, R37 ;  /* 0x000000ffffdc7224 */ /* 0x000fc600078e0025 */
[----:B------:R-:W2:Y:S01]  /*24a00*/  LDL.LU R49, [R1+0x2564] ;  /* 0x0025640001317983 */ /* 0x000ea20000300800 */
[----:B------:R-:W-:-:S03]  /*24a10*/  IMAD.MOV.U32 R221, RZ, RZ, R36 ;  /* 0x000000ffffdd7224 */ /* 0x000fc600078e0024 */
        /* <DEDUP_REMOVED lines=29> */
[----:B-1----:R-:W-:-:S03]  /*24bf0*/  IMAD.MOV.U32 R80, RZ, RZ, R252 ;  /* 0x000000ffff507224 */ /* 0x002fc600078e00fc */
[----:B----4-:R-:W4:Y:S01]  /*24c00*/  LDL.LU R76, [R1+0x1570] ;  /* 0x00157000014c7983 */ /* 0x010f220000300800 */
[----:B------:R-:W-:-:S03]  /*24c10*/  IMAD.MOV.U32 R81, RZ, RZ, R45 ;  /* 0x000000ffff517224 */ /* 0x000fc600078e002d */
[----:B------:R-:W4:Y:S01]  /*24c20*/  LDL.LU R77, [R1+0x1574] ;  /* 0x00157400014d7983 */ /* 0x000f220000300800 */
[----:B------:R-:W-:-:S03]  /*24c30*/  IMAD.MOV.U32 R82, RZ, RZ, R41 ;  /* 0x000000ffff527224 */ /* 0x000fc600078e0029 */
[----:B------:R-:W4:Y:S01]  /*24c40*/  LDL.LU R78, [R1+0x1578] ;  /* 0x00157800014e7983 */ /* 0x000f220000300800 */
[----:B------:R-:W-:-:S03]  /*24c50*/  IMAD.MOV.U32 R83, RZ, RZ, R44 ;  /* 0x000000ffff537224 */ /* 0x000fc600078e002c */
[----:B------:R-:W4:Y:S04]  /*24c60*/  LDL.LU R79, [R1+0x157c] ;  /* 0x00157c00014f7983 */ /* 0x000f280000300800 */
[----:B------:R-:W4:Y:S04]  /*24c70*/  LDL.LU R252, [R1+0x254c] ;  /* 0x00254c0001fc7983 */ /* 0x000f280000300800 */
[----:B------:R-:W4:Y:S04]  /*24c80*/  LDL.LU R45, [R1+0x2548] ;  /* 0x00254800012d7983 */ /* 0x000f280000300800 */
[----:B------:R-:W4:Y:S04]  /*24c90*/  LDL.LU R41, [R1+0x2544] ;  /* 0x0025440001297983 */ /* 0x000f280000300800 */
[----:B------:R-:W4:Y:S04]  /*24ca0*/  LDL.LU R44, [R1+0x2540] ;  /* 0x00254000012c7983 */ /* 0x000f280000300800 */
[----:B------:R-:W4:Y:S01]  /*24cb0*/  LDL.LU R88, [R1+0x690] ;  /* 0x0006900001587983 */ /* 0x000f220000300800 */
[----:B--2---:R-:W-:-:S02]  /*24cc0*/  IMAD.MOV.U32 R91, RZ, RZ, R40 ;  /* 0x000000ffff5b7224 */ /* 0x004fc400078e0028 */
[----:B---3--:R-:W-:Y:S02]  /*24cd0*/  IMAD.MOV.U32 R90, RZ, RZ, R37 ;  /* 0x000000ffff5a7224 */ /* 0x008fe400078e0025 */
[----:B------:R-:W-:Y:S02]  /*24ce0*/  IMAD.MOV.U32 R89, RZ, RZ, R36 ;  /* 0x000000ffff597224 */ /* 0x000fe400078e0024 */
[----:B------:R-:W2:Y:S04]  /*24cf0*/  LDL.LU R36, [R1+0x253c] ;  /* 0x00253c0001247983 */ /* 0x000ea80000300800 */
[----:B------:R-:W3:Y:S04]  /*24d00*/  LDL.LU R37, [R1+0x2538] ;  /* 0x0025380001257983 */ /* 0x000ee80000300800 */
[----:B------:R-:W3:Y:S01]  /*24d10*/  LDL.LU R40, [R1+0x2534] ;  /* 0x0025340001287983 */ /* 0x000ee20000300800 */
[----:B----4-:R-:W-:-:S02]  /*24d20*/  IMAD.MOV.U32 R94, RZ, RZ, R45 ;  /* 0x000000ffff5e7224 */ /* 0x010fc400078e002d */
[----:B------:R-:W-:Y:S02]  /*24d30*/  IMAD.MOV.U32 R92, RZ, RZ, R41 ;  /* 0x000000ffff5c7224 */ /* 0x000fe400078e0029 */
[----:B------:R-:W4:Y:S01]  /*24d40*/  LDL.LU R41, [R1+0x2530] ;  /* 0x0025300001297983 */ /* 0x000f220000300800 */
[----:B------:R-:W-:-:S03]  /*24d50*/  IMAD.MOV.U32 R93, RZ, RZ, R44 ;  /* 0x000000ffff5d7224 */ /* 0x000fc600078e002c */
        /* <DEDUP_REMOVED lines=16> */
[----:B------:R-:W-:Y:S01]  /*24e60*/  HMMA.1688.F32.TF32 R4, R228, R54, R4 ;  /* 0x00000036e404723c */ /* 0x000fe20000081004 */
[----:B------:R-:W-:-:S02]  /*24e70*/  IMAD.MOV.U32 R95, RZ, RZ, R252 ;  /* 0x000000ffff5f7224 */ /* 0x000fc400078e00fc */
[----:B------:R-:W-:Y:S02]  /*24e80*/  IMAD.MOV.U32 R84, RZ, RZ, R53 ;  /* 0x000000ffff547224 */ /* 0x000fe400078e0035 */
[----:B------:R-:W-:Y:S02]  /*24e90*/  IMAD.MOV.U32 R85, RZ, RZ, R52 ;  /* 0x000000ffff557224 */ /* 0x000fe400078e0034 */
[----:B------:R-:W-:Y:S01]  /*24ea0*/  IMAD.MOV.U32 R86, RZ, RZ, R49 ;  /* 0x000000ffff567224 */ /* 0x000fe200078e0031 */
[C---:B------:R-:W-:Y:S08]  /*24eb0*/  HMMA.1688.F32.TF32 R92, R228.reuse, R58, R92 ;  /* 0x0000003ae45c723c */ /* 0x040ff0000008105c */
[C---:B------:R-:W-:Y:S03]  /*24ec0*/  HMMA.1688.F32.TF32 R88, R228.reuse, R62, R88 ;  /* 0x0000003ee458723c */ /* 0x040fe60000081058 */
[----:B------:R-:W-:Y:S04]  /*24ed0*/  STL [R1+0x23a4], R4 ;  /* 0x0023a40401007387 */ /* 0x000fe80000100800 */
[----:B------:R-:W-:Y:S04]  /*24ee0*/  STL [R1+0x23a0], R5 ;  /* 0x0023a00501007387 */ /* 0x000fe80000100800 */
[----:B------:R-:W-:Y:S01]  /*24ef0*/  STL [R1+0x239c], R6 ;  /* 0x00239c0601007387 */ /* 0x000fe20000100800 */
[----:B------:R-:W-:Y:S03]  /*24f00*/  HMMA.1688.F32.TF32 R80, R228, R70, R80 ;  /* 0x00000046e450723c */ /* 0x000fe60000081050 */
[----:B------:R1:W-:Y:S05]  /*24f10*/  STL [R1+0x2398], R7 ;  /* 0x0023980701007387 */ /* 0x0003ea0000100800 */
[----:B------:R-:W-:Y:S08]  /*24f20*/  HMMA.1688.F32.TF32 R76, R232, R14, R76 ;  /* 0x0000000ee84c723c */ /* 0x000ff0000008104c */
[----:B-1----:R-:W-:Y:S01]  /*24f30*/  HMMA.1688.F32.TF32 R4, R228, R66, R84 ;  /* 0x00000042e404723c */ /* 0x002fe20000081054 */
[----:B------:R-:W-:Y:S04]  /*24f40*/  STL.64 [R1+0x11f0], R92 ;  /* 0x0011f05c01007387 */ /* 0x000fe80000100a00 */
[----:B------:R-:W-:Y:S04]  /*24f50*/  STL.64 [R1+0x11f8], R94 ;  /* 0x0011f85e01007387 */ /* 0x000fe80000100a00 */
[----:B------:R-:W-:Y:S04]  /*24f60*/  STL.64 [R1+0x11e0], R88 ;  /* 0x0011e05801007387 */ /* 0x000fe80000100a00 */
[----:B------:R-:W-:Y:S01]  /*24f70*/  STL.64 [R1+0x11e8], R90 ;  /* 0x0011e85a01007387 */ /* 0x000fe20000100a00 */
[----:B------:R-:W-:-:S02]  /*24f80*/  IMAD.MOV.U32 R238, RZ, RZ, R2 ;  /* 0x000000ffffee7224 */ /* 0x000fc400078e0002 */
[----:B------:R-:W-:Y:S01]  /*24f90*/  IMAD.MOV.U32 R239, RZ, RZ, R0 ;  /* 0x000000ffffef7224 */ /* 0x000fe200078e0000 */
[----:B------:R-:W-:Y:S04]  /*24fa0*/  LDS R228, [R3+UR10+0x8080] ;  /* 0x0080800a03e47984 */ /* 0x000fe80008000800 */
[----:B------:R1:W-:Y:S04]  /*24fb0*/  STL.64 [R1+0x11d0], R4 ;  /* 0x0011d00401007387 */ /* 0x0003e80000100a00 */
[----:B------:R1:W-:Y:S04]  /*24fc0*/  STL.64 [R1+0x11d8], R6 ;  /* 0x0011d80601007387 */ /* 0x0003e80000100a00 */
[----:B------:R-:W-:Y:S04]  /*24fd0*/  STL.64 [R1+0x1140], R80 ;  /* 0x0011405001007387 */ /* 0x000fe80000100a00 */
[----:B------:R2:W-:Y:S01]  /*24fe0*/  STL.64 [R1+0x1148], R82 ;  /* 0x0011485201007387 */ /* 0x0005e20000100a00 */
[----:B-1----:R-:W-:-:S02]  /*24ff0*/  IMAD.MOV.U32 R4, RZ, RZ, R76 ;  /* 0x000000ffff047224 */ /* 0x002fc400078e004c */
[----:B------:R-:W-:Y:S01]  /*25000*/  IMAD.MOV.U32 R5, RZ, RZ, R77 ;  /* 0x000000ffff057224 */ /* 0x000fe200078e004d */
[----:B------:R-:W-:Y:S01]  /*25010*/  LDS R230, [R3+UR10+0xa080] ;  /* 0x00a0800a03e67984 */ /* 0x000fe20008000800 */
[----:B------:R-:W-:Y:S02]  /*25020*/  IMAD.MOV.U32 R6, RZ, RZ, R78 ;  /* 0x000000ffff067224 */ /* 0x000fe400078e004e */
[----:B------:R-:W-:Y:S01]  /*25030*/  IMAD.MOV.U32 R7, RZ, RZ, R79 ;  /* 0x000000ffff077224 */ /* 0x000fe200078e004f */
[----:B------:R-:W-:Y:S01]  /*25040*/  LDS R229, [R203+UR10+0x8080] ;  /* 0x0080800acbe57984 */ /* 0x000fe20008000800 */
[----:B------:R-:W-:Y:S01]  /*25050*/  HMMA.1688.F32.TF32 R76, R232, R18, R180 ;  /* 0x00000012e84c723c */ /* 0x000fe200000810b4 */
[----:B------:R-:W-:Y:S02]  /*25060*/  IMAD.MOV.U32 R236, RZ, RZ, R33 ;  /* 0x000000ffffec7224 */ /* 0x000fe400078e0021 */
[----:B------:R-:W-:Y:S01]  /*25070*/  IMAD.MOV.U32 R237, RZ, RZ, R32 ;  /* 0x000000ffffed7224 */ /* 0x000fe200078e0020 */
[----:B------:R-:W-:Y:S01]  /*25080*/  LDS R231, [R203+UR10+0xa080] ;  /* 0x00a0800acbe77984 */ /* 0x000fe20008000800 */
[----:B--2---:R-:W-:-:S02]  /*25090*/  IMAD.MOV.U32 R219, RZ, RZ, R36 ;  /* 0x000000ffffdb7224 */ /* 0x004fc400078e0024 */
[----:B---3--:R-:W-:Y:S02]  /*250a0*/  IMAD.MOV.U32 R218, RZ, RZ, R37 ;  /* 0x000000ffffda7224 */ /* 0x008fe400078e0025 */
[----:B------:R-:W-:Y:S01]  /*250b0*/  IMAD.MOV.U32 R217, RZ, RZ, R40 ;  /* 0x000000ffffd97224 */ /* 0x000fe200078e0028 */
[----:B------:R-:W-:Y:S01]  /*250c0*/  HMMA.1688.F32.TF32 R32, R232, R34, R208 ;  /* 0x00000022e820723c */ /* 0x000fe200000810d0 */
[----:B------:R-:W-:Y:S02]  /*250d0*/  IMAD.MOV.U32 R222, RZ, RZ, R57 ;  /* 0x000000ffffde7224 */ /* 0x000fe400078e0039 */
[----:B------:R-:W-:Y:S02]  /*250e0*/  IMAD.MOV.U32 R223, RZ, RZ, R56 ;  /* 0x000000ffffdf7224 */ /* 0x000fe400078e0038 */
[----:B------:R-:W-:Y:S02]  /*250f0*/  IMAD.MOV.U32 R246, RZ, RZ, R61 ;  /* 0x000000fffff67224 */ /* 0x000fe400078e003d */
[----:B------:R-:W-:-:S02]  /*25100*/  IMAD.MOV.U32 R247, RZ, RZ, R60 ;  /* 0x000000fffff77224 */ /* 0x000fc400078e003c */
[----:B------:R-:W-:Y:S02]  /*25110*/  IMAD.MOV.U32 R250, RZ, RZ, R65 ;  /* 0x000000fffffa7224 */ /* 0x000fe400078e0041 */
[----:B------:R-:W-:Y:S02]  /*25120*/  IMAD.MOV.U32 R251, RZ, RZ, R64 ;  /* 0x000000fffffb7224 */ /* 0x000fe400078e0040 */
[----:B----4-:R-:W-:Y:S01]  /*25130*/  IMAD.MOV.U32 R216, RZ, RZ, R41 ;  /* 0x000000ffffd87224 */ /* 0x010fe200078e0029 */
[C---:B------:R-:W-:Y:S08]  /*25140*/  HMMA.1688.F32.TF32 R72, R232.reuse, R10, R72 ;  /* 0x0000000ae848723c */ /* 0x040ff00000081048 */
[C---:B------:R-:W-:Y:S08]  /*25150*/  HMMA.1688.F32.TF32 R40, R232.reuse, R42, R188 ;  /* 0x0000002ae828723c */ /* 0x040ff000000810bc */
[C---:B------:R-:W-:Y:S03]  /*25160*/  HMMA.1688.F32.TF32 R80, R232.reuse, R22, R176 ;  /* 0x00000016e850723c */ /* 0x040fe600000810b0 */
[----:B------:R-:W-:Y:S04]  /*25170*/  STL.64 [R1+0x1120], R72 ;  /* 0x0011204801007387 */ /* 0x000fe80000100a00 */
[----:B------:R1:W-:Y:S02]  /*25180*/  STL.64 [R1+0x1128], R74 ;  /* 0x0011284a01007387 */ /* 0x0003e40000100a00 */
[C---:B-1----:R-:W-:Y:S08]  /*25190*/  HMMA.1688.F32.TF32 R72, R232.reuse, R38, R184 ;  /* 0x00000026e848723c */ /* 0x042ff000000810b8 */
[----:B------:R-:W-:Y:S02]  /*251a0*/  HMMA.1688.F32.TF32 R36, R232, R26, R192 ;  /* 0x0000001ae824723c */ /* 0x000fe400000810c0 */
[----:B------:R-:W-:Y:S01]  /*251b0*/  STL.64 [R1+0x11c0], R80 ;  /* 0x0011c05001007387 */ /* 0x000fe20000100a00 */
[----:B------:R-:W-:-:S02]  /*251c0*/  IMAD.MOV.U32 R198, RZ, RZ, R45 ;  /* 0x000000ffffc67224 */ /* 0x000fc400078e002d */
[----:B------:R-:W-:Y:S01]  /*251d0*/  IMAD.MOV.U32 R199, RZ, RZ, R44 ;  /* 0x000000ffffc77224 */ /* 0x000fe200078e002c */
[----:B------:R-:W-:Y:S04]  /*251e0*/  STL.64 [R1+0x11c8], R82 ;  /* 0x0011c85201007387 */ /* 0x000fe80000100a00 */
[----:B------:R-:W-:Y:S04]  /*251f0*/  STL.64 [R1+0x11b0], R76 ;  /* 0x0011b04c01007387 */ /* 0x000fe80000100a00 */
[----:B------:R-:W-:Y:S04]  /*25200*/  STL.64 [R1+0x11b8], R78 ;  /* 0x0011b84e01007387 */ /* 0x000fe80000100a00 */
[----:B------:R-:W-:Y:S04]  /*25210*/  STL.64 [R1+0x11a0], R72 ;  /* 0x0011a04801007387 */ /* 0x000fe80000100a00 */
[----:B------:R-:W-:Y:S01]  /*25220*/  STL.64 [R1+0x11a8], R74 ;  /* 0x0011a84a01007387 */ /* 0x000fe20000100a00 */
[----:B------:R-:W-:-:S03]  /*25230*/  IMAD.MOV.U32 R252, RZ, RZ, R37 ;  /* 0x000000fffffc7224 */ /* 0x000fc600078e0025 */
[----:B------:R-:W-:Y:S01]  /*25240*/  STL.64 [R1+0x1190], R40 ;  /* 0x0011902801007387 */ /* 0x000fe20000100a00 */
[----:B------:R-:W-:-:S03]  /*25250*/  IMAD.MOV.U32 R2, RZ, RZ, R38 ;  /* 0x000000ffff027224 */ /* 0x000fc600078e0026 */
[----:B------:R1:W-:Y:S01]  /*25260*/  STL.64 [R1+0x1198], R42 ;  /* 0x0011982a01007387 */ /* 0x0003e20000100a00 */
[----:B------:R-:W-:-:S03]  /*25270*/  IMAD.MOV.U32 R0, RZ, RZ, R39 ;  /* 0x000000ffff007224 */ /* 0x000fc600078e0027 */
[----:B------:R2:W-:Y:S01]  /*25280*/  STL [R1+0x1180], R36 ;  /* 0x0011802401007387 */ /* 0x0005e20000100800 */
[C---:B-1----:R-:W-:Y:S08]  /*25290*/  HMMA.1688.F32.TF32 R40, R232.reuse, R46, R196 ;  /* 0x0000002ee828723c */ /* 0x042ff000000810c4 */
[C---:B--2---:R-:W-:Y:S11]  /*252a0*/  HMMA.1688.F32.TF32 R36, R232.reuse, R30, R204 ;  /* 0x0000001ee824723c */ /* 0x044ff600000810cc */
[----:B------:R-:W-:Y:S04]  /*252b0*/  STL.64 [R1+0x1170], R40 ;  /* 0x0011702801007387 */ /* 0x000fe80000100a00 */
[----:B------:R-:W-:Y:S04]  /*252c0*/  STL.64 [R1+0x1178], R42 ;  /* 0x0011782a01007387 */ /* 0x000fe80000100a00 */
[----:B------:R-:W-:Y:S04]  /*252d0*/  STL.64 [R1+0x1160], R36 ;  /* 0x0011602401007387 */ /* 0x000fe80000100a00 */
[----:B------:R-:W-:Y:S04]  /*252e0*/  STL.64 [R1+0x1168], R38 ;  /* 0x0011682601007387 */ /* 0x000fe80000100a00 */
[----:B------:R-:W-:Y:S04]  /*252f0*/  STL.64 [R1+0x1150], R32 ;  /* 0x0011502001007387 */ /* 0x000fe80000100a00 */
[----:B------:R1:W-:Y:S02]  /*25300*/  STL.64 [R1+0x1158], R34 ;  /* 0x0011582201007387 */ /* 0x0003e40000100a00 */
[----:B-1----:R-:W-:Y:S01]  /*25310*/  HMMA.1688.F32.TF32 R32, R232, R58, R220 ;  /* 0x0000003ae820723c */ /* 0x002fe200000810dc */
[----:B------:R-:W-:-:S02]  /*25320*/  IMAD.MOV.U32 R220, RZ, RZ, R13 ;  /* 0x000000ffffdc7224 */ /* 0x000fc400078e000d */
[----:B------:R-:W1:Y:S05]  /*25330*/  S2R R13, SR_TID.X ;  /* 0x00000000000d7919 */ /* 0x000e6a0000002100 */
[C---:B------:R-:W-:Y:S08]  /*25340*/  HMMA.1688.F32.TF32 R40, R232.reuse, R50, R212 ;  /* 0x00000032e828723c */ /* 0x040ff000000810d4 */
[----:B------:R-:W-:Y:S11]  /*25350*/  HMMA.1688.F32.TF32 R36, R232, R54, R216 ;  /* 0x00000036e824723c */ /* 0x000ff600000810d8 */
[----:B------:R-:W-:Y:S01]  /*25360*/  STL.64 [R1+0x1110], R40 ;  /* 0x0011102801007387 */ /* 0x000fe20000100a00 */
[----:B-1----:R-:W-:-:S03]  /*25370*/  LOP3.LUT R68, R13, 0x7, RZ, 0xc0, !PT ;  /* 0x000000070d447812 */ /* 0x002fc600078ec0ff */
[----:B------:R1:W-:Y:S01]  /*25380*/  STL.64 [R1+0x1118], R42 ;  /* 0x0011182a01007387 */ /* 0x0003e20000100a00 */
[----:B------:R-:W-:Y:S02]  /*25390*/  IMAD.SHL.U32 R69, R13, 0x2, RZ ;  /* 0x000000020d457824 */ /* 0x000fe400078e00ff */
[----:B------:R-:W-:Y:S01]  /*253a0*/  IMAD R68, R68, 0x90, RZ ;  /* 0x0000009044447824 */ /* 0x000fe200078e02ff */
[----:B------:R-:W-:Y:S04]  /*253b0*/  STL.64 [R1+0x10f0], R36 ;  /* 0x0010f02401007387 */ /* 0x000fe80000100a00 */
[----:B------:R2:W-:Y:S01]  /*253c0*/  STL.64 [R1+0x10f8], R38 ;  /* 0x0010f82601007387 */ /* 0x0005e20000100a00 */
[----:B-1----:R-:W-:Y:S03]  /*253d0*/  HMMA.1688.F32.TF32 R40, R232, R62, R244 ;  /* 0x0000003ee828723c */ /* 0x002fe600000810f4 */
[----:B------:R-:W-:Y:S01]  /*253e0*/  STL.64 [R1+0x10d0], R32 ;  /* 0x0010d02001007387 */ /* 0x000fe20000100a00 */
[----:B------:R-:W-:-:S03]  /*253f0*/  LOP3.LUT R68, R68, 0x30, R69, 0x78, !PT ;  /* 0x0000003044447812 */ /* 0x000fc600078e7845 */
[----:B------:R1:W-:Y:S01]  /*25400*/  STL.64 [R1+0x10d8], R34 ;  /* 0x0010d82201007387 */ /* 0x0003e20000100a00 */
[----:B--2---:R-:W-:Y:S01]  /*25410*/  HMMA.1688.F32.TF32 R36, R232, R66, R248 ;  /* 0x00000042e824723c */ /* 0x004fe200000810f8 */
[----:B------:R-:W-:-:S07]  /*25420*/  LOP3.LUT R68, R68, 0x40, RZ, 0x3c, !PT ;  /* 0x0000004044447812 */ /* 0x000fce00078e3cff */
[----:B-1----:R-:W-:Y:S01]  /*25430*/  HMMA.1688.F32.TF32 R32, R232, R70, R236 ;  /* 0x00000046e820723c */ /* 0x002fe200000810ec */
[----:B------:R-:W-:Y:S02]  /*25440*/  IMAD.MOV.U32 R222, RZ, RZ, R9 ;  /* 0x000000ffffde7224 */ /* 0x000fe400078e0009 */
[----:B------:R-:W-:Y:S02]  /*25450*/  IMAD.MOV.U32 R223, RZ, RZ, R8 ;  /* 0x000000ffffdf7224 */ /* 0x000fe400078e0008 */
[----:B------:R-:W-:Y:S01]  /*25460*/  IMAD.MOV.U32 R221, RZ, RZ, R12 ;  /* 0x000000ffffdd7224 */ /* 0x000fe200078e000c */
[----:B------:R-:W1:Y:S01]  /*25470*/  LDSM.16.M88.4 R8, [R68+UR11+0x20000] ;  /* 0x0200000b4408783b */ /* 0x000e620008000200 */
[----:B------:R-:W-:Y:S02]  /*25480*/  IMAD.MOV.U32 R250, RZ, RZ, R17 ;  /* 0x000000fffffa7224 */ /* 0x000fe400078e0011 */
[----:B------:R-:W-:Y:S01]  /*25490*/  IMAD.MOV.U32 R251, RZ, RZ, R16 ;  /* 0x000000fffffb7224 */ /* 0x000fe200078e0010 */
[----:B------:R-:W2:Y:S01]  /*254a0*/  LDSM.16.M88.4 R12, [R68+UR11+0x20400] ;  /* 0x0204000b440c783b */ /* 0x000ea20008000200 */
[----:B------:R-:W-:-:S02]  /*254b0*/  IMAD.MOV.U32 R248, RZ, RZ, R21 ;  /* 0x000000fffff87224 */ /* 0x000fc400078e0015 */
[----:B------:R-:W-:Y:S01]  /*254c0*/  IMAD.MOV.U32 R249, RZ, RZ, R20 ;  /* 0x000000fffff97224 */ /* 0x000fe200078e0014 */
[----:B------:R-:W3:Y:S01]  /*254d0*/  LDSM.16.M88.4 R16, [R68+UR11+0x20800] ;  /* 0x0208000b4410783b */ /* 0x000ee20008000200 */
[----:B------:R-:W-:Y:S02]  /*254e0*/  IMAD.MOV.U32 R246, RZ, RZ, R25 ;  /* 0x000000fffff67224 */ /* 0x000fe400078e0019 */
[----:B------:R-:W-:Y:S01]  /*254f0*/  IMAD.MOV.U32 R247, RZ, RZ, R24 ;  /* 0x000000fffff77224 */ /* 0x000fe200078e0018 */
[----:B------:R-:W-:Y:S01]  /*25500*/  STL.64 [R1+0x10b0], R40 ;  /* 0x0010b02801007387 */ /* 0x000fe20000100a00 */
[----:B------:R-:W-:-:S03]  /*25510*/  IMAD.MOV.U32 R244, RZ, RZ, R29 ;  /* 0x000000fffff47224 */ /* 0x000fc600078e001d */
[----:B------:R-:W4:Y:S01]  /*25520*/  LDSM.16.M88.4 R20, [R68+UR11+0x20c00] ;  /* 0x020c000b4414783b */ /* 0x000f220008000200 */
[----:B------:R-:W-:-:S03]  /*25530*/  IMAD.MOV.U32 R245, RZ, RZ, R28 ;  /* 0x000000fffff57224 */ /* 0x000fc600078e001c */
[----:B------:R-:W-:Y:S04]  /*25540*/  STL.64 [R1+0x10b8], R42 ;  /* 0x0010b82a01007387 */ /* 0x000fe80000100a00 */
[----:B------:R-:W-:Y:S04]  /*25550*/  STL.64 [R1+0x1090], R36 ;  /* 0x0010902401007387 */ /* 0x000fe80000100a00 */
[----:B------:R-:W1:Y:S04]  /*25560*/  LDSM.16.M88.4 R24, [R68+UR11+0x21000] ;  /* 0x0210000b4418783b */ /* 0x000e680008000200 */
[----:B------:R-:W-:Y:S04]  /*25570*/  STL.64 [R1+0x1098], R38 ;  /* 0x0010982601007387 */ /* 0x000fe80000100a00 */
[----:B------:R-:W-:Y:S04]  /*25580*/  STL.64 [R1+0xff0], R32 ;  /* 0x000ff02001007387 */ /* 0x000fe80000100a00 */
[----:B------:R-:W1:Y:S04]  /*25590*/  LDSM.16.M88.4 R28, [R68+UR11+0x21400] ;  /* 0x0214000b441c783b */ /* 0x000e680008000200 */
[----:B------:R-:W-:Y:S04]  /*255a0*/  STL.64 [R1+0xff8], R34 ;  /* 0x000ff82201007387 */ /* 0x000fe80000100a00 */
[----:B------:R-:W2:Y:S04]  /*255b0*/  LDSM.16.M88.4 R32, [R68+UR11+0x21800] ;  /* 0x0218000b4420783b */ /* 0x000ea80008000200 */
[----:B------:R-:W2:Y:S04]  /*255c0*/  LDSM.16.M88.4 R36, [R68+UR11+0x21c00] ;  /* 0x021c000b4424783b */ /* 0x000ea80008000200 */
[----:B------:R-:W3:Y:S04]  /*255d0*/  LDSM.16.M88.4 R40, [R68+UR11+0x22000] ;  /* 0x0220000b4428783b */ /* 0x000ee80008000200 */
[----:B------:R-:W3:Y:S04]  /*255e0*/  LDSM.16.M88.4 R44, [R68+UR11+0x22400] ;  /* 0x0224000b442c783b */ /* 0x000ee80008000200 */
[----:B------:R-:W4:Y:S04]  /*255f0*/  LDSM.16.M88.4 R48, [R68+UR11+0x22800] ;  /* 0x0228000b4430783b */ /* 0x000f280008000200 */
[----:B------:R-:W4:Y:S04]  /*25600*/  LDSM.16.M88.4 R52, [R68+UR11+0x22c00] ;  /* 0x022c000b4434783b */ /* 0x000f280008000200 */
[----:B------:R-:W4:Y:S04]  /*25610*/  LDSM.16.M88.4 R56, [R68+UR11+0x23000] ;  /* 0x0230000b4438783b */ /* 0x000f280008000200 */
[----:B------:R-:W4:Y:S04]  /*25620*/  LDSM.16.M88.4 R60, [R68+UR11+0x23400] ;  /* 0x0234000b443c783b */ /* 0x000f280008000200 */
[----:B------:R-:W4:Y:S04]  /*25630*/  LDSM.16.M88.4 R64, [R68+UR11+0x23800] ;  /* 0x0238000b4440783b */ /* 0x000f280008000200 */
[----:B-1----:R-:W-:Y:S04]  /*25640*/  STL [R1+0x227c], R10 ;  /* 0x00227c0a01007387 */ /* 0x002fe80000100800 */
[----:B------:R-:W-:Y:S04]  /*25650*/  STL [R1+0x2278], R11 ;  /* 0x0022780b01007387 */ /* 0x000fe80000100800 */
[----:B--2---:R-:W-:Y:S04]  /*25660*/  STL [R1+0x2284], R14 ;  /* 0x0022840e01007387 */ /* 0x004fe80000100800 */
[----:B------:R-:W-:Y:S04]  /*25670*/  STL [R1+0x2280], R15 ;  /* 0x0022800f01007387 */ /* 0x000fe80000100800 */
[----:B---3--:R-:W-:Y:S04]  /*25680*/  STL [R1+0x228c], R18 ;  /* 0x00228c1201007387 */ /* 0x008fe80000100800 */
[----:B------:R-:W-:Y:S04]  /*25690*/  STL [R1+0x2288], R19 ;  /* 0x0022881301007387 */ /* 0x000fe80000100800 */
[----:B----4-:R-:W-:Y:S04]  /*256a0*/  STL [R1+0x2294], R22 ;  /* 0x0022941601007387 */ /* 0x010fe80000100800 */
        /* <DEDUP_REMOVED lines=23> */
[----:B------:R-:W2:Y:S04]  /*25820*/  LDL.LU R236, [R1+0x750] ;  /* 0x0007500001ec7983 */ /* 0x000ea80000300800 */
[----:B------:R-:W2:Y:S04]  /*25830*/  LDL.LU R237, [R1+0x754] ;  /* 0x0007540001ed7983 */ /* 0x000ea80000300800 */
[----:B------:R-:W2:Y:S04]  /*25840*/  LDL.LU R238, [R1+0x758] ;  /* 0x0007580001ee7983 */ /* 0x000ea80000300800 */
[----:B------:R-:W2:Y:S04]  /*25850*/  LDL.LU R239, [R1+0x75c] ;  /* 0x00075c0001ef7983 */ /* 0x000ea80000300800 */
[----:B------:R-:W1:Y:S01]  /*25860*/  LDSM.16.M88.4 R68, [R68+UR11+0x23c00] ;  /* 0x023c000b4444783b */ /* 0x000e620008000200 */
[C---:B------:R-:W-:Y:S08]  /*25870*/  HMMA.1688.F32.TF32 R76, R224.reuse, R8, R220 ;  /* 0x00000008e04c723c */ /* 0x040ff000000810dc */
[----:B------:R-:W-:Y:S01]  /*25880*/  HMMA.1688.F32.TF32 R72, R224, R12, R248 ;  /* 0x0000000ce048723c */ /* 0x000fe200000810f8 */
[----:B-1----:R-:W-:Y:S04]  /*25890*/  STL [R1+0x22f4], R70 ;  /* 0x0022f44601007387 */ /* 0x002fe80000100800 */
[----:B------:R1:W-:Y:S06]  /*258a0*/  STL [R1+0x22f0], R71 ;  /* 0x0022f04701007387 */ /* 0x0003ec0000100800 */
[----:B------:R-:W-:Y:S04]  /*258b0*/  STL.64 [R1+0x1070], R76 ;  /* 0x0010704c01007387 */ /* 0x000fe80000100a00 */
[----:B------:R-:W-:Y:S04]  /*258c0*/  STL.64 [R1+0x1078], R78 ;  /* 0x0010784e01007387 */ /* 0x000fe80000100a00 */
[----:B------:R-:W3:Y:S04]  /*258d0*/  LDL.LU R248, [R1+0x720] ;  /* 0x0007200001f87983 */ /* 0x000ee80000300800 */
[----:B------:R-:W3:Y:S04]  /*258e0*/  LDL.LU R249, [R1+0x724] ;  /* 0x0007240001f97983 */ /* 0x000ee80000300800 */
[----:B------:R-:W3:Y:S04]  /*258f0*/  LDL.LU R250, [R1+0x728] ;  /* 0x0007280001fa7983 */ /* 0x000ee80000300800 */
[----:B------:R-:W3:Y:S01]  /*25900*/  LDL.LU R251, [R1+0x72c] ;  /* 0x00072c0001fb7983 */ /* 0x000ee20000300800 */
[----:B------:R-:W-:-:S02]  /*25910*/  IMAD.MOV.U32 R51, RZ, RZ, R75 ;  /* 0x000000ffff337224 */ /* 0x000fc400078e004b */
[----:B------:R-:W-:Y:S02]  /*25920*/  IMAD.MOV.U32 R50, RZ, RZ, R74 ;  /* 0x000000ffff327224 */ /* 0x000fe400078e004a */
[----:B------:R-:W-:Y:S02]  /*25930*/  IMAD.MOV.U32 R55, RZ, RZ, R73 ;  /* 0x000000ffff377224 */ /* 0x000fe400078e0049 */
[----:B------:R-:W-:Y:S01]  /*25940*/  IMAD.MOV.U32 R54, RZ, RZ, R72 ;  /* 0x000000ffff367224 */ /* 0x000fe200078e0048 */
[----:B------:R-:W-:Y:S01]  /*25950*/  STL [R1+0x2304], R51 ;  /* 0x0023043301007387 */ /* 0x000fe20000100800 */
[----:B------:R-:W-:Y:S03]  /*25960*/  HMMA.1688.F32.TF32 R72, R224, R16, R244 ;  /* 0x00000010e048723c */ /* 0x000fe600000810f4 */
[----:B------:R-:W-:Y:S04]  /*25970*/  STL [R1+0x2300], R50 ;  /* 0x0023003201007387 */ /* 0x000fe80000100800 */
[----:B------:R-:W-:Y:S04]  /*25980*/  STL [R1+0x22fc], R55 ;  /* 0x0022fc3701007387 */ /* 0x000fe80000100800 */
[----:B------:R4:W-:Y:S04]  /*25990*/  STL [R1+0x22f8], R54 ;  /* 0x0022f83601007387 */ /* 0x0009e80000100800 */
[----:B------:R-:W4:Y:S04]  /*259a0*/  LDL.LU R220, [R1+0x700] ;  /* 0x0007000001dc7983 */ /* 0x000f280000300800 */
[----:B------:R-:W4:Y:S04]  /*259b0*/  LDL.LU R221, [R1+0x704] ;  /* 0x0007040001dd7983 */ /* 0x000f280000300800 */
[----:B------:R-:W4:Y:S04]  /*259c0*/  LDL.LU R222, [R1+0x708] ;  /* 0x0007080001de7983 */ /* 0x000f280000300800 */
[----:B------:R-:W4:Y:S01]  /*259d0*/  LDL.LU R223, [R1+0x70c] ;  /* 0x00070c0001df7983 */ /* 0x000f220000300800 */
[----:B------:R-:W-:-:S02]  /*259e0*/  IMAD.MOV.U32 R59, RZ, RZ, R75 ;  /* 0x000000ffff3b7224 */ /* 0x000fc400078e004b */
[----:B------:R-:W-:Y:S02]  /*259f0*/  IMAD.MOV.U32 R58, RZ, RZ, R74 ;  /* 0x000000ffff3a7224 */ /* 0x000fe400078e004a */
[----:B------:R-:W-:Y:S02]  /*25a00*/  IMAD.MOV.U32 R63, RZ, RZ, R73 ;  /* 0x000000ffff3f7224 */ /* 0x000fe400078e0049 */
[----:B------:R-:W-:Y:S01]  /*25a10*/  IMAD.MOV.U32 R62, RZ, RZ, R72 ;  /* 0x000000ffff3e7224 */ /* 0x000fe200078e0048 */
[----:B------:R1:W-:Y:S04]  /*25a20*/  STL [R1+0x2314], R59 ;  /* 0x0023143b01007387 */ /* 0x0003e80000100800 */
[----:B------:R1:W-:Y:S04]  /*25a30*/  STL [R1+0x2310], R58 ;  /* 0x0023103a01007387 */ /* 0x0003e80000100800 */
[----:B------:R1:W-:Y:S04]  /*25a40*/  STL [R1+0x230c], R63 ;  /* 0x00230c3f01007387 */ /* 0x0003e80000100800 */
[----:B------:R1:W-:Y:S01]  /*25a50*/  STL [R1+0x2308], R62 ;  /* 0x0023083e01007387 */ /* 0x0003e20000100800 */
[----:B--2---:R-:W-:Y:S03]  /*25a60*/  HMMA.1688.F32.TF32 R72, R224, R20, R236 ;  /* 0x00000014e048723c */ /* 0x004fe600000810ec */
[----:B------:R-:W2:Y:S04]  /*25a70*/  LDL.LU R236, [R1+0x6f0] ;  /* 0x0006f00001ec7983 */ /* 0x000ea80000300800 */
[----:B------:R-:W2:Y:S04]  /*25a80*/  LDL.LU R237, [R1+0x6f4] ;  /* 0x0006f40001ed7983 */ /* 0x000ea80000300800 */
[----:B------:R-:W2:Y:S04]  /*25a90*/  LDL.LU R238, [R1+0x6f8] ;  /* 0x0006f80001ee7983 */ /* 0x000ea80000300800 */
[----:B------:R-:W2:Y:S04]  /*25aa0*/  LDL.LU R239, [R1+0x6fc] ;  /* 0x0006fc0001ef7983 */ /* 0x000ea80000300800 */
[----:B------:R-:W-:-:S02]  /*25ab0*/  IMAD.MOV.U32 R67, RZ, RZ, R75 ;  /* 0x000000ffff437224 */ /* 0x000fc400078e004b */
[----:B------:R-:W-:Y:S02]  /*25ac0*/  IMAD.MOV.U32 R66, RZ, RZ, R74 ;  /* 0x000000ffff427224 */ /* 0x000fe400078e004a */
[----:B-1----:R-:W-:Y:S02]  /*25ad0*/  IMAD.MOV.U32 R71, RZ, RZ, R73 ;  /* 0x000000ffff477224 */ /* 0x002fe400078e0049 */
[----:B------:R-:W-:Y:S01]  /*25ae0*/  IMAD.MOV.U32 R70, RZ, RZ, R72 ;  /* 0x000000ffff467224 */ /* 0x000fe200078e0048 */
[----:B------:R-:W-:Y:S04]  /*25af0*/  STL [R1+0x2324], R67 ;  /* 0x0023244301007387 */ /* 0x000fe80000100800 */
[----:B------:R-:W-:Y:S04]  /*25b00*/  STL [R1+0x2320], R66 ;  /* 0x0023204201007387 */ /* 0x000fe80000100800 */
[----:B------:R-:W-:Y:S04]  /*25b10*/  STL [R1+0x231c], R71 ;  /* 0x00231c4701007387 */ /* 0x000fe80000100800 */
[----:B------:R1:W-:Y:S04]  /*25b20*/  STL [R1+0x2318], R70 ;  /* 0x0023184601007387 */ /* 0x0003e80000100800 */
[----:B------:R-:W2:Y:S04]  /*25b30*/  LDL.LU R244, [R1+0x6d0] ;  /* 0x0006d00001f47983 */ /* 0x000ea80000300800 */
[----:B------:R-:W2:Y:S04]  /*25b40*/  LDL.LU R245, [R1+0x6d4] ;  /* 0x0006d40001f57983 */ /* 0x000ea80000300800 */
[----:B------:R-:W2:Y:S04]  /*25b50*/  LDL.LU R246, [R1+0x6d8] ;  /* 0x0006d80001f67983 */ /* 0x000ea80000300800 */
[----:B------:R-:W2:Y:S01]  /*25b60*/  LDL.LU R247, [R1+0x6dc] ;  /* 0x0006dc0001f77983 */ /* 0x000ea20000300800 */
[----:B---3--:R-:W-:Y:S03]  /*25b70*/  HMMA.1688.F32.TF32 R72, R224, R24, R248 ;  /* 0x00000018e048723c */ /* 0x008fe600000810f8 */
[----:B------:R-:W3:Y:S04]  /*25b80*/  LDL.LU R248, [R1+0x6a0] ;  /* 0x0006a00001f87983 */ /* 0x000ee80000300800 */
[----:B------:R-:W3:Y:S04]  /*25b90*/  LDL.LU R249, [R1+0x6a4] ;  /* 0x0006a40001f97983 */ /* 0x000ee80000300800 */
[----:B------:R-:W3:Y:S04]  /*25ba0*/  LDL.LU R250, [R1+0x6a8] ;  /* 0x0006a80001fa7983 */ /* 0x000ee80000300800 */
[----:B------:R-:W3:Y:S04]  /*25bb0*/  LDL.LU R251, [R1+0x6ac] ;  /* 0x0006ac0001fb7983 */ /* 0x000ee80000300800 */
[----:B------:R-:W-:-:S02]  /*25bc0*/  IMAD.MOV.U32 R46, RZ, RZ, R72 ;  /* 0x000000ffff2e7224 */ /* 0x000fc400078e0048 */
[----:B------:R-:W-:Y:S02]  /*25bd0*/  IMAD.MOV.U32 R47, RZ, RZ, R73 ;  /* 0x000000ffff2f7224 */ /* 0x000fe400078e0049 */
[----:B------:R-:W-:Y:S02]  /*25be0*/  IMAD.MOV.U32 R42, RZ, RZ, R74 ;  /* 0x000000ffff2a7224 */ /* 0x000fe400078e004a */
[----:B------:R-:W-:Y:S02]  /*25bf0*/  IMAD.MOV.U32 R43, RZ, RZ, R75 ;  /* 0x000000ffff2b7224 */ /* 0x000fe400078e004b */
[----:B----4-:R-:W-:Y:S03]  /*25c00*/  HMMA.1688.F32.TF32 R72, R224, R28, R220 ;  /* 0x0000001ce048723c */ /* 0x010fe600000810dc */
[----:B------:R4:W-:Y:S04]  /*25c10*/  STL [R1+0x2334], R43 ;  /* 0x0023342b01007387 */ /* 0x0009e80000100800 */
[----:B------:R1:W-:Y:S04]  /*25c20*/  STL [R1+0x2330], R42 ;  /* 0x0023302a01007387 */ /* 0x0003e80000100800 */
[----:B------:R1:W-:Y:S04]  /*25c30*/  STL [R1+0x232c], R47 ;  /* 0x00232c2f01007387 */ /* 0x0003e80000100800 */
[----:B------:R1:W-:Y:S04]  /*25c40*/  STL [R1+0x2328], R46 ;  /* 0x0023282e01007387 */ /* 0x0003e80000100800 */
        /* <DEDUP_REMOVED lines=15> */
[----:B------:R-:W-:Y:S02]  /*25d40*/  IMAD.MOV.U32 R63, RZ, RZ, R74 ;  /* 0x000000ffff3f7224 */ /* 0x000fe400078e004a */
[----:B------:R-:W-:Y:S02]  /*25d50*/  IMAD.MOV.U32 R62, RZ, RZ, R75 ;  /* 0x000000ffff3e7224 */ /* 0x000fe400078e004b */
[----:B------:R-:W-:Y:S03]  /*25d60*/  HMMA.1688.F32.TF32 R72, R224, R36, R244 ;  /* 0x00000024e048723c */ /* 0x000fe600000810f4 */
[----:B------:R1:W-:Y:S04]  /*25d70*/  STL [R1+0x2354], R62 ;  /* 0x0023543e01007387 */ /* 0x0003e80000100800 */
[----:B------:R1:W-:Y:S04]  /*25d80*/  STL [R1+0x2350], R63 ;  /* 0x0023503f01007387 */ /* 0x0003e80000100800 */
[----:B------:R1:W-:Y:S04]  /*25d90*/  STL [R1+0x234c], R58 ;  /* 0x00234c3a01007387 */ /* 0x0003e80000100800 */
[----:B------:R2:W-:Y:S04]  /*25da0*/  STL [R1+0x2348], R59 ;  /* 0x0023483b01007387 */ /* 0x0005e80000100800 */
[----:B-1----:R-:W-:-:S02]  /*25db0*/  IMAD.MOV.U32 R70, RZ, RZ, R75 ;  /* 0x000000ffff467224 */ /* 0x002fc400078e004b */
[----:B------:R-:W-:Y:S02]  /*25dc0*/  IMAD.MOV.U32 R71, RZ, RZ, R74 ;  /* 0x000000ffff477224 */ /* 0x000fe400078e004a */
[----:B------:R-:W-:Y:S02]  /*25dd0*/  IMAD.MOV.U32 R66, RZ, RZ, R73 ;  /* 0x000000ffff427224 */ /* 0x000fe400078e0049 */
[----:B------:R-:W-:Y:S01]  /*25de0*/  IMAD.MOV.U32 R67, RZ, RZ, R72 ;  /* 0x000000ffff437224 */ /* 0x000fe200078e0048 */
[----:B------:R1:W-:Y:S04]  /*25df0*/  STL [R1+0x2364], R70 ;  /* 0x0023644601007387 */ /* 0x0003e80000100800 */
[----:B------:R1:W-:Y:S04]  /*25e00*/  STL [R1+0x2360], R71 ;  /* 0x0023604701007387 */ /* 0x0003e80000100800 */
[----:B------:R1:W-:Y:S04]  /*25e10*/  STL [R1+0x235c], R66 ;  /* 0x00235c4201007387 */ /* 0x0003e80000100800 */
[----:B------:R1:W-:Y:S04]  /*25e20*/  STL [R1+0x2358], R67 ;  /* 0x0023584301007387 */ /* 0x0003e80000100800 */
[----:B------:R-:W4:Y:S04]  /*25e30*/  LDL.LU R212, [R1+0x640] ;  /* 0x0006400001d47983 */ /* 0x000f280000300800 */
[----:B------:R-:W4:Y:S04]  /*25e40*/  LDL.LU R213, [R1+0x644] ;  /* 0x0006440001d57983 */ /* 0x000f280000300800 */
[----:B------:R-:W4:Y:S04]  /*25e50*/  LDL.LU R214, [R1+0x648] ;  /* 0x0006480001d67983 */ /* 0x000f280000300800 */
[----:B------:R-:W4:Y:S01]  /*25e60*/  LDL.LU R215, [R1+0x64c] ;  /* 0x00064c0001d77983 */ /* 0x000f220000300800 */
        /* <DEDUP_REMOVED lines=8> */
[----:B------:R-:W-:Y:S01]  /*25ef0*/  IMAD.MOV.U32 R38, RZ, RZ, R72 ;  /* 0x000000ffff267224 */ /* 0x000fe200078e0048 */
[----:B------:R1:W-:Y:S04]  /*25f00*/  STL [R1+0x2374], R35 ;  /* 0x0023742301007387 */ /* 0x0003e80000100800 */
[----:B------:R1:W-:Y:S04]  /*25f10*/  STL [R1+0x2370], R34 ;  /* 0x0023702201007387 */ /* 0x0003e80000100800 */
[----:B------:R1:W-:Y:S04]  /*25f20*/  STL [R1+0x236c], R39 ;  /* 0x00236c2701007387 */ /* 0x0003e80000100800 */
[----:B------:R1:W-:Y:S04]  /*25f30*/  STL [R1+0x2368], R38 ;  /* 0x0023682601007387 */ /* 0x0003e80000100800 */
        /* <DEDUP_REMOVED lines=12> */
[----:B--2---:R-:W-:Y:S03]  /*26000*/  HMMA.1688.F32.TF32 R72, R224, R44, R236 ;  /* 0x0000002ce048723c */ /* 0x004fe600000810ec */
[----:B------:R-:W2:Y:S04]  /*26010*/  LDL.LU R236, [R1+0x580] ;  /* 0x0005800001ec7983 */ /* 0x000ea80000300800 */
[----:B------:R-:W2:Y:S04]  /*26020*/  LDL.LU R237, [R1+0x584] ;  /* 0x0005840001ed7983 */ /* 0x000ea80000300800 */
[----:B------:R-:W2:Y:S04]  /*26030*/  LDL.LU R238, [R1+0x588] ;  /* 0x0005880001ee7983 */ /* 0x000ea80000300800 */
[----:B------:R-:W2:Y:S04]  /*26040*/  LDL.LU R239, [R1+0x58c] ;  /* 0x00058c0001ef7983 */ /* 0x000ea80000300800 */
[----:B----4-:R-:W-:-:S02]  /*26050*/  IMAD.MOV.U32 R43, RZ, RZ, R72 ;  /* 0x000000ffff2b7224 */ /* 0x010fc400078e0048 */
[----:B------:R-:W-:Y:S02]  /*26060*/  IMAD.MOV.U32 R42, RZ, RZ, R73 ;  /* 0x000000ffff2a7224 */ /* 0x000fe400078e0049 */
[----:B------:R-:W-:Y:S02]  /*26070*/  IMAD.MOV.U32 R47, RZ, RZ, R74 ;  /* 0x000000ffff2f7224 */ /* 0x000fe400078e004a */
[----:B------:R-:W-:Y:S02]  /*26080*/  IMAD.MOV.U32 R46, RZ, RZ, R75 ;  /* 0x000000ffff2e7224 */ /* 0x000fe400078e004b */
[----:B------:R-:W-:-:S15]  /*26090*/  HMMA.1688.F32.TF32 R72, R224, R48, R212 ;  /* 0x00000030e048723c */ /* 0x000fde00000810d4 */
[----:B------:R-:W-:-:S04]  /*260a0*/  NOP ;  /* 0x0000000000007918 */ /* 0x000fc80000000000 */
[----:B------:R-:W-:Y:S02]  /*260b0*/  IMAD.MOV.U32 R54, RZ, RZ, R72 ;  /* 0x000000ffff367224 */ /* 0x000fe400078e0048 */
[----:B------:R-:W-:Y:S02]  /*260c0*/  IMAD.MOV.U32 R55, RZ, RZ, R73 ;  /* 0x000000ffff377224 */ /* 0x000fe400078e0049 */
[----:B------:R-:W-:Y:S02]  /*260d0*/  IMAD.MOV.U32 R50, RZ, RZ, R74 ;  /* 0x000000ffff327224 */ /* 0x000fe400078e004a */
[----:B------:R-:W-:Y:S02]  /*260e0*/  IMAD.MOV.U32 R51, RZ, RZ, R75 ;  /* 0x000000ffff337224 */ /* 0x000fe400078e004b */
[----:B---3--:R-:W-:-:S15]  /*260f0*/  HMMA.1688.F32.TF32 R72, R224, R52, R216 ;  /* 0x00000034e048723c */ /* 0x008fde00000810d8 */
[----:B------:R-:W-:-:S04]  /*26100*/  NOP ;  /* 0x0000000000007918 */ /* 0x000fc80000000000 */
[----:B------:R-:W-:Y:S02]  /*26110*/  IMAD.MOV.U32 R62, RZ, RZ, R72 ;  /* 0x000000ffff3e7224 */ /* 0x000fe400078e0048 */
        /* <DEDUP_REMOVED lines=9> */
[----:B------:R-:W-:Y:S01]  /*261b0*/  HMMA.1688.F32.TF32 R72, R224, R60, R244 ;  /* 0x0000003ce048723c */ /* 0x000fe200000810f4 */
[----:B------:R3:W-:-:S15]  /*261c0*/  STL [R1+0x2384], R46 ;  /* 0x0023842e01007387 */ /* 0x0007de0000100800 */
[----:B------:R-:W-:-:S03]  /*261d0*/  NOP ;  /* 0x0000000000007918 */ /* 0x000fc60000000000 */
[----:B-1----:R-:W-:Y:S02]  /*261e0*/  IMAD.MOV.U32 R70, RZ, RZ, R72 ;  /* 0x000000ffff467224 */ /* 0x002fe400078e0048 */
[----:B------:R-:W-:Y:S02]  /*261f0*/  IMAD.MOV.U32 R71, RZ, RZ, R73 ;  /* 0x000000ffff477224 */ /* 0x000fe400078e0049 */
[----:B------:R-:W-:Y:S02]  /*26200*/  IMAD.MOV.U32 R66, RZ, RZ, R74 ;  /* 0x000000ffff427224 */ /* 0x000fe400078e004a */
[----:B------:R-:W-:Y:S02]  /*26210*/  IMAD.MOV.U32 R67, RZ, RZ, R75 ;  /* 0x000000ffff437224 */ /* 0x000fe400078e004b */
[----:B------:R-:W-:Y:S01]  /*26220*/  HMMA.1688.F32.TF32 R72, R224, R64, R248 ;  /* 0x00000040e048723c */ /* 0x000fe200000810f8 */
[----:B------:R1:W-:Y:S04]  /*26230*/  STL [R1+0x2380], R47 ;  /* 0x0023802f01007387 */ /* 0x0003e80000100800 */
[----:B------:R4:W-:Y:S04]  /*26240*/  STL [R1+0x237c], R42 ;  /* 0x00237c2a01007387 */ /* 0x0009e80000100800 */
[----:B------:R1:W-:Y:S04]  /*26250*/  STL [R1+0x2378], R43 ;  /* 0x0023782b01007387 */ /* 0x0003e80000100800 */
[----:B------:R1:W-:Y:S04]  /*26260*/  STL [R1+0x2394], R51 ;  /* 0x0023943301007387 */ /* 0x0003e80000100800 */
[----:B------:R1:W-:Y:S02]  /*26270*/  STL [R1+0x2390], R50 ;  /* 0x0023903201007387 */ /* 0x0003e40000100800 */
[----:B------:R-:W-:-:S02]  /*26280*/  IMAD.MOV.U32 R35, RZ, RZ, R72 ;  /* 0x000000ffff237224 */ /* 0x000fc400078e0048 */
[----:B------:R1:W-:Y:S01]  /*26290*/  STL [R1+0x238c], R55 ;  /* 0x00238c3701007387 */ /* 0x0003e20000100800 */
[----:B------:R-:W-:Y:S02]  /*262a0*/  IMAD.MOV.U32 R34, RZ, RZ, R73 ;  /* 0x000000ffff227224 */ /* 0x000fe400078e0049 */
[----:B------:R-:W-:Y:S01]  /*262b0*/  IMAD.MOV.U32 R39, RZ, RZ, R74 ;  /* 0x000000ffff277224 */ /* 0x000fe200078e004a */
[----:B------:R1:W-:Y:S01]  /*262c0*/  STL [R1+0x2388], R54 ;  /* 0x0023883601007387 */ /* 0x0003e20000100800 */
[----:B------:R-:W-:Y:S02]  /*262d0*/  IMAD.MOV.U32 R38, RZ, RZ, R75 ;  /* 0x000000ffff267224 */ /* 0x000fe400078e004b */
[----:B--2---:R-:W-:Y:S01]  /*262e0*/  HMMA.1688.F32.TF32 R72, R224, R68, R236 ;  /* 0x00000044e048723c */ /* 0x004fe200000810ec */
        /* <DEDUP_REMOVED lines=32> */
[----:B---3--:R-:W-:-:S03]  /*264f0*/  IMAD.MOV.U32 R46, RZ, RZ, R72 ;  /* 0x000000ffff2e7224 */ /* 0x008fc600078e0048 */
[----:B------:R-:W3:Y:S01]  /*26500*/  LDL.LU R76, [R1+0x570] ;  /* 0x00057000014c7983 */ /* 0x000ee20000300800 */
[----:B-1----:R-:W-:-:S03]  /*26510*/  IMAD.MOV.U32 R47, RZ, RZ, R73 ;  /* 0x000000ffff2f7224 */ /* 0x002fc600078e0049 */
[----:B------:R-:W3:Y:S01]  /*26520*/  LDL.LU R77, [R1+0x574] ;  /* 0x00057400014d7983 */ /* 0x000ee20000300800 */
[----:B----4-:R-:W-:-:S03]  /*26530*/  IMAD.MOV.U32 R42, RZ, RZ, R74 ;  /* 0x000000ffff2a7224 */ /* 0x010fc600078e004a */
[----:B------:R-:W3:Y:S01]  /*26540*/  LDL.LU R78, [R1+0x578] ;  /* 0x00057800014e7983 */ /* 0x000ee20000300800 */
[----:B------:R-:W-:-:S03]  /*26550*/  IMAD.MOV.U32 R43, RZ, RZ, R75 ;  /* 0x000000ffff2b7224 */ /* 0x000fc600078e004b */
        /* <DEDUP_REMOVED lines=29> */
[----:B------:R-:W-:Y:S04]  /*26730*/  LDS R224, [R3+UR10+0x8100] ;  /* 0x0081000a03e07984 */ /* 0x000fe80008000800 */
[----:B------:R-:W-:Y:S04]  /*26740*/  LDS R226, [R3+UR10+0xa100] ;  /* 0x00a1000a03e27984 */ /* 0x000fe80008000800 */
[----:B------:R-:W-:Y:S04]  /*26750*/  LDS R225, [R203+UR10+0x8100] ;  /* 0x0081000acbe17984 */ /* 0x000fe80008000800 */
[----:B------:R-:W1:Y:S01]  /*26760*/  LDS R227, [R203+UR10+0xa100] ;  /* 0x00a1000acbe37984 */ /* 0x000e620008000800 */
[----:B----4-:R-:W-:-:S15]  /*26770*/  HMMA.1688.F32.TF32 R72, R228, R12, R72 ;  /* 0x0000000ce448723c */ /* 0x010fde0000081048 */
[----:B------:R-:W-:-:S04]  /*26780*/  NOP ;  /* 0x0000000000007918 */ /* 0x000fc80000000000 */
[----:B------:R-:W-:Y:S02]  /*26790*/  IMAD.MOV.U32 R22, RZ, RZ, R72 ;  /* 0x000000ffff167224 */ /* 0x000fe400078e0048 */
[----:B------:R-:W-:Y:S02]  /*267a0*/  IMAD.MOV.U32 R23, RZ, RZ, R73 ;  /* 0x000000ffff177224 */ /* 0x000fe400078e0049 */
[----:B------:R-:W-:Y:S02]  /*267b0*/  IMAD.MOV.U32 R18, RZ, RZ, R74 ;  /* 0x000000ffff127224 */ /* 0x000fe400078e004a */
[----:B------:R-:W-:Y:S02]  /*267c0*/  IMAD.MOV.U32 R19, RZ, RZ, R75 ;  /* 0x000000ffff137224 */ /* 0x000fe400078e004b */
[C---:B--2---:R-:W-:Y:S08]  /*267d0*/  HMMA.1688.F32.TF32 R72, R228.reuse, R16, R176 ;  /* 0x00000010e448723c */ /* 0x044ff000000810b0 */
[----:B---3--:R-:W-:Y:S11]  /*267e0*/  HMMA.1688.F32.TF32 R76, R228, R8, R76 ;  /* 0x00000008e44c723c */ /* 0x008ff6000008104c */
[----:B------:R-:W-:-:S02]  /*267f0*/  IMAD.MOV.U32 R51, RZ, RZ, R72 ;  /* 0x000000ffff337224 */ /* 0x000fc400078e0048 */
[----:B------:R-:W-:Y:S02]  /*26800*/  IMAD.MOV.U32 R50, RZ, RZ, R73 ;  /* 0x000000ffff327224 */ /* 0x000fe400078e0049 */
[----:B------:R-:W-:Y:S02]  /*26810*/  IMAD.MOV.U32 R55, RZ, RZ, R74 ;  /* 0x000000ffff377224 */ /* 0x000fe400078e004a */
[----:B------:R-:W-:Y:S02]  /*26820*/  IMAD.MOV.U32 R54, RZ, RZ, R75 ;  /* 0x000000ffff367224 */ /* 0x000fe400078e004b */
[----:B------:R-:W-:Y:S01]  /*26830*/  HMMA.1688.F32.TF32 R72, R228, R20, R180 ;  /* 0x00000014e448723c */ /* 0x000fe200000810b4 */
[----:B------:R-:W-:Y:S02]  /*26840*/  IMAD.MOV.U32 R14, RZ, RZ, R76 ;  /* 0x000000ffff0e7224 */ /* 0x000fe400078e004c */
[----:B------:R-:W-:Y:S02]  /*26850*/  IMAD.MOV.U32 R15, RZ, RZ, R77 ;  /* 0x000000ffff0f7224 */ /* 0x000fe400078e004d */
[----:B------:R-:W-:-:S03]  /*26860*/  IMAD.MOV.U32 R10, RZ, RZ, R78 ;  /* 0x000000ffff0a7224 */ /* 0x000fc600078e004e */
[----:B------:R-:W-:Y:S01]  /*26870*/  HMMA.1688.F32.TF32 R80, R228, R24, R184 ;  /* 0x00000018e450723c */ /* 0x000fe200000810b8 */
[----:B------:R-:W-:-:S07]  /*26880*/  IMAD.MOV.U32 R11, RZ, RZ, R79 ;  /* 0x000000ffff0b7224 */ /* 0x000fce00078e004f */
        /* <DEDUP_REMOVED lines=30> */
[----:B--2---:R-:W-:Y:S03]  /*26a70*/  HMMA.1688.F32.TF32 R72, R228, R68, R236 ;  /* 0x00000044e448723c */ /* 0x004fe600000810ec */
[----:B------:R-:W-:Y:S04]  /*26a80*/  STL.64 [R1+0xd00], R80 ;  /* 0x000d005001007387 */ /* 0x000fe80000100a00 */
[----:B------:R-:W-:Y:S04]  /*26a90*/  STL.64 [R1+0xd08], R82 ;  /* 0x000d085201007387 */ /* 0x000fe80000100a00 */
[----:B------:R-:W2:Y:S04]  /*26aa0*/  LDL.LU R236, [R1+0x250] ;  /* 0x0002500001ec7983 */ /* 0x000ea80000300800 */
[----:B------:R-:W-:Y:S04]  /*26ab0*/  STL.64 [R1+0xce0], R76 ;  /* 0x000ce04c01007387 */ /* 0x000fe80000100a00 */
[----:B------:R-:W-:Y:S04]  /*26ac0*/  STL.64 [R1+0xce8], R78 ;  /* 0x000ce84e01007387 */ /* 0x000fe80000100a00 */
[----:B------:R3:W-:Y:S04]  /*26ad0*/  STL.64 [R1+0xcd0], R72 ;  /* 0x000cd04801007387 */ /* 0x0007e80000100a00 */
        /* <DEDUP_REMOVED lines=36> */
[----:B---3--:R-:W1:Y:S04]  /*26d20*/  LDL.LU R72, [R1+0x370] ;  /* 0x0003700001487983 */ /* 0x008e680000300800 */
[----:B------:R-:W1:Y:S04]  /*26d30*/  LDL.LU R73, [R1+0x374] ;  /* 0x0003740001497983 */ /* 0x000e680000300800 */
[----:B----4-:R-:W1:Y:S04]  /*26d40*/  LDL.LU R74, [R1+0x378] ;  /* 0x00037800014a7983 */ /* 0x010e680000300800 */
        /* <DEDUP_REMOVED lines=57> */
[----:B------:R-:W-:Y:S04]  /*270e0*/  LDS R228, [R3+UR10+0x8180] ;  /* 0x0081800a03e47984 */ /* 0x000fe80008000800 */
[----:B------:R-:W-:Y:S04]  /*270f0*/  LDS R230, [R3+UR10+0xa180] ;  /* 0x00a1800a03e67984 */ /* 0x000fe80008000800 */
[----:B------:R-:W-:Y:S04]  /*27100*/  LDS R229, [R203+UR10+0x8180] ;  /* 0x0081800acbe57984 */ /* 0x000fe80008000800 */
[----:B------:R-:W1:Y:S02]  /*27110*/  LDS R231, [R203+UR10+0xa180] ;  /* 0x00a1800acbe77984 */ /* 0x000e640008000800 */
[C---:B-1----:R-:W-:Y:S08]  /*27120*/  HMMA.1688.F32.TF32 R72, R224.reuse, R44, R72 ;  /* 0x0000002ce048723c */ /* 0x042ff00000081048 */
[C---:B---3--:R-:W-:Y:S08]  /*27130*/  HMMA.1688.F32.TF32 R76, R224.reuse, R40, R76 ;  /* 0x00000028e04c723c */ /* 0x048ff0000008104c */
[C---:B----4-:R-:W-:Y:S08]  /*27140*/  HMMA.1688.F32.TF32 R80, R224.reuse, R36, R80 ;  /* 0x00000024e050723c */ /* 0x050ff00000081050 */
[C---:B--2---:R-:W-:Y:S08]  /*27150*/  HMMA.1688.F32.TF32 R88, R224.reuse, R28, R88 ;  /* 0x0000001ce058723c */ /* 0x044ff00000081058 */
[C---:B------:R-:W-:Y:S08]  /*27160*/  HMMA.1688.F32.TF32 R92, R224.reuse, R24, R92 ;  /* 0x00000018e05c723c */ /* 0x040ff0000008105c */
[C---:B------:R-:W-:Y:S08]  /*27170*/  HMMA.1688.F32.TF32 R96, R224.reuse, R20, R96 ;  /* 0x00000014e060723c */ /* 0x040ff00000081060 */
[C---:B------:R-:W-:Y:S08]  /*27180*/  HMMA.1688.F32.TF32 R100, R224.reuse, R12, R100 ;  /* 0x0000000ce064723c */ /* 0x040ff00000081064 */
[C---:B------:R-:W-:Y:S08]  /*27190*/  HMMA.1688.F32.TF32 R104, R224.reuse, R8, R104 ;  /* 0x00000008e068723c */ /* 0x040ff00000081068 */
[C---:B------:R-:W-:Y:S11]  /*271a0*/  HMMA.1688.F32.TF32 R232, R224.reuse, R16, R232 ;  /* 0x00000010e0e8723c */ /* 0x040ff600000810e8 */
[----:B------:R-:W-:Y:S04]  /*271b0*/  STL.64 [R1+0xcc0], R104 ;  /* 0x000cc06801007387 */ /* 0x000fe80000100a00 */
[----:B------:R1:W-:Y:S01]  /*271c0*/  STL.64 [R1+0xcc8], R106 ;  /* 0x000cc86a01007387 */ /* 0x0003e20000100a00 */
[C---:B------:R-:W-:Y:S03]  /*271d0*/  HMMA.1688.F32.TF32 R84, R224.reuse, R32, R84 ;  /* 0x00000020e054723c */ /* 0x040fe60000081054 */
[----:B-1----:R-:W2:Y:S04]  /*271e0*/  LDL.LU.64 R106, [R1+0x2520] ;  /* 0x00252000016a7983 */ /* 0x002ea80000300a00 */
[----:B------:R-:W2:Y:S04]  /*271f0*/  LDL.LU.64 R104, [R1+0x2518] ;  /* 0x0025180001687983 */ /* 0x000ea80000300a00 */
[----:B------:R-:W-:Y:S04]  /*27200*/  STL.64 [R1+0xcb0], R100 ;  /* 0x000cb06401007387 */ /* 0x000fe80000100a00 */
[----:B------:R1:W-:Y:S04]  /*27210*/  STL.64 [R1+0xcb8], R102 ;  /* 0x000cb86601007387 */ /* 0x0003e80000100a00 */
[----:B-1----:R-:W3:Y:S04]  /*27220*/  LDL.LU.64 R102, [R1+0x2510] ;  /* 0x0025100001667983 */ /* 0x002ee80000300a00 */
[----:B------:R-:W3:Y:S04]  /*27230*/  LDL.LU.64 R100, [R1+0x2508] ;  /* 0x0025080001647983 */ /* 0x000ee80000300a00 */
        /* <DEDUP_REMOVED lines=28> */
[----:B------:R-:W-:Y:S04]  /*27400*/  LDS R225, [R203+UR10+0x8200] ;  /* 0x0082000acbe17984 */ /* 0x000fe80008000800 */
[----:B------:R-:W-:Y:S04]  /*27410*/  STL.64 [R1+0x870], R80 ;  /* 0x0008705001007387 */ /* 0x000fe80000100a00 */
[----:B------:R-:W-:Y:S04]  /*27420*/  STL.64 [R1+0x878], R82 ;  /* 0x0008785201007387 */ /* 0x000fe80000100a00 */
[----:B------:R-:W-:Y:S04]  /*27430*/  STL.64 [R1+0x840], R76 ;  /* 0x0008404c01007387 */ /* 0x000fe80000100a00 */
[----:B------:R1:W-:Y:S04]  /*27440*/  STL.64 [R1+0x848], R78 ;  /* 0x0008484e01007387 */ /* 0x0003e80000100a00 */
[----:B------:R-:W-:Y:S04]  /*27450*/  STL.64 [R1+0x800], R72 ;  /* 0x0008004801007387 */ /* 0x000fe80000100a00 */
[----:B------:R4:W-:Y:S01]  /*27460*/  STL.64 [R1+0x808], R74 ;  /* 0x0008084a01007387 */ /* 0x0009e20000100a00 */
[C---:B-1----:R-:W-:Y:S03]  /*27470*/  HMMA.1688.F32.TF32 R76, R228.reuse, R8, R204 ;  /* 0x00000008e44c723c */ /* 0x042fe600000810cc */
[----:B------:R-:W-:Y:S04]  /*27480*/  LDS R227, [R203+UR10+0xa200] ;  /* 0x00a2000acbe37984 */ /* 0x000fe80008000800 */
[----:B------:R-:W-:Y:S01]  /*27490*/  LDS R224, [R3+UR10+0x8200] ;  /* 0x0082000a03e07984 */ /* 0x000fe20008000800 */
[C---:B----4-:R-:W-:Y:S03]  /*274a0*/  HMMA.1688.F32.TF32 R72, R228.reuse, R12, R208 ;  /* 0x0000000ce448723c */ /* 0x050fe600000810d0 */
[----:B------:R-:W1:Y:S05]  /*274b0*/  LDS R226, [R3+UR10+0xa200] ;  /* 0x00a2000a03e27984 */ /* 0x000e6a0008000800 */
[C---:B------:R-:W-:Y:S03]  /*274c0*/  HMMA.1688.F32.TF32 R80, R228.reuse, R16, R212 ;  /* 0x00000010e450723c */ /* 0x040fe600000810d4 */
[----:B------:R-:W-:Y:S04]  /*274d0*/  STL.64 [R1+0x7f0], R76 ;  /* 0x0007f04c01007387 */ /* 0x000fe80000100a00 */
[----:B------:R4:W-:Y:S04]  /*274e0*/  STL.64 [R1+0x7f8], R78 ;  /* 0x0007f84e01007387 */ /* 0x0009e80000100a00 */
[----:B------:R-:W-:Y:S04]  /*274f0*/  STL.64 [R1+0x7e0], R72 ;  /* 0x0007e04801007387 */ /* 0x000fe80000100a00 */
[----:B------:R1:W-:Y:S01]  /*27500*/  STL.64 [R1+0x7e8], R74 ;  /* 0x0007e84a01007387 */ /* 0x0003e20000100a00 */
[C---:B----4-:R-:W-:Y:S08]  /*27510*/  HMMA.1688.F32.TF32 R76, R228.reuse, R20, R216 ;  /* 0x00000014e44c723c */ /* 0x050ff000000810d8 */
[C---:B-1----:R-:W-:Y:S01]  /*27520*/  HMMA.1688.F32.TF32 R72, R228.reuse, R24, R220 ;  /* 0x00000018e448723c */ /* 0x042fe200000810dc */
        /* <DEDUP_REMOVED lines=8> */
[----:B-1----:R-:W-:Y:S03]  /*275b0*/  HMMA.1688.F32.TF32 R72, R228, R36, R236 ;  /* 0x00000024e448723c */ /* 0x002fe600000810ec */
        /* <DEDUP_REMOVED lines=99> */
[C---:B---3--:R-:W-:Y:S08]  /*27bf0*/  HMMA.1688.F32.TF32 R208, R224.reuse, R40, R208 ;  /* 0x00000028e0d0723c */ /* 0x048ff000000810d0 */
[C---:B----4-:R-:W-:Y:S08]  /*27c00*/  HMMA.1688.F32.TF32 R204, R224.reuse, R36, R204 ;  /* 0x00000024e0cc723c */ /* 0x050ff000000810cc */
[C---:B------:R-:W-:Y:S08]  /*27c10*/  HMMA.1688.F32.TF32 R196, R224.reuse, R28, R196 ;  /* 0x0000001ce0c4723c */ /* 0x040ff000000810c4 */
[C---:B------:R-:W-:Y:S08]  /*27c20*/  HMMA.1688.F32.TF32 R192, R224.reuse, R24, R192 ;  /* 0x00000018e0c0723c */ /* 0x040ff000000810c0 */
[C---:B------:R-:W-:Y:S08]  /*27c30*/  HMMA.1688.F32.TF32 R188, R224.reuse, R20, R188 ;  /* 0x00000014e0bc723c */ /* 0x040ff000000810bc */
[----:B------:R-:W-:Y:S08]  /*27c40*/  HMMA.1688.F32.TF32 R180, R224, R12, R180 ;  /* 0x0000000ce0b4723c */ /* 0x000ff000000810b4 */
        /* <DEDUP_REMOVED lines=11> */
[----:B------:R1:W-:Y:S01]  /*27d00*/  STL.64 [R1+0x758], R94 ;  /* 0x0007585e01007387 */ /* 0x0003e20000100a00 */
[C---:B------:R-:W-:Y:S03]  /*27d10*/  HMMA.1688.F32.TF32 R76, R228.reuse, R64, R76 ;  /* 0x00000040e44c723c */ /* 0x040fe6000008104c */
[----:B-1----:R-:W3:Y:S04]  /*27d20*/  LDL.LU.64 R94, [R1+0x24f0] ;  /* 0x0024f000015e7983 */ /* 0x002ee80000300a00 */
[----:B------:R-:W3:Y:S04]  /*27d30*/  LDL.LU.64 R92, [R1+0x24e8] ;  /* 0x0024e800015c7983 */ /* 0x000ee80000300a00 */
[----:B------:R1:W-:Y:S04]  /*27d40*/  STL.64 [R1+0x740], R232 ;  /* 0x000740e801007387 */ /* 0x0003e80000100a00 */
[----:B------:R4:W-:Y:S01]  /*27d50*/  STL.64 [R1+0x748], R234 ;  /* 0x000748ea01007387 */ /* 0x0009e20000100a00 */
[----:B------:R-:W-:Y:S03]  /*27d60*/  HMMA.1688.F32.TF32 R228, R228, R68, R72 ;  /* 0x00000044e4e4723c */ /* 0x000fe60000081048 */
[----:B-1----:R-:W2:Y:S04]  /*27d70*/  LDL.LU R232, [R1] ;  /* 0x0000000001e87983 */ /* 0x002ea80000300800 */
[----:B------:R-:W2:Y:S01]  /*27d80*/  LDL.LU R233, [R1+0x4] ;  /* 0x0000040001e97983 */ /* 0x000ea20000300800 */
[C---:B------:R-:W-:Y:S03]  /*27d90*/  HMMA.1688.F32.TF32 R176, R224.reuse, R8, R176 ;  /* 0x00000008e0b0723c */ /* 0x040fe600000810b0 */
[----:B----4-:R-:W2:Y:S04]  /*27da0*/  LDL.LU R234, [R1+0x8] ;  /* 0x0000080001ea7983 */ /* 0x010ea80000300800 */
[----:B------:R-:W2:Y:S04]  /*27db0*/  LDL.LU R235, [R1+0xc] ;  /* 0x00000c0001eb7983 */ /* 0x000ea80000300800 */
[----:B------:R-:W-:Y:S04]  /*27dc0*/  STL.64 [R1+0x730], R88 ;  /* 0x0007305801007387 */ /* 0x000fe80000100a00 */
[----:B------:R1:W-:Y:S01]  /*27dd0*/  STL.64 [R1+0x738], R90 ;  /* 0x0007385a01007387 */ /* 0x0003e20000100a00 */
[C---:B------:R-:W-:Y:S03]  /*27de0*/  HMMA.1688.F32.TF32 R184, R224.reuse, R16, R184 ;  /* 0x00000010e0b8723c */ /* 0x040fe600000810b8 */
[----:B-1----:R-:W4:Y:S04]  /*27df0*/  LDL.LU.64 R90, [R1+0x24e0] ;  /* 0x0024e000015a7983 */ /* 0x002f280000300a00 */
[----:B------:R-:W4:Y:S04]  /*27e00*/  LDL.LU.64 R88, [R1+0x24d8] ;  /* 0x0024d80001587983 */ /* 0x000f280000300a00 */
[----:B------:R-:W-:Y:S04]  /*27e10*/  STL.64 [R1+0x720], R84 ;  /* 0x0007205401007387 */ /* 0x000fe80000100a00 */
[----:B------:R1:W-:Y:S04]  /*27e20*/  STL.64 [R1+0x728], R86 ;  /* 0x0007285601007387 */ /* 0x0003e80000100a00 */
[----:B-1----:R-:W2:Y:S04]  /*27e30*/  LDL.LU.64 R86, [R1+0x24d0] ;  /* 0x0024d00001567983 */ /* 0x002ea80000300a00 */
[----:B------:R-:W2:Y:S04]  /*27e40*/  LDL.LU.64 R84, [R1+0x24c8] ;  /* 0x0024c80001547983 */ /* 0x000ea80000300a00 */
[----:B------:R-:W-:Y:S04]  /*27e50*/  STL.64 [R1+0x710], R80 ;  /* 0x0007105001007387 */ /* 0x000fe80000100a00 */
[----:B------:R1:W-:Y:S04]  /*27e60*/  STL.64 [R1+0x718], R82 ;  /* 0x0007185201007387 */ /* 0x0003e80000100a00 */
[----:B-1----:R-:W2:Y:S04]  /*27e70*/  LDL.LU.64 R82, [R1+0x24c0] ;  /* 0x0024c00001527983 */ /* 0x002ea80000300a00 */
[----:B------:R-:W2:Y:S04]  /*27e80*/  LDL.LU.64 R80, [R1+0x24b8] ;  /* 0x0024b80001507983 */ /* 0x000ea80000300a00 */
[----:B------:R-:W-:Y:S04]  /*27e90*/  STL.64 [R1+0x700], R76 ;  /* 0x0007004c01007387 */ /* 0x000fe80000100a00 */
[----:B------:R1:W-:Y:S01]  /*27ea0*/  STL.64 [R1+0x708], R78 ;  /* 0x0007084e01007387 */ /* 0x0003e20000100a00 */
[C---:B------:R-:W-:Y:S03]  /*27eb0*/  HMMA.1688.F32.TF32 R200, R224.reuse, R32, R200 ;  /* 0x00000020e0c8723c */ /* 0x040fe600000810c8 */
[----:B-1----:R-:W2:Y:S04]  /*27ec0*/  LDL.LU.64 R78, [R1+0x24b0] ;  /* 0x0024b000014e7983 */ /* 0x002ea80000300a00 */
[----:B------:R-:W2:Y:S04]  /*27ed0*/  LDL.LU.64 R76, [R1+0x24a8] ;  /* 0x0024a800014c7983 */ /* 0x000ea80000300a00 */
[----:B------:R-:W2:Y:S04]  /*27ee0*/  LDL.LU.64 R74, [R1+0x24a0] ;  /* 0x0024a000014a7983 */ /* 0x000ea80000300a00 */
[----:B------:R-:W2:Y:S04]  /*27ef0*/  LDL.LU.64 R72, [R1+0x2498] ;  /* 0x0024980001487983 */ /* 0x000ea80000300a00 */
[----:B------:R-:W-:Y:S04]  /*27f00*/  STL.64 [R1+0x6e0], R228 ;  /* 0x0006e0e401007387 */ /* 0x000fe80000100a00 */
[----:B------:R-:W-:Y:S04]  /*27f10*/  STL.64 [R1+0x6e8], R230 ;  /* 0x0006e8e601007387 */ /* 0x000fe80000100a00 */
[----:B------:R-:W-:Y:S04]  /*27f20*/  STL.64 [R1+0x6d0], R176 ;  /* 0x0006d0b001007387 */ /* 0x000fe80000100a00 */
[----:B------:R1:W-:Y:S01]  /*27f30*/  STL.64 [R1+0x6d8], R178 ;  /* 0x0006d8b201007387 */ /* 0x0003e20000100a00 */
[C---:B------:R-:W-:Y:S03]  /*27f40*/  HMMA.1688.F32.TF32 R216, R224.reuse, R48, R216 ;  /* 0x00000030e0d8723c */ /* 0x040fe600000810d8 */
[----:B------:R-:W-:Y:S04]  /*27f50*/  LDS R228, [R3+UR10+0x8280] ;  /* 0x0082800a03e47984 */ /* 0x000fe80008000800 */
[----:B------:R-:W-:Y:S04]  /*27f60*/  LDS R230, [R3+UR10+0xa280] ;  /* 0x00a2800a03e67984 */ /* 0x000fe80008000800 */
[----:B-1----:R-:W2:Y:S04]  /*27f70*/  LDL.LU.64 R178, [R1+0x2490] ;  /* 0x0024900001b27983 */ /* 0x002ea80000300a00 */
[----:B------:R-:W2:Y:S04]  /*27f80*/  LDL.LU.64 R176, [R1+0x2488] ;  /* 0x0024880001b07983 */ /* 0x000ea80000300a00 */
        /* <DEDUP_REMOVED lines=18> */
[----:B------:R-:W-:Y:S04]  /*280b0*/  STL.64 [R1+0x680], R196 ;  /* 0x000680c401007387 */ /* 0x000fe80000100a00 */
[----:B------:R1:W-:Y:S01]  /*280c0*/  STL.64 [R1+0x688], R198 ;  /* 0x000688c601007387 */ /* 0x0003e20000100a00 */
[C---:B------:R-:W-:Y:S03]  /*280d0*/  HMMA.1688.F32.TF32 R248, R224.reuse, R60, R248 ;  /* 0x0000003ce0f8723c */ /* 0x040fe600000810f8 */
[----:B-1----:R-:W4:Y:S04]  /*280e0*/  LDL.LU.64 R198, [R1+0x2440] ;  /* 0x0024400001c67983 */ /* 0x002f280000300a00 */
[----:B------:R-:W4:Y:S04]  /*280f0*/  LDL.LU.64 R196, [R1+0x2438] ;  /* 0x0024380001c47983 */ /* 0x000f280000300a00 */
        /* <DEDUP_REMOVED lines=36> */
[----:B------:R-:W4:Y:S01]  /*28340*/  LDL.LU.64 R236, [R1+0x23a8] ;  /* 0x0023a80001ec7983 */ /* 0x000f220000300a00 */
[----:B------:R-:W-:-:S05]  /*28350*/  LOP3.LUT R231, R3, 0x20, RZ, 0x3c, !PT ;  /* 0x0000002003e77812 */ /* 0x000fca00078e3cff */
[----:B------:R-:W-:Y:S04]  /*28360*/  LDS R229, [R231+UR10+0x8280] ;  /* 0x0082800ae7e57984 */ /* 0x000fe80008000800 */
[----:B------:R-:W2:Y:S02]  /*28370*/  LDS R231, [R231+UR10+0xa280] ;  /* 0x00a2800ae7e77984 */ /* 0x000ea40008000800 */
[C---:B--2---:R-:W-:Y:S08]  /*28380*/  HMMA.1688.F32.TF32 R232, R228.reuse, R8, R232 ;  /* 0x00000008e4e8723c */ /* 0x044ff000000810e8 */
[C---:B------:R-:W-:Y:S08]  /*28390*/  HMMA.1688.F32.TF32 R188, R228.reuse, R52, R188 ;  /* 0x00000034e4bc723c */ /* 0x040ff000000810bc */
[C---:B---3--:R-:W-:Y:S08]  /*283a0*/  HMMA.1688.F32.TF32 R192, R228.reuse, R48, R192 ;  /* 0x00000030e4c0723c */ /* 0x048ff000000810c0 */
[C---:B------:R-:W-:Y:S08]  /*283b0*/  HMMA.1688.F32.TF32 R184, R228.reuse, R56, R184 ;  /* 0x00000038e4b8723c */ /* 0x040ff000000810b8 */
[C---:B----4-:R-:W-:Y:S08]  /*283c0*/  HMMA.1688.F32.TF32 R196, R228.reuse, R44, R196 ;  /* 0x0000002ce4c4723c */ /* 0x050ff000000810c4 */
        /* <DEDUP_REMOVED lines=9> */
[----:B------:R-:W-:Y:S08]  /*28460*/  HMMA.1688.F32.TF32 R248, R228, R12, R248 ;  /* 0x0000000ce4f8723c */ /* 0x000ff000000810f8 */
[----:B------:R-:W-:Y:S01]  /*28470*/  HMMA.1688.F32.TF32 R224, R224, R68, R236 ;  /* 0x00000044e0e0723c */ /* 0x000fe200000810ec */
[----:B------:R-:W-:-:S15]  /*28480*/  LOP3.LUT R239, R3, 0x20, RZ, 0x3c, !PT ;  /* 0x0000002003ef7812 */ /* 0x000fde00078e3cff */
[----:B------:R-:W-:-:S03]  /*28490*/  NOP ;  /* 0x0000000000007918 */ /* 0x000fc60000000000 */
[----:B------:R-:W-:Y:S04]  /*284a0*/  STL.64 [R1+0x5e0], R224 ;  /* 0x0005e0e001007387 */ /* 0x000fe80000100a00 */
[----:B------:R-:W-:Y:S04]  /*284b0*/  STL.64 [R1+0x5e8], R226 ;  /* 0x0005e8e201007387 */ /* 0x000fe80000100a00 */
[----:B------:R-:W-:Y:S04]  /*284c0*/  STL.64 [R1+0x5d0], R232 ;  /* 0x0005d0e801007387 */ /* 0x000fe80000100a00 */
[----:B------:R1:W-:Y:S04]  /*284d0*/  STL.64 [R1+0x5d8], R234 ;  /* 0x0005d8ea01007387 */ /* 0x0003e80000100a00 */
[----:B------:R-:W-:Y:S04]  /*284e0*/  LDS R224, [R3+UR10+0x8300] ;  /* 0x0083000a03e07984 */ /* 0x000fe80008000800 */
[----:B------:R-:W-:Y:S01]  /*284f0*/  LDS R226, [R3+UR10+0xa300] ;  /* 0x00a3000a03e27984 */ /* 0x000fe20008000800 */
[----:B-1----:R-:W-:Y:S03]  /*28500*/  HMMA.1688.F32.TF32 R232, R228, R16, R244 ;  /* 0x00000010e4e8723c */ /* 0x002fe600000810f4 */
[----:B------:R-:W-:Y:S04]  /*28510*/  LDS R225, [R239+UR10+0x8300] ;  /* 0x0083000aefe17984 */ /* 0x000fe80008000800 */
[----:B------:R-:W1:Y:S04]  /*28520*/  LDS R227, [R239+UR10+0xa300] ;  /* 0x00a3000aefe37984 */ /* 0x000e680008000800 */
        /* <DEDUP_REMOVED lines=36> */
[C---:B------:R-:W-:Y:S03]  /*28770*/  HMMA.1688.F32.TF32 R76, R224.reuse, R16, R84 ;  /* 0x00000010e04c723c */ /* 0x040fe60000081054 */
[----:B------:R-:W-:Y:S04]  /*28780*/  LDS R177, [R239+UR10+0x8400] ;  /* 0x0084000aefb17984 */ /* 0x000fe80008000800 */
[----:B------:R-:W-:Y:S04]  /*28790*/  LDS R179, [R239+UR10+0xa400] ;  /* 0x00a4000aefb37984 */ /* 0x000fe80008000800 */
[----:B------:R-:W-:Y:S04]  /*287a0*/  LDS R176, [R3+UR10+0x8400] ;  /* 0x0084000a03b07984 */ /* 0x000fe80008000800 */
[----:B------:R-:W-:Y:S04]  /*287b0*/  STL.64 [R1+0x490], R72 ;  /* 0x0004904801007387 */ /* 0x000fe80000100a00 */
[----:B------:R2:W-:Y:S04]  /*287c0*/  STL.64 [R1+0x498], R74 ;  /* 0x0004984a01007387 */ /* 0x0005e80000100a00 */
[----:B------:R-:W3:Y:S01]  /*287d0*/  LDS R178, [R3+UR10+0xa400] ;  /* 0x00a4000a03b27984 */ /* 0x000ee20008000800 */
[C---:B--2---:R-:W-:Y:S03]  /*287e0*/  HMMA.1688.F32.TF32 R72, R224.reuse, R20, R88 ;  /* 0x00000014e048723c */ /* 0x044fe60000081058 */
[----:B------:R-:W-:Y:S04]  /*287f0*/  STL.64 [R1+0x480], R80 ;  /* 0x0004805001007387 */ /* 0x000fe80000100a00 */
[----:B------:R2:W-:Y:S04]  /*28800*/  STL.64 [R1+0x488], R82 ;  /* 0x0004885201007387 */ /* 0x0005e80000100a00 */
[----:B------:R-:W4:Y:S04]  /*28810*/  LDL.LU R232, [R1+0x30] ;  /* 0x0000300001e87983 */ /* 0x000f280000300800 */
[----:B------:R-:W-:Y:S04]  /*28820*/  STL.64 [R1+0x470], R76 ;  /* 0x0004704c01007387 */ /* 0x000fe80000100a00 */
[----:B------:R1:W-:Y:S04]  /*28830*/  STL.64 [R1+0x478], R78 ;  /* 0x0004784e01007387 */ /* 0x0003e80000100a00 */
[----:B------:R-:W-:Y:S04]  /*28840*/  STL.64 [R1+0x460], R72 ;  /* 0x0004604801007387 */ /* 0x000fe80000100a00 */
[----:B------:R1:W-:Y:S04]  /*28850*/  STL.64 [R1+0x468], R74 ;  /* 0x0004684a01007387 */ /* 0x0003e80000100a00 */
[----:B------:R-:W4:Y:S04]  /*28860*/  LDL.LU R233, [R1+0x34] ;  /* 0x0000340001e97983 */ /* 0x000f280000300800 */
[----:B------:R-:W4:Y:S04]  /*28870*/  LDL.LU R234, [R1+0x38] ;  /* 0x0000380001ea7983 */ /* 0x000f280000300800 */
[----:B------:R-:W4:Y:S01]  /*28880*/  LDL.LU R235, [R1+0x3c] ;  /* 0x00003c0001eb7983 */ /* 0x000f220000300800 */
[C---:B--2---:R-:W-:Y:S08]  /*28890*/  HMMA.1688.F32.TF32 R80, R224.reuse, R24, R92 ;  /* 0x00000018e050723c */ /* 0x044ff0000008105c */
[C---:B-1----:R-:W-:Y:S08]  /*288a0*/  HMMA.1688.F32.TF32 R76, R224.reuse, R28, R96 ;  /* 0x0000001ce04c723c */ /* 0x042ff00000081060 */
[C---:B------:R-:W-:Y:S03]  /*288b0*/  HMMA.1688.F32.TF32 R72, R224.reuse, R32, R100 ;  /* 0x00000020e048723c */ /* 0x040fe60000081064 */
        /* <DEDUP_REMOVED lines=28> */
[----:B------:R-:W-:Y:S04]  /*28a80*/  STL.64 [R1+0x328], R82 ;  /* 0x0003285201007387 */ /* 0x000fe80000100a00 */
[----:B------:R-:W-:Y:S04]  /*28a90*/  STL.64 [R1+0x2f0], R76 ;  /* 0x0002f04c01007387 */ /* 0x000fe80000100a00 */
[----:B------:R1:W-:Y:S04]  /*28aa0*/  STL.64 [R1+0x2f8], R78 ;  /* 0x0002f84e01007387 */ /* 0x0003e80000100a00 */
[----:B------:R-:W-:Y:S04]  /*28ab0*/  STL.64 [R1+0x280], R72 ;  /* 0x0002804801007387 */ /* 0x000fe80000100a00 */
[----:B------:R2:W-:Y:S01]  /*28ac0*/  STL.64 [R1+0x288], R74 ;  /* 0x0002884a01007387 */ /* 0x0005e20000100a00 */
[C---:B-1----:R-:W-:Y:S08]  /*28ad0*/  HMMA.1688.F32.TF32 R76, R180.reuse, R8, R140 ;  /* 0x00000008b44c723c */ /* 0x042ff0000008108c */
[C---:B--2---:R-:W-:Y:S08]  /*28ae0*/  HMMA.1688.F32.TF32 R72, R180.reuse, R12, R144 ;  /* 0x0000000cb448723c */ /* 0x044ff00000081090 */
[C---:B------:R-:W-:Y:S03]  /*28af0*/  HMMA.1688.F32.TF32 R80, R180.reuse, R16, R148 ;  /* 0x00000010b450723c */ /* 0x040fe60000081094 */
        /* <DEDUP_REMOVED lines=8> */
[----:B------:R-:W-:Y:S01]  /*28b80*/  STL.64 [R1+0x1d0], R76 ;  /* 0x0001d04c01007387 */ /* 0x000fe20000100a00 */
[C---:B------:R-:W-:Y:S03]  /*28b90*/  HMMA.1688.F32.TF32 R244, R180.reuse, R40, R172 ;  /* 0x00000028b4f4723c */ /* 0x040fe600000810ac */
[----:B------:R2:W-:Y:S05]  /*28ba0*/  STL.64 [R1+0x1d8], R78 ;  /* 0x0001d84e01007387 */ /* 0x0005ea0000100a00 */
[C---:B-1----:R-:W-:Y:S01]  /*28bb0*/  HMMA.1688.F32.TF32 R80, R180.reuse, R28, R160 ;  /* 0x0000001cb450723c */ /* 0x042fe200000810a0 */
[----:B------:R-:W-:Y:S04]  /*28bc0*/  STL.64 [R1+0x160], R72 ;  /* 0x0001604801007387 */ /* 0x000fe80000100a00 */
[----:B------:R1:W-:Y:S03]  /*28bd0*/  STL.64 [R1+0x168], R74 ;  /* 0x0001684a01007387 */ /* 0x0003e60000100a00 */
[C---:B--2---:R-:W-:Y:S08]  /*28be0*/  HMMA.1688.F32.TF32 R76, R180.reuse, R32, R164 ;  /* 0x00000020b44c723c */ /* 0x044ff000000810a4 */
[C---:B-1----:R-:W-:Y:S08]  /*28bf0*/  HMMA.1688.F32.TF32 R72, R180.reuse, R36, R168 ;  /* 0x00000024b448723c */ /* 0x042ff000000810a8 */
[C---:B------:R-:W-:Y:S01]  /*28c00*/  HMMA.1688.F32.TF32 R240, R180.reuse, R44, R240 ;  /* 0x0000002cb4f0723c */ /* 0x040fe200000810f0 */
        /* <DEDUP_REMOVED lines=8> */
[----:B------:R1:W-:Y:S04]  /*28c90*/  STL.64 [R1+0x20f0], R242 ;  /* 0x0020f0f201007387 */ /* 0x0003e80000100a00 */
[----:B------:R-:W-:Y:S04]  /*28ca0*/  STL.64 [R1+0x20e8], R240 ;  /* 0x0020e8f001007387 */ /* 0x000fe80000100a00 */
        /* <DEDUP_REMOVED lines=32> */
[C---:B----4-:R-:W-:Y:S03]  /*28eb0*/  HMMA.1688.F32.TF32 R72, R180.reuse, R48, R232 ;  /* 0x00000030b448723c */ /* 0x050fe600000810e8 */
[----:B------:R-:W4:Y:S04]  /*28ec0*/  LDL.LU R232, [R1+0x1f0] ;  /* 0x0001f00001e87983 */ /* 0x000f280000300800 */
[----:B------:R-:W4:Y:S04]  /*28ed0*/  LDL.LU R233, [R1+0x1f4] ;  /* 0x0001f40001e97983 */ /* 0x000f280000300800 */
[----:B------:R-:W4:Y:S04]  /*28ee0*/  LDL.LU R234, [R1+0x1f8] ;  /* 0x0001f80001ea7983 */ /* 0x000f280000300800 */
[----:B------:R-:W4:Y:S04]  /*28ef0*/  LDL.LU R235, [R1+0x1fc] ;  /* 0x0001fc0001eb7983 */ /* 0x000f280000300800 */
[----:B------:R-:W-:Y:S04]  /*28f00*/  STL.64 [R1+0x2100], R74 ;  /* 0x0021004a01007387 */ /* 0x000fe80000100a00 */
[----:B------:R-:W-:Y:S01]  /*28f10*/  STL.64 [R1+0x20f8], R72 ;  /* 0x0020f84801007387 */ /* 0x000fe20000100a00 */
[C---:B--2---:R-:W-:Y:S08]  /*28f20*/  HMMA.1688.F32.TF32 R80, R180.reuse, R56, R204 ;  /* 0x00000038b450723c */ /* 0x044ff000000810cc */
[C---:B---3--:R-:W-:Y:S08]  /*28f30*/  HMMA.1688.F32.TF32 R76, R180.reuse, R52, R200 ;  /* 0x00000034b44c723c */ /* 0x048ff000000810c8 */
[C---:B------:R-:W-:Y:S11]  /*28f40*/  HMMA.1688.F32.TF32 R84, R180.reuse, R60, R208 ;  /* 0x0000003cb454723c */ /* 0x040ff600000810d0 */
[----:B------:R-:W-:Y:S01]  /*28f50*/  STL.64 [R1+0x2110], R78 ;  /* 0x0021104e01007387 */ /* 0x000fe20000100a00 */
[C---:B------:R-:W-:Y:S03]  /*28f60*/  HMMA.1688.F32.TF32 R88, R180.reuse, R64, R212 ;  /* 0x00000040b458723c */ /* 0x040fe600000810d4 */
[----:B------:R-:W-:Y:S05]  /*28f70*/  STL.64 [R1+0x2108], R76 ;  /* 0x0021084c01007387 */ /* 0x000fea0000100a00 */
[----:B------:R-:W-:Y:S01]  /*28f80*/  HMMA.1688.F32.TF32 R92, R180, R68, R220 ;  /* 0x00000044b45c723c */ /* 0x000fe200000810dc */
[----:B------:R-:W-:Y:S04]  /*28f90*/  STL.64 [R1+0x2120], R82 ;  /* 0x0021205201007387 */ /* 0x000fe80000100a00 */
[----:B------:R-:W-:Y:S03]  /*28fa0*/  STL.64 [R1+0x2118], R80 ;  /* 0x0021185001007387 */ /* 0x000fe60000100a00 */
[C---:B------:R-:W-:Y:S01]  /*28fb0*/  HMMA.1688.F32.TF32 R100, R176.reuse, R12, R248 ;  /* 0x0000000cb064723c */ /* 0x040fe200000810f8 */
[----:B------:R-:W-:Y:S07]  /*28fc0*/  STL.64 [R1+0x2130], R86 ;  /* 0x0021305601007387 */ /* 0x000fee0000100a00 */
        /* <DEDUP_REMOVED lines=53> */
[----:B----4-:R-:W-:Y:S03]  /*29320*/  HMMA.1688.F32.TF32 R108, R176, R20, R232 ;  /* 0x00000014b06c723c */ /* 0x010fe600000810e8 */
[----:B------:R-:W4:Y:S04]  /*29330*/  LDL.LU R232, [R1+0x860] ;  /* 0x0008600001e87983 */ /* 0x000f280000300800 */
[----:B------:R-:W4:Y:S04]  /*29340*/  LDL.LU R233, [R1+0x864] ;  /* 0x0008640001e97983 */ /* 0x000f280000300800 */
[----:B------:R-:W4:Y:S04]  /*29350*/  LDL.LU R234, [R1+0x868] ;  /* 0x0008680001ea7983 */ /* 0x000f280000300800 */
[----:B------:R-:W4:Y:S04]  /*29360*/  LDL.LU R235, [R1+0x86c] ;  /* 0x00086c0001eb7983 */ /* 0x000f280000300800 */
[----:B------:R-:W-:Y:S04]  /*29370*/  STL.64 [R1+0x2190], R110 ;  /* 0x0021906e01007387 */ /* 0x000fe80000100a00 */
[----:B------:R-:W-:Y:S01]  /*29380*/  STL.64 [R1+0x2188], R108 ;  /* 0x0021886c01007387 */ /* 0x000fe20000100a00 */
[----:B-1----:R-:W-:-:S03]  /*29390*/  LOP3.LUT R243, R3, 0x20, RZ, 0x3c, !PT ;  /* 0x0000002003f37812 */ /* 0x002fc600078e3cff */
[----:B------:R-:W-:Y:S04]  /*293a0*/  LDS R220, [R3+UR10+0x8480] ;  /* 0x0084800a03dc7984 */ /* 0x000fe80008000800 */
[----:B------:R-:W-:Y:S04]  /*293b0*/  LDS R222, [R3+UR10+0xa480] ;  /* 0x00a4800a03de7984 */ /* 0x000fe80008000800 */
[----:B------:R-:W-:Y:S04]  /*293c0*/  LDS R221, [R243+UR10+0x8480] ;  /* 0x0084800af3dd7984 */ /* 0x000fe80008000800 */
[----:B------:R-:W1:Y:S01]  /*293d0*/  LDS R223, [R243+UR10+0xa480] ;  /* 0x00a4800af3df7984 */ /* 0x000e620008000800 */
[C---:B--2---:R-:W-:Y:S08]  /*293e0*/  HMMA.1688.F32.TF32 R148, R176.reuse, R60, R236 ;  /* 0x0000003cb094723c */ /* 0x044ff000000810ec */
[C---:B---3--:R-:W-:Y:S08]  /*293f0*/  HMMA.1688.F32.TF32 R132, R176.reuse, R44, R208 ;  /* 0x0000002cb084723c */ /* 0x048ff000000810d0 */
[C---:B------:R-:W-:Y:S08]  /*29400*/  HMMA.1688.F32.TF32 R116, R176.reuse, R28, R192 ;  /* 0x0000001cb074723c */ /* 0x040ff000000810c0 */
        /* <DEDUP_REMOVED lines=59> */
[C---:B----4-:R-:W-:Y:S03]  /*297c0*/  HMMA.1688.F32.TF32 R152, R176.reuse, R64, R232 ;  /* 0x00000040b098723c */ /* 0x050fe600000810e8 */
        /* <DEDUP_REMOVED lines=37> */
[----:B------:R-:W-:Y:S04]  /*29a20*/  STL.64 [R1+0x2238], R152 ;  /* 0x0022389801007387 */ /* 0x000fe80000100a00 */
[----:B------:R-:W4:Y:S04]  /*29a30*/  LDL.LU R236, [R1+0x9f0] ;  /* 0x0009f00001ec7983 */ /* 0x000f280000300800 */
[----:B------:R-:W4:Y:S04]  /*29a40*/  LDL.LU R237, [R1+0x9f4] ;  /* 0x0009f40001ed7983 */ /* 0x000f280000300800 */
[----:B------:R-:W4:Y:S04]  /*29a50*/  LDL.LU R238, [R1+0x9f8] ;  /* 0x0009f80001ee7983 */ /* 0x000f280000300800 */
[----:B------:R-:W4:Y:S01]  /*29a60*/  LDL.LU R239, [R1+0x9fc] ;  /* 0x0009fc0001ef7983 */ /* 0x000f220000300800 */
[----:B--2---:R-:W-:Y:S03]  /*29a70*/  HMMA.1688.F32.TF32 R156, R176, R68, R232 ;  /* 0x00000044b09c723c */ /* 0x004fe600000810e8 */
[----:B------:R-:W-:Y:S04]  /*29a80*/  LDS R232, [R3+UR10+0x8500] ;  /* 0x0085000a03e87984 */ /* 0x000fe80008000800 */
[----:B------:R-:W-:Y:S04]  /*29a90*/  LDS R234, [R3+UR10+0xa500] ;  /* 0x00a5000a03ea7984 */ /* 0x000fe80008000800 */
[----:B------:R-:W-:Y:S04]  /*29aa0*/  LDS R233, [R243+UR10+0x8500] ;  /* 0x0085000af3e97984 */ /* 0x000fe80008000800 */
[----:B------:R-:W2:Y:S01]  /*29ab0*/  LDS R235, [R243+UR10+0xa500] ;  /* 0x00a5000af3eb7984 */ /* 0x000ea20008000800 */
[C---:B-1----:R-:W-:Y:S03]  /*29ac0*/  HMMA.1688.F32.TF32 R160, R220.reuse, R8, R160 ;  /* 0x00000008dca0723c */ /* 0x042fe600000810a0 */
[----:B------:R-:W-:Y:S05]  /*29ad0*/  STL.64 [R1+0x2250], R158 ;  /* 0x0022509e01007387 */ /* 0x000fea0000100a00 */
[C---:B---3--:R-:W-:Y:S01]  /*29ae0*/  HMMA.1688.F32.TF32 R164, R220.reuse, R12, R164 ;  /* 0x0000000cdca4723c */ /* 0x048fe200000810a4 */
[----:B------:R-:W-:Y:S10]  /*29af0*/  STL.64 [R1+0x2248], R156 ;  /* 0x0022489c01007387 */ /* 0x000ff40000100a00 */
        /* <DEDUP_REMOVED lines=28> */
[----:B------:R-:W3:Y:S04]  /*29cc0*/  LDL.LU R107, [R1+0xa5c] ;  /* 0x000a5c00016b7983 */ /* 0x000ee80000300800 */
[----:B------:R-:W4:Y:S01]  /*29cd0*/  LDL.LU R108, [R1+0xa40] ;  /* 0x000a4000016c7983 */ /* 0x000f220000300800 */
[----:B--2---:R-:W-:Y:S03]  /*29ce0*/  HMMA.1688.F32.TF32 R224, R232, R8, R236 ;  /* 0x00000008e8e0723c */ /* 0x004fe600000810ec */
        /* <DEDUP_REMOVED lines=35> */
[C---:B------:R-:W-:Y:S03]  /*29f20*/  HMMA.1688.F32.TF32 R168, R220.reuse, R16, R168 ;  /* 0x00000010dca8723c */ /* 0x040fe600000810a8 */
[----:B------:R-:W-:Y:S04]  /*29f30*/  STL [R1+0x20b0], R224 ;  /* 0x0020b0e001007387 */ /* 0x000fe80000100800 */
[----:B------:R-:W-:Y:S01]  /*29f40*/  STL [R1+0x20ac], R225 ;  /* 0x0020ace101007387 */ /* 0x000fe20000100800 */
[C---:B------:R-:W-:Y:S03]  /*29f50*/  HMMA.1688.F32.TF32 R172, R220.reuse, R20, R172 ;  /* 0x00000014dcac723c */ /* 0x040fe600000810ac */
[----:B------:R-:W-:Y:S05]  /*29f60*/  STL [R1+0x20a8], R226 ;  /* 0x0020a8e201007387 */ /* 0x000fea0000100800 */
[C---:B------:R-:W-:Y:S01]  /*29f70*/  HMMA.1688.F32.TF32 R180, R220.reuse, R28, R228 ;  /* 0x0000001cdcb4723c */ /* 0x040fe200000810e4 */
[----:B------:R-:W-:Y:S04]  /*29f80*/  STL [R1+0x20a4], R227 ;  /* 0x0020a4e301007387 */ /* 0x000fe80000100800 */
[----:B------:R-:W-:Y:S03]  /*29f90*/  LDS R228, [R3+UR10+0x8580] ;  /* 0x0085800a03e47984 */ /* 0x000fe60008000800 */
[C---:B------:R-:W-:Y:S01]  /*29fa0*/  HMMA.1688.F32.TF32 R184, R220.reuse, R32, R184 ;  /* 0x00000020dcb8723c */ /* 0x040fe200000810b8 */
[----:B------:R-:W-:Y:S04]  /*29fb0*/  LDS R230, [R3+UR10+0xa580] ;  /* 0x00a5800a03e67984 */ /* 0x000fe80008000800 */
[----:B------:R-:W-:Y:S03]  /*29fc0*/  LDS R229, [R243+UR10+0x8580] ;  /* 0x0085800af3e57984 */ /* 0x000fe60008000800 */
[C---:B------:R-:W-:Y:S01]  /*29fd0*/  HMMA.1688.F32.TF32 R188, R220.reuse, R36, R188 ;  /* 0x00000024dcbc723c */ /* 0x040fe200000810bc */
[----:B------:R-:W1:Y:S07]  /*29fe0*/  LDS R231, [R243+UR10+0xa580] ;  /* 0x00a5800af3e77984 */ /* 0x000e6e0008000800 */
        /* <DEDUP_REMOVED lines=8> */
[C---:B--2---:R-:W-:Y:S01]  /*2a070*/  HMMA.1688.F32.TF32 R248, R232.reuse, R12, R236 ;  /* 0x0000000ce8f8723c */ /* 0x044fe200000810ec */
[----:B------:R-:W1:Y:S04]  /*2a080*/  LDL.LU R236, [R1+0xac0] ;  /* 0x000ac00001ec7983 */ /* 0x000e680000300800 */
[----:B------:R-:W1:Y:S04]  /*2a090*/  LDL.LU R237, [R1+0xac4] ;  /* 0x000ac40001ed7983 */ /* 0x000e680000300800 */
[----:B------:R-:W1:Y:S04]  /*2a0a0*/  LDL.LU R238, [R1+0xac8] ;  /* 0x000ac80001ee7983 */ /* 0x000e680000300800 */
[----:B------:R-:W1:Y:S01]  /*2a0b0*/  LDL.LU R239, [R1+0xacc] ;  /* 0x000acc0001ef7983 */ /* 0x000e620000300800 */
[C---:B----4-:R-:W-:Y:S08]  /*2a0c0*/  HMMA.1688.F32.TF32 R108, R232.reuse, R28, R108 ;  /* 0x0000001ce86c723c */ /* 0x050ff0000008106c */
[C---:B---3--:R-:W-:Y:S08]  /*2a0d0*/  HMMA.1688.F32.TF32 R112, R232.reuse, R24, R112 ;  /* 0x00000018e870723c */ /* 0x048ff00000081070 */
[C---:B------:R-:W-:Y:S01]  /*2a0e0*/  HMMA.1688.F32.TF32 R120, R232.reuse, R16, R120 ;  /* 0x00000010e878723c */ /* 0x040fe20000081078 */
[----:B------:R-:W-:Y:S07]  /*2a0f0*/  STL [R1+0x20bc], R248 ;  /* 0x0020bcf801007387 */ /* 0x000fee0000100800 */
[C---:B------:R-:W-:Y:S08]  /*2a100*/  HMMA.1688.F32.TF32 R104, R232.reuse, R32, R104 ;  /* 0x00000020e868723c */ /* 0x040ff00000081068 */
[C---:B------:R-:W-:Y:S01]  /*2a110*/  HMMA.1688.F32.TF32 R116, R232.reuse, R20, R116 ;  /* 0x00000014e874723c */ /* 0x040fe20000081074 */
[----:B------:R2:W-:Y:S07]  /*2a120*/  STL [R1+0x20b8], R249 ;  /* 0x0020b8f901007387 */ /* 0x0005ee0000100800 */
[C---:B------:R-:W-:Y:S01]  /*2a130*/  HMMA.1688.F32.TF32 R96, R232.reuse, R40, R96 ;  /* 0x00000028e860723c */ /* 0x040fe20000081060 */
[----:B------:R-:W-:Y:S07]  /*2a140*/  STL [R1+0x20b4], R250 ;  /* 0x0020b4fa01007387 */ /* 0x000fee0000100800 */
[C---:B------:R-:W-:Y:S01]  /*2a150*/  HMMA.1688.F32.TF32 R100, R232.reuse, R36, R100 ;  /* 0x00000024e864723c */ /* 0x040fe20000081064 */
[----:B------:R-:W-:Y:S07]  /*2a160*/  STL [R1+0x20a0], R251 ;  /* 0x0020a0fb01007387 */ /* 0x000fee0000100800 */
[C---:B------:R-:W-:Y:S01]  /*2a170*/  HMMA.1688.F32.TF32 R92, R232.reuse, R44, R92 ;  /* 0x0000002ce85c723c */ /* 0x040fe2000008105c */
[----:B------:R-:W-:Y:S07]  /*2a180*/  STL.64 [R1], R120 ;  /* 0x0000007801007387 */ /* 0x000fee0000100a00 */
[C---:B------:R-:W-:Y:S01]  /*2a190*/  HMMA.1688.F32.TF32 R88, R232.reuse, R48, R88 ;  /* 0x00000030e858723c */ /* 0x040fe20000081058 */
[----:B------:R-:W-:Y:S07]  /*2a1a0*/  STL.64 [R1+0x8], R122 ;  /* 0x0000087a01007387 */ /* 0x000fee0000100a00 */
[C---:B------:R-:W-:Y:S01]  /*2a1b0*/  HMMA.1688.F32.TF32 R80, R232.reuse, R56, R80 ;  /* 0x00000038e850723c */ /* 0x040fe20000081050 */
[----:B------:R-:W-:Y:S07]  /*2a1c0*/  STL.64 [R1+0x10], R116 ;  /* 0x0000107401007387 */ /* 0x000fee0000100a00 */
        /* <DEDUP_REMOVED lines=12> */
[----:B------:R-:W-:Y:S01]  /*2a290*/  STL.64 [R1+0xf0], R96 ;  /* 0x0000f06001007387 */ /* 0x000fe20000100a00 */
[----:B--2---:R-:W-:-:S03]  /*2a2a0*/  IMAD.MOV.U32 R249, RZ, RZ, R83 ;  /* 0x000000fffff97224 */ /* 0x004fc600078e0053 */
[----:B------:R-:W-:Y:S01]  /*2a2b0*/  STL.64 [R1+0xf8], R98 ;  /* 0x0000f86201007387 */ /* 0x000fe20000100a00 */
[----:B------:R-:W-:-:S03]  /*2a2c0*/  IMAD.MOV.U32 R248, RZ, RZ, R82 ;  /* 0x000000fffff87224 */ /* 0x000fc600078e0052 */
[----:B------:R-:W-:Y:S04]  /*2a2d0*/  STL.64 [R1+0xe0], R92 ;  /* 0x0000e05c01007387 */ /* 0x000fe80000100a00 */
[----:B------:R-:W-:Y:S04]  /*2a2e0*/  STL.64 [R1+0xe8], R94 ;  /* 0x0000e85e01007387 */ /* 0x000fe80000100a00 */
[----:B------:R-:W-:Y:S04]  /*2a2f0*/  STL.64 [R1+0xd0], R88 ;  /* 0x0000d05801007387 */ /* 0x000fe80000100a00 */
[----:B------:R-:W-:Y:S04]  /*2a300*/  STL.64 [R1+0xd8], R90 ;  /* 0x0000d85a01007387 */ /* 0x000fe80000100a00 */
[----:B------:R-:W-:Y:S04]  /*2a310*/  STL.64 [R1+0xc0], R84 ;  /* 0x0000c05401007387 */ /* 0x000fe80000100a00 */
[----:B------:R-:W-:Y:S04]  /*2a320*/  STL.64 [R1+0xc8], R86 ;  /* 0x0000c85601007387 */ /* 0x000fe80000100a00 */
[----:B------:R-:W-:Y:S04]  /*2a330*/  STL.64 [R1+0xb0], R80 ;  /* 0x0000b05001007387 */ /* 0x000fe80000100a00 */
[----:B------:R2:W-:Y:S04]  /*2a340*/  STL [R1+0x20c4], R249 ;  /* 0x0020c4f901007387 */ /* 0x0005e80000100800 */
[----:B------:R3:W-:Y:S04]  /*2a350*/  STL [R1+0x20c0], R248 ;  /* 0x0020c0f801007387 */ /* 0x0007e80000100800 */
[----:B------:R-:W-:Y:S01]  /*2a360*/  STL.64 [R1+0xa0], R76 ;  /* 0x0000a04c01007387 */ /* 0x000fe20000100a00 */
[----:B--2---:R-:W-:-:S03]  /*2a370*/  IMAD.MOV.U32 R249, RZ, RZ, R74 ;  /* 0x000000fffff97224 */ /* 0x004fc600078e004a */
[----:B------:R-:W-:Y:S01]  /*2a380*/  STL.64 [R1+0xa8], R78 ;  /* 0x0000a84e01007387 */ /* 0x000fe20000100a00 */
[----:B---3--:R-:W-:-:S03]  /*2a390*/  IMAD.MOV.U32 R248, RZ, RZ, R75 ;  /* 0x000000fffff87224 */ /* 0x008fc600078e004b */
[----:B------:R2:W-:Y:S02]  /*2a3a0*/  STL.64 [R1+0x90], R72 ;  /* 0x0000904801007387 */ /* 0x0005e40000100a00 */
[----:B--2---:R-:W-:Y:S02]  /*2a3b0*/  HMMA.1688.F32.TF32 R72, R232, R68, R244 ;  /* 0x00000044e848723c */ /* 0x004fe400000810f4 */
[----:B------:R-:W-:Y:S04]  /*2a3c0*/  STL [R1+0x20cc], R248 ;  /* 0x0020ccf801007387 */ /* 0x000fe80000100800 */
[----:B------:R-:W-:Y:S04]  /*2a3d0*/  STL [R1+0x20c8], R249 ;  /* 0x0020c8f901007387 */ /* 0x000fe80000100800 */
[----:B------:R-:W-:Y:S04]  /*2a3e0*/  LDS R232, [R3+UR10+0x8600] ;  /* 0x0086000a03e87984 */ /* 0x000fe80008000800 */
[----:B------:R-:W-:Y:S04]  /*2a3f0*/  LDS R234, [R3+UR10+0xa600] ;  /* 0x00a6000a03ea7984 */ /* 0x000fe80008000800 */
[----:B------:R-:W-:Y:S04]  /*2a400*/  LDS R233, [R243+UR10+0x8600] ;  /* 0x0086000af3e97984 */ /* 0x000fe80008000800 */
[----:B------:R-:W-:Y:S04]  /*2a410*/  STL.64 [R1+0x40], R72 ;  /* 0x0000404801007387 */ /* 0x000fe80000100a00 */
[----:B------:R1:W-:Y:S04]  /*2a420*/  STL.64 [R1+0x48], R74 ;  /* 0x0000484a01007387 */ /* 0x0003e80000100a00 */
[----:B------:R-:W2:Y:S01]  /*2a430*/  LDS R235, [R243+UR10+0xa600] ;  /* 0x00a6000af3eb7984 */ /* 0x000ea20008000800 */
[----:B-1----:R-:W-:-:S15]  /*2a440*/  HMMA.1688.F32.TF32 R72, R228, R8, R236 ;  /* 0x00000008e448723c */ /* 0x002fde00000810ec */
[----:B------:R-:W-:-:S04]  /*2a450*/  NOP ;  /* 0x0000000000007918 */ /* 0x000fc80000000000 */
[----:B------:R1:W-:Y:S04]  /*2a460*/  STL.64 [R1+0x38], R74 ;  /* 0x0000384a01007387 */ /* 0x0003e80000100a00 */
[----:B------:R-:W3:Y:S04]  /*2a470*/  LDL.LU R236, [R1+0xc30] ;  /* 0x000c300001ec7983 */ /* 0x000ee80000300800 */
[----:B------:R-:W3:Y:S04]  /*2a480*/  LDL.LU R237, [R1+0xc34] ;  /* 0x000c340001ed7983 */ /* 0x000ee80000300800 */
[----:B------:R-:W3:Y:S04]  /*2a490*/  LDL.LU R238, [R1+0xc38] ;  /* 0x000c380001ee7983 */ /* 0x000ee80000300800 */
[----:B------:R-:W3:Y:S01]  /*2a4a0*/  LDL.LU R239, [R1+0xc3c] ;  /* 0x000c3c0001ef7983 */ /* 0x000ee20000300800 */
[----:B------:R-:W-:-:S03]  /*2a4b0*/  IMAD.MOV.U32 R227, RZ, RZ, R72 ;  /* 0x000000ffffe37224 */ /* 0x000fc600078e0048 */
[----:B------:R-:W4:Y:S01]  /*2a4c0*/  LDL.LU R244, [R1+0xbf0] ;  /* 0x000bf00001f47983 */ /* 0x000f220000300800 */
[----:B------:R-:W-:-:S03]  /*2a4d0*/  IMAD.MOV.U32 R251, RZ, RZ, R73 ;  /* 0x000000fffffb7224 */ /* 0x000fc600078e0049 */
[----:B------:R-:W4:Y:S04]  /*2a4e0*/  LDL.LU R245, [R1+0xbf4] ;  /* 0x000bf40001f57983 */ /* 0x000f280000300800 */
[----:B------:R-:W4:Y:S04]  /*2a4f0*/  LDL.LU R246, [R1+0xbf8] ;  /* 0x000bf80001f67983 */ /* 0x000f280000300800 */
[----:B------:R-:W4:Y:S04]  /*2a500*/  LDL.LU R247, [R1+0xbfc] ;  /* 0x000bfc0001f77983 */ /* 0x000f280000300800 */
[----:B------:R-:W2:Y:S04]  /*2a510*/  LDL.LU R72, [R1+0xbe0] ;  /* 0x000be00001487983 */ /* 0x000ea80000300800 */
[----:B------:R-:W2:Y:S04]  /*2a520*/  LDL.LU R73, [R1+0xbe4] ;  /* 0x000be40001497983 */ /* 0x000ea80000300800 */
[----:B-1----:R-:W2:Y:S04]  /*2a530*/  LDL.LU R74, [R1+0xbe8] ;  /* 0x000be800014a7983 */ /* 0x002ea80000300800 */
        /* <DEDUP_REMOVED lines=73> */
[----:B------:R-:W-:Y:S04]  /*2a9d0*/  STL [R1+0x20d4], R251 ;  /* 0x0020d4fb01007387 */ /* 0x000fe80000100800 */
[----:B------:R-:W-:Y:S01]  /*2a9e0*/  STL [R1+0x20d0], R227 ;  /* 0x0020d0e301007387 */ /* 0x000fe20000100800 */
[C---:B--2---:R-:W-:Y:S08]  /*2a9f0*/  HMMA.1688.F32.TF32 R72, R232.reuse, R20, R72 ;  /* 0x00000014e848723c */ /* 0x044ff00000081048 */
[----:B---3--:R-:W-:Y:S08]  /*2aa00*/  HMMA.1688.F32.TF32 R76, R232, R16, R76 ;  /* 0x00000010e84c723c */ /* 0x008ff0000008104c */
        /* <DEDUP_REMOVED lines=10> */
[C---:B------:R-:W-:Y:S11]  /*2aab0*/  HMMA.1688.F32.TF32 R128, R228.reuse, R28, R128 ;  /* 0x0000001ce480723c */ /* 0x040ff60000081080 */
[----:B------:R-:W-:Y:S04]  /*2aac0*/  STL.64 [R1+0x140], R136 ;  /* 0x0001408801007387 */ /* 0x000fe80000100a00 */
[----:B------:R-:W-:Y:S01]  /*2aad0*/  STL.64 [R1+0x148], R138 ;  /* 0x0001488a01007387 */ /* 0x000fe20000100a00 */
[C---:B------:R-:W-:Y:S03]  /*2aae0*/  HMMA.1688.F32.TF32 R112, R228.reuse, R44, R112 ;  /* 0x0000002ce470723c */ /* 0x040fe60000081070 */
[----:B------:R-:W-:Y:S04]  /*2aaf0*/  STL.64 [R1+0x150], R132 ;  /* 0x0001508401007387 */ /* 0x000fe80000100a00 */
[----:B------:R-:W-:Y:S04]  /*2ab00*/  STL.64 [R1+0x158], R134 ;  /* 0x0001588601007387 */ /* 0x000fe80000100a00 */
[----:B------:R-:W-:Y:S01]  /*2ab10*/  STL.64 [R1+0x170], R128 ;  /* 0x0001708001007387 */ /* 0x000fe20000100a00 */
[----:B------:R-:W-:Y:S03]  /*2ab20*/  HMMA.1688.F32.TF32 R96, R228, R60, R96 ;  /* 0x0000003ce460723c */ /* 0x000fe60000081060 */
[----:B------:R-:W-:Y:S04]  /*2ab30*/  STL.64 [R1+0x178], R130 ;  /* 0x0001788201007387 */ /* 0x000fe80000100a00 */
[----:B------:R-:W-:Y:S04]  /*2ab40*/  STL.64 [R1+0x180], R124 ;  /* 0x0001807c01007387 */ /* 0x000fe80000100a00 */
[----:B------:R-:W-:Y:S04]  /*2ab50*/  STL.64 [R1+0x188], R126 ;  /* 0x0001887e01007387 */ /* 0x000fe80000100a00 */
[----:B------:R-:W-:Y:S01]  /*2ab60*/  STL.64 [R1+0x190], R120 ;  /* 0x0001907801007387 */ /* 0x000fe20000100a00 */
[C---:B------:R-:W-:Y:S03]  /*2ab70*/  HMMA.1688.F32.TF32 R84, R232.reuse, R8, R84 ;  /* 0x00000008e854723c */ /* 0x040fe60000081054 */
        /* <DEDUP_REMOVED lines=24> */
[C---:B-1----:R-:W-:Y:S08]  /*2ad00*/  HMMA.1688.F32.TF32 R80, R232.reuse, R24, R244 ;  /* 0x00000018e850723c */ /* 0x042ff000000810f4 */
[----:B--2---:R-:W-:Y:S01]  /*2ad10*/  HMMA.1688.F32.TF32 R76, R232, R28, R236 ;  /* 0x0000001ce84c723c */ /* 0x004fe200000810ec */
[----:B------:R1:W-:Y:S04]  /*2ad20*/  STL.64 [R1+0x2a0], R72 ;  /* 0x0002a04801007387 */ /* 0x0003e80000100a00 */
[----:B------:R2:W-:Y:S04]  /*2ad30*/  STL.64 [R1+0x2a8], R74 ;  /* 0x0002a84a01007387 */ /* 0x0005e80000100a00 */
[----:B-1----:R-:W3:Y:S04]  /*2ad40*/  LDL.LU R72, [R1+0xf70] ;  /* 0x000f700001487983 */ /* 0x002ee80000300800 */
[----:B------:R-:W-:Y:S04]  /*2ad50*/  STL.64 [R1+0x2b0], R80 ;  /* 0x0002b05001007387 */ /* 0x000fe80000100a00 */
[----:B------:R-:W-:Y:S04]  /*2ad60*/  STL.64 [R1+0x2b8], R82 ;  /* 0x0002b85201007387 */ /* 0x000fe80000100a00 */
[----:B------:R1:W-:Y:S04]  /*2ad70*/  STL.64 [R1+0x2c0], R76 ;  /* 0x0002c04c01007387 */ /* 0x0003e80000100a00 */
[----:B------:R4:W-:Y:S04]  /*2ad80*/  STL.64 [R1+0x2c8], R78 ;  /* 0x0002c84e01007387 */ /* 0x0009e80000100a00 */
[----:B------:R-:W3:Y:S04]  /*2ad90*/  LDL.LU R73, [R1+0xf74] ;  /* 0x000f740001497983 */ /* 0x000ee80000300800 */
[----:B--2---:R-:W3:Y:S04]  /*2ada0*/  LDL.LU R74, [R1+0xf78] ;  /* 0x000f7800014a7983 */ /* 0x004ee80000300800 */
[----:B------:R-:W3:Y:S04]  /*2adb0*/  LDL.LU R75, [R1+0xf7c] ;  /* 0x000f7c00014b7983 */ /* 0x000ee80000300800 */
[----:B-1----:R-:W2:Y:S04]  /*2adc0*/  LDL.LU R76, [R1+0xf80] ;  /* 0x000f8000014c7983 */ /* 0x002ea80000300800 */
[----:B------:R-:W2:Y:S04]  /*2add0*/  LDL.LU R77, [R1+0xf84] ;  /* 0x000f8400014d7983 */ /* 0x000ea80000300800 */
[----:B----4-:R-:W2:Y:S04]  /*2ade0*/  LDL.LU R78, [R1+0xf88] ;  /* 0x000f8800014e7983 */ /* 0x010ea80000300800 */
[----:B------:R-:W2:Y:S04]  /*2adf0*/  LDL.LU R79, [R1+0xf8c] ;  /* 0x000f8c00014f7983 */ /* 0x000ea80000300800 */
        /* <DEDUP_REMOVED lines=17> */
[C---:B------:R-:W-:Y:S03]  /*2af10*/  HMMA.1688.F32.TF32 R140, R228.reuse, R16, R140 ;  /* 0x00000010e48c723c */ /* 0x040fe6000008108c */
        /* <DEDUP_REMOVED lines=11> */
[----:B------:R-:W4:Y:S01]  /*2afd0*/  LDL.LU R124, [R1+0xd40] ;  /* 0x000d4000017c7983 */ /* 0x000f220000300800 */
[----:B------:R-:W-:Y:S03]  /*2afe0*/  HMMA.1688.F32.TF32 R144, R228, R12, R144 ;  /* 0x0000000ce490723c */ /* 0x000fe60000081090 */
        /* <DEDUP_REMOVED lines=67> */
[C---:B--2---:R-:W-:Y:S08]  /*2b420*/  HMMA.1688.F32.TF32 R116, R232.reuse, R68, R116 ;  /* 0x00000044e874723c */ /* 0x044ff00000081074 */
[C---:B---3--:R-:W-:Y:S08]  /*2b430*/  HMMA.1688.F32.TF32 R120, R232.reuse, R64, R120 ;  /* 0x00000040e878723c */ /* 0x048ff00000081078 */
[C---:B----4-:R-:W-:Y:S08]  /*2b440*/  HMMA.1688.F32.TF32 R124, R232.reuse, R60, R124 ;  /* 0x0000003ce87c723c */ /* 0x050ff0000008107c */
        /* <DEDUP_REMOVED lines=27> */
[----:B------:R-:W-:Y:S04]  /*2b600*/  LDS R232, [R3+UR10+0x8700] ;  /* 0x0087000a03e87984 */ /* 0x000fe80008000800 */
[----:B------:R-:W-:Y:S01]  /*2b610*/  LDS R234, [R3+UR10+0xa700] ;  /* 0x00a7000a03ea7984 */ /* 0x000fe20008000800 */
[C---:B-1----:R-:W-:Y:S03]  /*2b620*/  HMMA.1688.F32.TF32 R116, R228.reuse, R8, R236 ;  /* 0x00000008e474723c */ /* 0x042fe600000810ec */
[----:B------:R-:W-:Y:S04]  /*2b630*/  LDS R233, [R243+UR10+0x8700] ;  /* 0x0087000af3e97984 */ /* 0x000fe80008000800 */
[----:B------:R-:W1:Y:S04]  /*2b640*/  LDS R235, [R243+UR10+0xa700] ;  /* 0x00a7000af3eb7984 */ /* 0x000e680008000800 */
[----:B------:R-:W-:Y:S04]  /*2b650*/  LDS R236, [R3+UR10+0x8780] ;  /* 0x0087800a03ec7984 */ /* 0x000fe80008000800 */
[----:B------:R-:W-:Y:S04]  /*2b660*/  LDS R238, [R3+UR10+0xa780] ;  /* 0x00a7800a03ee7984 */ /* 0x000fe80008000800 */
[----:B------:R-:W-:Y:S04]  /*2b670*/  LDS R237, [R243+UR10+0x8780] ;  /* 0x0087800af3ed7984 */ /* 0x000fe80008000800 */
[----:B------:R-:W-:Y:S04]  /*2b680*/  STL.64 [R1+0x360], R116 ;  /* 0x0003607401007387 */ /* 0x000fe80000100a00 */
[----:B------:R2:W-:Y:S04]  /*2b690*/  STL.64 [R1+0x368], R118 ;  /* 0x0003687601007387 */ /* 0x0005e80000100a00 */
[----:B------:R-:W3:Y:S01]  /*2b6a0*/  LDS R239, [R243+UR10+0xa780] ;  /* 0x00a7800af3ef7984 */ /* 0x000ee20008000800 */
[C---:B--2---:R-:W-:Y:S08]  /*2b6b0*/  HMMA.1688.F32.TF32 R116, R228.reuse, R12, R112 ;  /* 0x0000000ce474723c */ /* 0x044ff00000081070 */
[C---:B------:R-:W-:Y:S08]  /*2b6c0*/  HMMA.1688.F32.TF32 R112, R228.reuse, R16, R108 ;  /* 0x00000010e470723c */ /* 0x040ff0000008106c */
        /* <DEDUP_REMOVED lines=30> */
[----:B--2---:R-:W2:Y:S04]  /*2b8b0*/  LDL.LU R88, [R1+0x1210] ;  /* 0x0012100001587983 */ /* 0x004ea80000300800 */
[----:B------:R-:W-:Y:S04]  /*2b8c0*/  STL.64 [R1+0x820], R76 ;  /* 0x0008204c01007387 */ /* 0x000fe80000100a00 */
[----:B------:R-:W-:Y:S04]  /*2b8d0*/  STL.64 [R1+0x828], R78 ;  /* 0x0008284e01007387 */ /* 0x000fe80000100a00 */
[----:B------:R1:W-:Y:S04]  /*2b8e0*/  STL.64 [R1+0x830], R72 ;  /* 0x0008304801007387 */ /* 0x0003e80000100a00 */
[----:B------:R1:W-:Y:S04]  /*2b8f0*/  STL.64 [R1+0x838], R74 ;  /* 0x0008384a01007387 */ /* 0x0003e80000100a00 */
        /* <DEDUP_REMOVED lines=63> */
[----:B--2---:R-:W-:Y:S08]  /*2bcf0*/  HMMA.1688.F32.TF32 R72, R232, R16, R72 ;  /* 0x00000010e848723c */ /* 0x004ff00000081048 */
[C---:B---3--:R-:W-:Y:S08]  /*2bd00*/  HMMA.1688.F32.TF32 R132, R228.reuse, R60, R128 ;  /* 0x0000003ce484723c */ /* 0x048ff00000081080 */
[C---:B------:R-:W-:Y:S08]  /*2bd10*/  HMMA.1688.F32.TF32 R128, R228.reuse, R64, R124 ;  /* 0x00000040e480723c */ /* 0x040ff0000008107c */
[----:B----4-:R-:W-:Y:S01]  /*2bd20*/  HMMA.1688.F32.TF32 R124, R228, R68, R120 ;  /* 0x00000044e47c723c */ /* 0x010fe20000081078 */
[----:B------:R-:W-:Y:S04]  /*2bd30*/  LDS R229, [R243+UR10+0xc000] ;  /* 0x00c0000af3e57984 */ /* 0x000fe80008000800 */
[----:B------:R-:W-:Y:S03]  /*2bd40*/  STL.64 [R1+0x850], R132 ;  /* 0x0008508401007387 */ /* 0x000fe60000100a00 */
[----:B------:R-:W-:Y:S01]  /*2bd50*/  HMMA.1688.F32.TF32 R120, R232, R8, R116 ;  /* 0x00000008e878723c */ /* 0x000fe20000081074 */
[----:B------:R-:W-:Y:S01]  /*2bd60*/  LDS R231, [R243+UR10+0xe000] ;  /* 0x00e0000af3e77984 */ /* 0x000fe20008000800 */
[----:B------:R-:W-:-:S02]  /*2bd70*/  IMAD.MOV.U32 R242, RZ, RZ, R2 ;  /* 0x000000fffff27224 */ /* 0x000fc400078e0002 */
[----:B------:R-:W-:Y:S01]  /*2bd80*/  IMAD.MOV.U32 R241, RZ, RZ, R252 ;  /* 0x000000fffff17224 */ /* 0x000fe200078e00fc */
[----:B------:R-:W-:Y:S03]  /*2bd90*/  LDS R228, [R3+UR10+0xc000] ;  /* 0x00c0000a03e47984 */ /* 0x000fe60008000800 */
        /* <DEDUP_REMOVED lines=9> */
[----:B------:R-:W-:Y:S04]  /*2be30*/  STL.64 [R1+0x8e0], R116 ;  /* 0x0008e07401007387 */ /* 0x000fe80000100a00 */
[----:B------:R1:W-:Y:S01]  /*2be40*/  STL.64 [R1+0x8e8], R118 ;  /* 0x0008e87601007387 */ /* 0x0003e20000100a00 */
[C---:B------:R-:W-:Y:S03]  /*2be50*/  HMMA.1688.F32.TF32 R108, R232.reuse, R28, R108 ;  /* 0x0000001ce86c723c */ /* 0x040fe6000008106c */
[----:B------:R-:W3:Y:S05]  /*2be60*/  LDS R230, [R3+UR10+0xe000] ;  /* 0x00e0000a03e67984 */ /* 0x000eea0008000800 */
[----:B-1----:R-:W-:Y:S01]  /*2be70*/  HMMA.1688.F32.TF32 R116, R232, R20, R244 ;  /* 0x00000014e874723c */ /* 0x002fe200000810f4 */
[----:B------:R1:W-:Y:S04]  /*2be80*/  STL.64 [R1+0x8f0], R72 ;  /* 0x0008f04801007387 */ /* 0x0003e80000100a00 */
[----:B------:R4:W-:Y:S04]  /*2be90*/  STL.64 [R1+0x8f8], R74 ;  /* 0x0008f84a01007387 */ /* 0x0009e80000100a00 */
[----:B------:R-:W2:Y:S04]  /*2bea0*/  LDL.LU R77, [R1+0x11d4] ;  /* 0x0011d400014d7983 */ /* 0x000ea80000300800 */
[----:B------:R-:W2:Y:S04]  /*2beb0*/  LDL.LU R78, [R1+0x11d8] ;  /* 0x0011d800014e7983 */ /* 0x000ea80000300800 */
[----:B------:R-:W2:Y:S01]  /*2bec0*/  LDL.LU R79, [R1+0x11dc] ;  /* 0x0011dc00014f7983 */ /* 0x000ea20000300800 */
[----:B------:R-:W-:-:S03]  /*2bed0*/  IMAD.MOV.U32 R244, RZ, RZ, R4 ;  /* 0x000000fffff47224 */ /* 0x000fc600078e0004 */
[----:B-1----:R-:W2:Y:S04]  /*2bee0*/  LDL.LU R72, [R1+0x1140] ;  /* 0x0011400001487983 */ /* 0x002ea80000300800 */
[----:B------:R-:W2:Y:S04]  /*2bef0*/  LDL.LU R73, [R1+0x1144] ;  /* 0x0011440001497983 */ /* 0x000ea80000300800 */
[----:B----4-:R-:W4:Y:S01]  /*2bf00*/  LDL.LU R74, [R1+0x1148] ;  /* 0x00114800014a7983 */ /* 0x010f220000300800 */
[----:B------:R-:W-:-:S03]  /*2bf10*/  IMAD.MOV.U32 R245, RZ, RZ, R5 ;  /* 0x000000fffff57224 */ /* 0x000fc600078e0005 */
[----:B------:R-:W4:Y:S01]  /*2bf20*/  LDL.LU R75, [R1+0x114c] ;  /* 0x00114c00014b7983 */ /* 0x000f220000300800 */
[----:B------:R-:W-:-:S03]  /*2bf30*/  IMAD.MOV.U32 R246, RZ, RZ, R6 ;  /* 0x000000fffff67224 */ /* 0x000fc600078e0006 */
[----:B------:R-:W2:Y:S01]  /*2bf40*/  LDL.LU R4, [R1+0x23a4] ;  /* 0x0023a40001047983 */ /* 0x000ea20000300800 */
[----:B------:R-:W-:-:S03]  /*2bf50*/  IMAD.MOV.U32 R247, RZ, RZ, R7 ;  /* 0x000000fffff77224 */ /* 0x000fc600078e0007 */
[----:B------:R-:W-:Y:S04]  /*2bf60*/  STL.64 [R1+0x900], R116 ;  /* 0x0009007401007387 */ /* 0x000fe80000100a00 */
[----:B------:R-:W-:Y:S04]  /*2bf70*/  STL.64 [R1+0x908], R118 ;  /* 0x0009087601007387 */ /* 0x000fe80000100a00 */
[----:B------:R-:W2:Y:S04]  /*2bf80*/  LDL.LU R5, [R1+0x23a0] ;  /* 0x0023a00001057983 */ /* 0x000ea80000300800 */
[----:B------:R-:W2:Y:S04]  /*2bf90*/  LDL.LU R6, [R1+0x239c] ;  /* 0x00239c0001067983 */ /* 0x000ea80000300800 */
[----:B------:R-:W2:Y:S01]  /*2bfa0*/  LDL.LU R7, [R1+0x2398] ;  /* 0x0023980001077983 */ /* 0x000ea20000300800 */
        /* <DEDUP_REMOVED lines=19> */
[C---:B------:R-:W-:Y:S08]  /*2c0e0*/  HMMA.1688.F32.TF32 R80, R232.reuse, R60, R80 ;  /* 0x0000003ce850723c */ /* 0x040ff00000081050 */
[----:B--2---:R-:W-:-:S15]  /*2c0f0*/  HMMA.1688.F32.TF32 R4, R232, R52, R4 ;  /* 0x00000034e804723c */ /* 0x004fde0000081004 */
[----:B------:R-:W-:-:S04]  /*2c100*/  NOP ;  /* 0x0000000000007918 */ /* 0x000fc80000000000 */
[----:B------:R-:W-:Y:S04]  /*2c110*/  STL.64 [R1+0x1fe0], R6 ;  /* 0x001fe00601007387 */ /* 0x000fe80000100a00 */
[----:B------:R-:W-:Y:S04]  /*2c120*/  STL.64 [R1+0x970], R88 ;  /* 0x0009705801007387 */ /* 0x000fe80000100a00 */
[----:B------:R-:W-:Y:S04]  /*2c130*/  STL.64 [R1+0x978], R90 ;  /* 0x0009785a01007387 */ /* 0x000fe80000100a00 */
[----:B------:R-:W-:Y:S04]  /*2c140*/  STL.64 [R1+0x1fd8], R4 ;  /* 0x001fd80401007387 */ /* 0x000fe80000100a00 */
[----:B------:R1:W-:Y:S04]  /*2c150*/  STL.64 [R1+0x990], R84 ;  /* 0x0009905401007387 */ /* 0x0003e80000100a00 */
[----:B------:R2:W-:Y:S04]  /*2c160*/  STL.64 [R1+0x998], R86 ;  /* 0x0009985601007387 */ /* 0x0005e80000100a00 */
[----:B-1----:R-:W3:Y:S04]  /*2c170*/  LDL.LU R84, [R1+0x1120] ;  /* 0x0011200001547983 */ /* 0x002ee80000300800 */
[----:B------:R-:W3:Y:S04]  /*2c180*/  LDL.LU R85, [R1+0x1124] ;  /* 0x0011240001557983 */ /* 0x000ee80000300800 */
[----:B--2---:R-:W3:Y:S04]  /*2c190*/  LDL.LU R86, [R1+0x1128] ;  /* 0x0011280001567983 */ /* 0x004ee80000300800 */
[----:B------:R-:W3:Y:S01]  /*2c1a0*/  LDL.LU R87, [R1+0x112c] ;  /* 0x00112c0001577983 */ /* 0x000ee20000300800 */
[----:B------:R-:W-:-:S02]  /*2c1b0*/  IMAD.MOV.U32 R4, RZ, RZ, R83 ;  /* 0x000000ffff047224 */ /* 0x000fc400078e0053 */
[----:B------:R-:W-:Y:S02]  /*2c1c0*/  IMAD.MOV.U32 R6, RZ, RZ, R81 ;  /* 0x000000ffff067224 */ /* 0x000fe400078e0051 */
[----:B------:R-:W-:Y:S02]  /*2c1d0*/  IMAD.MOV.U32 R7, RZ, RZ, R80 ;  /* 0x000000ffff077224 */ /* 0x000fe400078e0050 */
[----:B------:R-:W-:Y:S01]  /*2c1e0*/  IMAD.MOV.U32 R5, RZ, RZ, R82 ;  /* 0x000000ffff057224 */ /* 0x000fe200078e0052 */
[----:B------:R-:W-:Y:S01]  /*2c1f0*/  STL [R1+0x2050], R4 ;  /* 0x0020500401007387 */ /* 0x000fe20000100800 */
[C---:B------:R-:W-:Y:S03]  /*2c200*/  HMMA.1688.F32.TF32 R76, R232.reuse, R64, R76 ;  /* 0x00000040e84c723c */ /* 0x040fe6000008104c */
[----:B------:R-:W-:Y:S04]  /*2c210*/  STL [R1+0x204c], R6 ;  /* 0x00204c0601007387 */ /* 0x000fe80000100800 */
[----:B------:R-:W-:Y:S04]  /*2c220*/  STL [R1+0x2048], R7 ;  /* 0x0020480701007387 */ /* 0x000fe80000100800 */
[----:B------:R4:W-:Y:S04]  /*2c230*/  STL [R1+0x2044], R5 ;  /* 0x0020440501007387 */ /* 0x0009e80000100800 */
[----:B------:R-:W2:Y:S01]  /*2c240*/  LDL.LU R80, [R1+0x11c0] ;  /* 0x0011c00001507983 */ /* 0x000ea20000300800 */
[----:B----4-:R-:W-:Y:S03]  /*2c250*/  HMMA.1688.F32.TF32 R4, R232, R68, R72 ;  /* 0x00000044e804723c */ /* 0x010fe60000081048 */
[----:B------:R-:W-:Y:S01]  /*2c260*/  STL.64 [R1+0x9d0], R76 ;  /* 0x0009d04c01007387 */ /* 0x000fe20000100a00 */
[----:B------:R-:W-:-:S03]  /*2c270*/  IMAD.MOV.U32 R243, RZ, RZ, R0 ;  /* 0x000000fffff37224 */ /* 0x000fc600078e0000 */
[----:B------:R-:W-:Y:S01]  /*2c280*/  LDS R232, [R3+UR10+0xc080] ;  /* 0x00c0800a03e87984 */ /* 0x000fe20008000800 */
[----:B------:R-:W-:Y:S03]  /*2c290*/  HMMA.1688.F32.TF32 R72, R236, R8, R244 ;  /* 0x00000008ec48723c */ /* 0x000fe600000810f4 */
[----:B------:R-:W-:Y:S04]  /*2c2a0*/  STL.64 [R1+0x9d8], R78 ;  /* 0x0009d84e01007387 */ /* 0x000fe80000100a00 */
[----:B------:R-:W-:Y:S04]  /*2c2b0*/  LDS R234, [R3+UR10+0xe080] ;  /* 0x00e0800a03ea7984 */ /* 0x000fe80008000800 */
[----:B------:R1:W-:Y:S04]  /*2c2c0*/  STL.64 [R1+0x9c0], R4 ;  /* 0x0009c00401007387 */ /* 0x0003e80000100a00 */
[----:B------:R4:W-:Y:S04]  /*2c2d0*/  STL.64 [R1+0x9c8], R6 ;  /* 0x0009c80601007387 */ /* 0x0009e80000100a00 */
[----:B------:R-:W2:Y:S04]  /*2c2e0*/  LDL.LU R81, [R1+0x11c4] ;  /* 0x0011c40001517983 */ /* 0x000ea80000300800 */
[----:B------:R-:W2:Y:S04]  /*2c2f0*/  LDL.LU R82, [R1+0x11c8] ;  /* 0x0011c80001527983 */ /* 0x000ea80000300800 */
[----:B------:R-:W2:Y:S01]  /*2c300*/  LDL.LU R83, [R1+0x11cc] ;  /* 0x0011cc0001537983 */ /* 0x000ea20000300800 */
[----:B-1----:R-:W-:-:S03]  /*2c310*/  IMAD.MOV.U32 R4, RZ, RZ, R72 ;  /* 0x000000ffff047224 */ /* 0x002fc600078e0048 */
[----:B------:R-:W2:Y:S01]  /*2c320*/  LDL.LU R76, [R1+0x11b0] ;  /* 0x0011b000014c7983 */ /* 0x000ea20000300800 */
[----:B----4-:R-:W-:-:S03]  /*2c330*/  IMAD.MOV.U32 R6, RZ, RZ, R73 ;  /* 0x000000ffff067224 */ /* 0x010fc600078e0049 */
        /* <DEDUP_REMOVED lines=14> */
[----:B------:R-:W-:Y:S04]  /*2c420*/  STL [R1+0x205c], R7 ;  /* 0x00205c0701007387 */ /* 0x000fe80000100800 */
[----:B------:R-:W-:Y:S04]  /*2c430*/  STL [R1+0x2058], R4 ;  /* 0x0020580401007387 */ /* 0x000fe80000100800 */
[----:B------:R3:W-:Y:S02]  /*2c440*/  STL [R1+0x2054], R6 ;  /* 0x0020540601007387 */ /* 0x0007e40000100800 */
[----:B---3--:R-:W-:-:S15]  /*2c450*/  HMMA.1688.F32.TF32 R4, R236, R12, R84 ;  /* 0x0000000cec04723c */ /* 0x008fde0000081054 */
[----:B------:R-:W-:-:S04]  /*2c460*/  NOP ;  /* 0x0000000000007918 */ /* 0x000fc80000000000 */
[----:B------:R1:W-:Y:S04]  /*2c470*/  STL.64 [R1+0xa20], R4 ;  /* 0x000a200401007387 */ /* 0x0003e80000100a00 */
[----:B------:R3:W-:Y:S04]  /*2c480*/  STL.64 [R1+0xa28], R6 ;  /* 0x000a280601007387 */ /* 0x0007e80000100a00 */
[----:B------:R-:W4:Y:S01]  /*2c490*/  LDL.LU R240, [R1+0x1180] ;  /* 0x0011800001f07983 */ /* 0x000f220000300800 */
[C---:B--2---:R-:W-:Y:S08]  /*2c4a0*/  HMMA.1688.F32.TF32 R80, R236.reuse, R16, R80 ;  /* 0x00000010ec50723c */ /* 0x044ff00000081050 */
[----:B----4-:R-:W-:Y:S11]  /*2c4b0*/  HMMA.1688.F32.TF32 R76, R236, R20, R76 ;  /* 0x00000014ec4c723c */ /* 0x010ff6000008104c */
[----:B-1----:R-:W-:-:S02]  /*2c4c0*/  IMAD.MOV.U32 R5, RZ, RZ, R80 ;  /* 0x000000ffff057224 */ /* 0x002fc400078e0050 */
[----:B---3--:R-:W-:Y:S01]  /*2c4d0*/  IMAD.MOV.U32 R7, RZ, RZ, R81 ;  /* 0x000000ffff077224 */ /* 0x008fe200078e0051 */
[----:B------:R-:W-:Y:S01]  /*2c4e0*/  HMMA.1688.F32.TF32 R72, R236, R24, R72 ;  /* 0x00000018ec48723c */ /* 0x000fe20000081048 */
[----:B------:R-:W-:Y:S02]  /*2c4f0*/  IMAD.MOV.U32 R4, RZ, RZ, R82 ;  /* 0x000000ffff047224 */ /* 0x000fe400078e0052 */
[----:B------:R-:W-:Y:S01]  /*2c500*/  IMAD.MOV.U32 R6, RZ, RZ, R83 ;  /* 0x000000ffff067224 */ /* 0x000fe200078e0053 */
[----:B------:R-:W-:Y:S01]  /*2c510*/  STL [R1+0x2070], R5 ;  /* 0x0020700501007387 */ /* 0x000fe20000100800 */
[----:B------:R-:W-:Y:S02]  /*2c520*/  IMAD.MOV.U32 R2, RZ, RZ, R79 ;  /* 0x000000ffff027224 */ /* 0x000fe400078e004f */
[----:B------:R-:W-:Y:S01]  /*2c530*/  IMAD.MOV.U32 R0, RZ, RZ, R78 ;  /* 0x000000ffff007224 */ /* 0x000fe200078e004e */
[----:B------:R-:W-:Y:S01]  /*2c540*/  STL [R1+0x206c], R7 ;  /* 0x00206c0701007387 */ /* 0x000fe20000100800 */
[----:B------:R-:W-:-:S03]  /*2c550*/  IMAD.MOV.U32 R252, RZ, RZ, R77 ;  /* 0x000000fffffc7224 */ /* 0x000fc600078e004d */
[----:B------:R1:W-:Y:S04]  /*2c560*/  STL [R1+0x2068], R4 ;  /* 0x0020680401007387 */ /* 0x0003e80000100800 */
[----:B------:R2:W-:Y:S04]  /*2c570*/  STL [R1+0x2064], R6 ;  /* 0x0020640601007387 */ /* 0x0005e80000100800 */
[----:B------:R-:W-:Y:S01]  /*2c580*/  STL [R1+0xa50], R76 ;  /* 0x000a504c01007387 */ /* 0x000fe20000100800 */
[----:B-1----:R-:W-:-:S03]  /*2c590*/  IMAD.MOV.U32 R4, RZ, RZ, R72 ;  /* 0x000000ffff047224 */ /* 0x002fc600078e0048 */
[----:B------:R-:W-:Y:S01]  /*2c5a0*/  STL [R1+0x207c], R2 ;  /* 0x00207c0201007387 */ /* 0x000fe20000100800 */
[----:B--2---:R-:W-:-:S03]  /*2c5b0*/  IMAD.MOV.U32 R6, RZ, RZ, R73 ;  /* 0x000000ffff067224 */ /* 0x004fc600078e0049 */
[----:B------:R-:W-:Y:S04]  /*2c5c0*/  STL [R1+0x2078], R0 ;  /* 0x0020780001007387 */ /* 0x000fe80000100800 */
[----:B------:R-:W-:Y:S04]  /*2c5d0*/  STL [R1+0x2074], R252 ;  /* 0x002074fc01007387 */ /* 0x000fe80000100800 */
[----:B------:R1:W-:Y:S04]  /*2c5e0*/  STL.64 [R1+0xa68], R74 ;  /* 0x000a684a01007387 */ /* 0x0003e80000100a00 */
[----:B------:R2:W-:Y:S04]  /*2c5f0*/  STL [R1+0x2084], R6 ;  /* 0x0020840601007387 */ /* 0x0005e80000100800 */
[----:B------:R3:W-:Y:S01]  /*2c600*/  STL [R1+0x2080], R4 ;  /* 0x0020800401007387 */ /* 0x0007e20000100800 */
[----:B-1----:R-:W-:Y:S03]  /*2c610*/  HMMA.1688.F32.TF32 R72, R236, R28, R244 ;  /* 0x0000001cec48723c */ /* 0x002fe600000810f4 */
[----:B------:R-:W4:Y:S04]  /*2c620*/  LDL.LU R244, [R1+0x1170] ;  /* 0x0011700001f47983 */ /* 0x000f280000300800 */
[----:B------:R-:W4:Y:S04]  /*2c630*/  LDL.LU R245, [R1+0x1174] ;  /* 0x0011740001f57983 */ /* 0x000f280000300800 */
[----:B------:R-:W4:Y:S04]  /*2c640*/  LDL.LU R246, [R1+0x1178] ;  /* 0x0011780001f67983 */ /* 0x000f280000300800 */
[----:B------:R-:W4:Y:S04]  /*2c650*/  LDL.LU R247, [R1+0x117c] ;  /* 0x00117c0001f77983 */ /* 0x000f280000300800 */
[----:B------:R-:W-:-:S02]  /*2c660*/  IMAD.MOV.U32 R0, RZ, RZ, R72 ;  /* 0x000000ffff007224 */ /* 0x000fc400078e0048 */
[----:B------:R-:W-:Y:S02]  /*2c670*/  IMAD.MOV.U32 R252, RZ, RZ, R73 ;  /* 0x000000fffffc7224 */ /* 0x000fe400078e0049 */
[----:B------:R-:W-:Y:S02]  /*2c680*/  IMAD.MOV.U32 R5, RZ, RZ, R74 ;  /* 0x000000ffff057224 */ /* 0x000fe400078e004a */
[----:B------:R-:W-:-:S05]  /*2c690*/  IMAD.MOV.U32 R7, RZ, RZ, R75 ;  /* 0x000000ffff077224 */ /* 0x000fca00078e004b */
[----:B------:R-:W-:Y:S04]  /*2c6a0*/  STL [R1+0x2094], R7 ;  /* 0x0020940701007387 */ /* 0x000fe80000100800 */
[----:B------:R-:W-:Y:S04]  /*2c6b0*/  STL [R1+0x2090], R5 ;  /* 0x0020900501007387 */ /* 0x000fe80000100800 */
[----:B------:R-:W-:Y:S04]  /*2c6c0*/  STL [R1+0x208c], R252 ;  /* 0x00208cfc01007387 */ /* 0x000fe80000100800 */
[----:B------:R-:W-:Y:S01]  /*2c6d0*/  STL [R1+0x2088], R0 ;  /* 0x0020880001007387 */ /* 0x000fe20000100800 */
[----:B------:R-:W-:-:S15]  /*2c6e0*/  HMMA.1688.F32.TF32 R72, R236, R32, R240 ;  /* 0x00000020ec48723c */ /* 0x000fde00000810f0 */
[----:B------:R-:W-:-:S04]  /*2c6f0*/  NOP ;  /* 0x0000000000007918 */ /* 0x000fc80000000000 */
[----:B------:R1:W-:Y:S04]  /*2c700*/  STL [R1+0xaa0], R72 ;  /* 0x000aa04801007387 */ /* 0x0003e80000100800 */
        /* <DEDUP_REMOVED lines=17> */
[----:B--2---:R-:W-:-:S03]  /*2c820*/  IMAD.MOV.U32 R6, RZ, RZ, R73 ;  /* 0x000000ffff067224 */ /* 0x004fc600078e0049 */
[----:B------:R-:W2:Y:S01]  /*2c830*/  LDL.LU R77, [R1+0x10f4] ;  /* 0x0010f400014d7983 */ /* 0x000ea20000300800 */
[----:B---3--:R-:W-:-:S03]  /*2c840*/  IMAD.MOV.U32 R4, RZ, RZ, R74 ;  /* 0x000000ffff047224 */ /* 0x008fc600078e004a */
[----:B------:R-:W2:Y:S01]  /*2c850*/  LDL.LU R78, [R1+0x10f8] ;  /* 0x0010f800014e7983 */ /* 0x000ea20000300800 */
[----:B------:R-:W-:-:S03]  /*2c860*/  IMAD.MOV.U32 R2, RZ, RZ, R75 ;  /* 0x000000ffff027224 */ /* 0x000fc600078e004b */
[----:B------:R-:W2:Y:S04]  /*2c870*/  LDL.LU R79, [R1+0x10fc] ;  /* 0x0010fc00014f7983 */ /* 0x000ea80000300800 */
[----:B-1----:R-:W3:Y:S04]  /*2c880*/  LDL.LU R72, [R1+0x10d0] ;  /* 0x0010d00001487983 */ /* 0x002ee80000300800 */
[----:B------:R-:W3:Y:S04]  /*2c890*/  LDL.LU R73, [R1+0x10d4] ;  /* 0x0010d40001497983 */ /* 0x000ee80000300800 */
[----:B------:R-:W3:Y:S04]  /*2c8a0*/  LDL.LU R74, [R1+0x10d8] ;  /* 0x0010d800014a7983 */ /* 0x000ee80000300800 */
[----:B------:R-:W3:Y:S04]  /*2c8b0*/  LDL.LU R75, [R1+0x10dc] ;  /* 0x0010dc00014b7983 */ /* 0x000ee80000300800 */
[----:B------:R-:W-:Y:S04]  /*2c8c0*/  STL [R1+0x209c], R4 ;  /* 0x00209c0401007387 */ /* 0x000fe80000100800 */
[----:B------:R1:W-:Y:S01]  /*2c8d0*/  STL [R1+0x2098], R6 ;  /* 0x0020980601007387 */ /* 0x0003e20000100800 */
[C---:B----4-:R-:W-:Y:S03]  /*2c8e0*/  HMMA.1688.F32.TF32 R92, R236.reuse, R36, R244 ;  /* 0x00000024ec5c723c */ /* 0x050fe600000810f4 */
[----:B------:R-:W4:Y:S04]  /*2c8f0*/  LDL.LU R244, [R1+0x1090] ;  /* 0x0010900001f47983 */ /* 0x000f280000300800 */
[----:B------:R-:W4:Y:S04]  /*2c900*/  LDL.LU R245, [R1+0x1094] ;  /* 0x0010940001f57983 */ /* 0x000f280000300800 */
[----:B------:R-:W4:Y:S04]  /*2c910*/  LDL.LU R246, [R1+0x1098] ;  /* 0x0010980001f67983 */ /* 0x000f280000300800 */
[----:B------:R-:W4:Y:S01]  /*2c920*/  LDL.LU R247, [R1+0x109c] ;  /* 0x00109c0001f77983 */ /* 0x000f220000300800 */
[C---:B---3--:R-:W-:Y:S08]  /*2c930*/  HMMA.1688.F32.TF32 R72, R236.reuse, R56, R72 ;  /* 0x00000038ec48723c */ /* 0x048ff00000081048 */
[----:B--2---:R-:W-:Y:S11]  /*2c940*/  HMMA.1688.F32.TF32 R76, R236, R52, R76 ;  /* 0x00000034ec4c723c */ /* 0x004ff6000008104c */
[----:B------:R-:W-:-:S02]  /*2c950*/  IMAD.MOV.U32 R57, RZ, RZ, R72 ;  /* 0x000000ffff397224 */ /* 0x000fc400078e0048 */
        /* <DEDUP_REMOVED lines=9> */
[----:B----4-:R-:W-:Y:S01]  /*2c9f0*/  HMMA.1688.F32.TF32 R72, R236, R64, R244 ;  /* 0x00000040ec48723c */ /* 0x010fe200000810f4 */
[----:B------:R-:W-:Y:S02]  /*2ca00*/  IMAD.MOV.U32 R244, RZ, RZ, R51 ;  /* 0x000000fffff47224 */ /* 0x000fe400078e0033 */
[----:B------:R-:W2:Y:S01]  /*2ca10*/  LDL.LU R51, [R1+0x2394] ;  /* 0x0023940001337983 */ /* 0x000ea20000300800 */
[----:B------:R-:W-:-:S02]  /*2ca20*/  IMAD.MOV.U32 R245, RZ, RZ, R50 ;  /* 0x000000fffff57224 */ /* 0x000fc400078e0032 */
[----:B------:R-:W-:Y:S01]  /*2ca30*/  IMAD.MOV.U32 R246, RZ, RZ, R55 ;  /* 0x000000fffff67224 */ /* 0x000fe200078e0037 */
[----:B------:R-:W3:Y:S01]  /*2ca40*/  LDL.LU R50, [R1+0x2390] ;  /* 0x0023900001327983 */ /* 0x000ee20000300800 */
[----:B------:R-:W-:-:S03]  /*2ca50*/  IMAD.MOV.U32 R247, RZ, RZ, R54 ;  /* 0x000000fffff77224 */ /* 0x000fc600078e0036 */
[----:B------:R-:W4:Y:S04]  /*2ca60*/  LDL.LU R55, [R1+0x238c] ;  /* 0x00238c0001377983 */ /* 0x000f280000300800 */
[----:B------:R-:W4:Y:S01]  /*2ca70*/  LDL.LU R54, [R1+0x2388] ;  /* 0x0023880001367983 */ /* 0x000f220000300800 */
[C---:B-1----:R-:W-:Y:S08]  /*2ca80*/  HMMA.1688.F32.TF32 R4, R236.reuse, R40, R88 ;  /* 0x00000028ec04723c */ /* 0x042ff00000081058 */
[C---:B------:R-:W-:Y:S08]  /*2ca90*/  HMMA.1688.F32.TF32 R80, R236.reuse, R48, R80 ;  /* 0x00000030ec50723c */ /* 0x040ff00000081050 */
[----:B------:R-:W-:Y:S01]  /*2caa0*/  HMMA.1688.F32.TF32 R84, R236, R44, R84 ;  /* 0x0000002cec54723c */ /* 0x000fe20000081054 */
[----:B------:R-:W-:-:S02]  /*2cab0*/  IMAD.MOV.U32 R29, RZ, RZ, R76 ;  /* 0x000000ffff1d7224 */ /* 0x000fc400078e004c */
[----:B------:R-:W-:Y:S02]  /*2cac0*/  IMAD.MOV.U32 R28, RZ, RZ, R77 ;  /* 0x000000ffff1c7224 */ /* 0x000fe400078e004d */
[----:B------:R-:W-:Y:S02]  /*2cad0*/  IMAD.MOV.U32 R76, RZ, RZ, R46 ;  /* 0x000000ffff4c7224 */ /* 0x000fe400078e002e */
[----:B------:R-:W-:Y:S01]  /*2cae0*/  IMAD.MOV.U32 R25, RZ, RZ, R78 ;  /* 0x000000ffff197224 */ /* 0x000fe200078e004e */
[----:B------:R-:W4:Y:S01]  /*2caf0*/  LDL.LU R46, [R1+0x2384] ;  /* 0x00238400012e7983 */ /* 0x000f220000300800 */
[----:B------:R-:W-:Y:S02]  /*2cb00*/  IMAD.MOV.U32 R77, RZ, RZ, R47 ;  /* 0x000000ffff4d7224 */ /* 0x000fe400078e002f */
[----:B------:R-:W-:Y:S01]  /*2cb10*/  IMAD.MOV.U32 R252, RZ, RZ, R4 ;  /* 0x000000fffffc7224 */ /* 0x000fe200078e0004 */
[----:B------:R-:W4:Y:S01]  /*2cb20*/  LDL.LU R47, [R1+0x2380] ;  /* 0x00238000012f7983 */ /* 0x000f220000300800 */
[----:B------:R-:W-:-:S02]  /*2cb30*/  IMAD.MOV.U32 R24, RZ, RZ, R79 ;  /* 0x000000ffff187224 */ /* 0x000fc400078e004f */
[----:B------:R-:W-:Y:S02]  /*2cb40*/  IMAD.MOV.U32 R78, RZ, RZ, R42 ;  /* 0x000000ffff4e7224 */ /* 0x000fe400078e002a */
[----:B------:R-:W-:Y:S01]  /*2cb50*/  IMAD.MOV.U32 R41, RZ, RZ, R6 ;  /* 0x000000ffff297224 */ /* 0x000fe200078e0006 */
[----:B------:R-:W4:Y:S01]  /*2cb60*/  LDL.LU R42, [R1+0x237c] ;  /* 0x00237c00012a7983 */ /* 0x000f220000300800 */
[----:B------:R-:W-:Y:S02]  /*2cb70*/  IMAD.MOV.U32 R4, RZ, RZ, R80 ;  /* 0x000000ffff047224 */ /* 0x000fe400078e0050 */
[----:B------:R-:W-:Y:S02]  /*2cb80*/  IMAD.MOV.U32 R79, RZ, RZ, R43 ;  /* 0x000000ffff4f7224 */ /* 0x000fe400078e002b */
[----:B------:R-:W-:Y:S01]  /*2cb90*/  IMAD.MOV.U32 R6, RZ, RZ, R81 ;  /* 0x000000ffff067224 */ /* 0x000fe200078e0051 */
[----:B------:R-:W4:Y:S01]  /*2cba0*/  LDL.LU R43, [R1+0x2378] ;  /* 0x00237800012b7983 */ /* 0x000f220000300800 */
[----:B------:R-:W-:-:S02]  /*2cbb0*/  IMAD.MOV.U32 R80, RZ, RZ, R35 ;  /* 0x000000ffff507224 */ /* 0x000fc400078e0023 */
[----:B------:R-:W-:Y:S01]  /*2cbc0*/  IMAD.MOV.U32 R49, RZ, RZ, R82 ;  /* 0x000000ffff317224 */ /* 0x000fe200078e0052 */
[----:B------:R-:W4:Y:S01]  /*2cbd0*/  LDL.LU R35, [R1+0x2374] ;  /* 0x0023740001237983 */ /* 0x000f220000300800 */
        /* <DEDUP_REMOVED lines=12> */
[----:B------:R-:W-:Y:S01]  /*2cca0*/  IMAD.MOV.U32 R45, RZ, RZ, R86 ;  /* 0x000000ffff2d7224 */ /* 0x000fe200078e0056 */
[----:B------:R-:W4:Y:S01]  /*2ccb0*/  LDL.LU R70, [R1+0x2364] ;  /* 0x0023640001467983 */ /* 0x000f220000300800 */
[----:B------:R-:W-:Y:S02]  /*2ccc0*/  IMAD.MOV.U32 R85, RZ, RZ, R71 ;  /* 0x000000ffff557224 */ /* 0x000fe400078e0047 */
[----:B------:R-:W-:Y:S01]  /*2ccd0*/  IMAD.MOV.U32 R44, RZ, RZ, R87 ;  /* 0x000000ffff2c7224 */ /* 0x000fe200078e0057 */
[----:B------:R-:W4:Y:S01]  /*2cce0*/  LDL.LU R71, [R1+0x2360] ;  /* 0x0023600001477983 */ /* 0x000f220000300800 */
[----:B------:R-:W-:-:S02]  /*2ccf0*/  IMAD.MOV.U32 R86, RZ, RZ, R66 ;  /* 0x000000ffff567224 */ /* 0x000fc400078e0042 */
[----:B------:R-:W-:Y:S01]  /*2cd00*/  IMAD.MOV.U32 R87, RZ, RZ, R67 ;  /* 0x000000ffff577224 */ /* 0x000fe200078e0043 */
[----:B------:R-:W4:Y:S01]  /*2cd10*/  LDL.LU R66, [R1+0x235c] ;  /* 0x00235c0001427983 */ /* 0x000f220000300800 */
[----:B------:R-:W-:-:S03]  /*2cd20*/  IMAD.MOV.U32 R37, RZ, RZ, R92 ;  /* 0x000000ffff257224 */ /* 0x000fc600078e005c */
[----:B------:R-:W4:Y:S01]  /*2cd30*/  LDL.LU R67, [R1+0x2358] ;  /* 0x0023580001437983 */ /* 0x000f220000300800 */
        /* <DEDUP_REMOVED lines=9> */
[----:B------:R-:W4:Y:S04]  /*2cdd0*/  LDL.LU R58, [R1+0x234c] ;  /* 0x00234c00013a7983 */ /* 0x000f280000300800 */
[----:B------:R-:W4:Y:S01]  /*2cde0*/  LDL.LU R59, [R1+0x2348] ;  /* 0x00234800013b7983 */ /* 0x000f220000300800 */
[----:B--2---:R-:W-:Y:S02]  /*2cdf0*/  IMAD.MOV.U32 R99, RZ, RZ, R51 ;  /* 0x000000ffff637224 */ /* 0x004fe400078e0033 */
[----:B---3--:R-:W-:Y:S02]  /*2ce00*/  IMAD.MOV.U32 R98, RZ, RZ, R50 ;  /* 0x000000ffff627224 */ /* 0x008fe400078e0032 */
[----:B----4-:R-:W-:-:S02]  /*2ce10*/  IMAD.MOV.U32 R97, RZ, RZ, R55 ;  /* 0x000000ffff617224 */ /* 0x010fc400078e0037 */
[----:B------:R-:W-:Y:S02]  /*2ce20*/  IMAD.MOV.U32 R96, RZ, RZ, R54 ;  /* 0x000000ffff607224 */ /* 0x000fe400078e0036 */
[----:B------:R-:W2:Y:S04]  /*2ce30*/  LDL.LU R54, [R1+0x2344] ;  /* 0x0023440001367983 */ /* 0x000ea80000300800 */
[----:B------:R-:W3:Y:S04]  /*2ce40*/  LDL.LU R55, [R1+0x2340] ;  /* 0x0023400001377983 */ /* 0x000ee80000300800 */
[----:B------:R-:W4:Y:S04]  /*2ce50*/  LDL.LU R50, [R1+0x233c] ;  /* 0x00233c0001327983 */ /* 0x000f280000300800 */
[----:B------:R-:W4:Y:S01]  /*2ce60*/  LDL.LU R51, [R1+0x2338] ;  /* 0x0023380001337983 */ /* 0x000f220000300800 */
[----:B------:R-:W-:-:S02]  /*2ce70*/  IMAD.MOV.U32 R103, RZ, RZ, R46 ;  /* 0x000000ffff677224 */ /* 0x000fc400078e002e */
[----:B------:R-:W-:Y:S02]  /*2ce80*/  IMAD.MOV.U32 R102, RZ, RZ, R47 ;  /* 0x000000ffff667224 */ /* 0x000fe400078e002f */
[----:B------:R-:W-:Y:S02]  /*2ce90*/  IMAD.MOV.U32 R101, RZ, RZ, R42 ;  /* 0x000000ffff657224 */ /* 0x000fe400078e002a */
[----:B------:R-:W-:Y:S02]  /*2cea0*/  IMAD.MOV.U32 R100, RZ, RZ, R43 ;  /* 0x000000ffff647224 */ /* 0x000fe400078e002b */
[----:B------:R-:W4:Y:S04]  /*2ceb0*/  LDL.LU R43, [R1+0x2334] ;  /* 0x00233400012b7983 */ /* 0x000f280000300800 */
[----:B------:R-:W4:Y:S04]  /*2cec0*/  LDL.LU R42, [R1+0x2330] ;  /* 0x00233000012a7983 */ /* 0x000f280000300800 */
        /* <DEDUP_REMOVED lines=12> */
[----:B------:R-:W4:Y:S01]  /*2cf90*/  LDL.LU R59, [R1+0x2314] ;  /* 0x00231400013b7983 */ /* 0x000f220000300800 */
[----:B------:R-:W-:Y:S02]  /*2cfa0*/  IMAD.MOV.U32 R114, RZ, RZ, R63 ;  /* 0x000000ffff727224 */ /* 0x000fe400078e003f */
[----:B------:R-:W-:Y:S01]  /*2cfb0*/  IMAD.MOV.U32 R115, RZ, RZ, R62 ;  /* 0x000000ffff737224 */ /* 0x000fe200078e003e */
[----:B------:R-:W4:Y:S04]  /*2cfc0*/  LDL.LU R58, [R1+0x2310] ;  /* 0x00231000013a7983 */ /* 0x000f280000300800 */
[----:B------:R-:W4:Y:S04]  /*2cfd0*/  LDL.LU R63, [R1+0x230c] ;  /* 0x00230c00013f7983 */ /* 0x000f280000300800 */
[----:B------:R-:W4:Y:S01]  /*2cfe0*/  LDL.LU R62, [R1+0x2308] ;  /* 0x00230800013e7983 */ /* 0x000f220000300800 */
[----:B--2---:R-:W-:-:S02]  /*2cff0*/  IMAD.MOV.U32 R119, RZ, RZ, R54 ;  /* 0x000000ffff777224 */ /* 0x004fc400078e0036 */
[----:B---3--:R-:W-:Y:S02]  /*2d000*/  IMAD.MOV.U32 R118, RZ, RZ, R55 ;  /* 0x000000ffff767224 */ /* 0x008fe400078e0037 */
[----:B----4-:R-:W-:Y:S02]  /*2d010*/  IMAD.MOV.U32 R117, RZ, RZ, R50 ;  /* 0x000000ffff757224 */ /* 0x010fe400078e0032 */
        /* <DEDUP_REMOVED lines=16> */
[----:B------:R-:W-:Y:S02]  /*2d120*/  IMAD.MOV.U32 R125, RZ, RZ, R71 ;  /* 0x000000ffff7d7224 */ /* 0x000fe400078e0047 */
[----:B------:R-:W-:-:S02]  /*2d130*/  IMAD.MOV.U32 R124, RZ, RZ, R70 ;  /* 0x000000ffff7c7224 */ /* 0x000fc400078e0046 */
        /* <DEDUP_REMOVED lines=31> */
[----:B--2---:R-:W-:Y:S02]  /*2d330*/  IMAD.MOV.U32 R135, RZ, RZ, R51 ;  /* 0x000000ffff877224 */ /* 0x004fe400078e0033 */
[----:B---3--:R-:W-:Y:S02]  /*2d340*/  IMAD.MOV.U32 R134, RZ, RZ, R50 ;  /* 0x000000ffff867224 */ /* 0x008fe400078e0032 */
[----:B----4-:R-:W-:Y:S02]  /*2d350*/  IMAD.MOV.U32 R133, RZ, RZ, R55 ;  /* 0x000000ffff857224 */ /* 0x010fe400078e0037 */
[----:B------:R-:W-:-:S02]  /*2d360*/  IMAD.MOV.U32 R132, RZ, RZ, R54 ;  /* 0x000000ffff847224 */ /* 0x000fc400078e0036 */
[----:B------:R-:W2:Y:S04]  /*2d370*/  LDL.LU R54, [R1+0x22d4] ;  /* 0x0022d40001367983 */ /* 0x000ea80000300800 */
[----:B------:R-:W2:Y:S04]  /*2d380*/  LDL.LU R55, [R1+0x22d0] ;  /* 0x0022d00001377983 */ /* 0x000ea80000300800 */
        /* <DEDUP_REMOVED lines=27> */
[----:B------:R-:W-:-:S05]  /*2d540*/  LOP3.LUT R69, R3, 0x20, RZ, 0x3c, !PT ;  /* 0x0000002003457812 */ /* 0x000fca00078e3cff */
[----:B------:R-:W-:Y:S04]  /*2d550*/  LDS R233, [R69+UR10+0xc080] ;  /* 0x00c0800a45e97984 */ /* 0x000fe80008000800 */
[----:B------:R-:W1:Y:S01]  /*2d560*/  LDS R235, [R69+UR10+0xe080] ;  /* 0x00e0800a45eb7984 */ /* 0x000e620008000800 */
[C---:B------:R-:W-:Y:S08]  /*2d570*/  HMMA.1688.F32.TF32 R88, R228.reuse, R58, R88 ;  /* 0x0000003ae458723c */ /* 0x040ff00000081058 */
[C---:B------:R-:W-:Y:S08]  /*2d580*/  HMMA.1688.F32.TF32 R84, R228.reuse, R62, R84 ;  /* 0x0000003ee454723c */ /* 0x040ff00000081054 */
[C---:B------:R-:W-:Y:S08]  /*2d590*/  HMMA.1688.F32.TF32 R80, R228.reuse, R66, R80 ;  /* 0x00000042e450723c */ /* 0x040ff00000081050 */
[----:B------:R-:W-:Y:S01]  /*2d5a0*/  HMMA.1688.F32.TF32 R76, R228, R70, R76 ;  /* 0x00000046e44c723c */ /* 0x000fe2000008104c */
[----:B------:R-:W-:-:S02]  /*2d5b0*/  IMAD.MOV.U32 R13, RZ, RZ, R140 ;  /* 0x000000ffff0d7224 */ /* 0x000fc400078e008c */
[----:B------:R-:W-:Y:S02]  /*2d5c0*/  IMAD.MOV.U32 R12, RZ, RZ, R141 ;  /* 0x000000ffff0c7224 */ /* 0x000fe400078e008d */
[----:B------:R-:W-:Y:S02]  /*2d5d0*/  IMAD.MOV.U32 R9, RZ, RZ, R142 ;  /* 0x000000ffff097224 */ /* 0x000fe400078e008e */
[----:B------:R-:W-:Y:S01]  /*2d5e0*/  IMAD.MOV.U32 R8, RZ, RZ, R143 ;  /* 0x000000ffff087224 */ /* 0x000fe200078e008f */
        /* <DEDUP_REMOVED lines=11> */
[-C--:B------:R-:W-:Y:S01]  /*2d6a0*/  HMMA.1688.F32.TF32 R136, R228, R10.reuse, R136 ;  /* 0x0000000ae488723c */ /* 0x080fe20000081088 */
[----:B------:R-:W-:Y:S04]  /*2d6b0*/  LDS R228, [R3+UR10+0xc100] ;  /* 0x00c1000a03e47984 */ /* 0x000fe80008000800 */
[----:B------:R-:W-:Y:S04]  /*2d6c0*/  LDS R230, [R3+UR10+0xe100] ;  /* 0x00e1000a03e67984 */ /* 0x000fe80008000800 */
[----:B------:R-:W-:Y:S04]  /*2d6d0*/  LDS R229, [R69+UR10+0xc100] ;  /* 0x00c1000a45e57984 */ /* 0x000fe80008000800 */
[----:B------:R-:W2:Y:S06]  /*2d6e0*/  LDS R231, [R69+UR10+0xe100] ;  /* 0x00e1000a45e77984 */ /* 0x000eac0008000800 */
        /* <DEDUP_REMOVED lines=33> */
[C---:B---3--:R-:W-:Y:S08]  /*2d900*/  HMMA.1688.F32.TF32 R76, R232.reuse, R14, R240 ;  /* 0x0000000ee84c723c */ /* 0x048ff000000810f0 */
[C---:B------:R-:W-:Y:S03]  /*2d910*/  HMMA.1688.F32.TF32 R72, R232.reuse, R18, R244 ;  /* 0x00000012e848723c */ /* 0x040fe600000810f4 */
[----:B------:R-:W-:Y:S04]  /*2d920*/  STL.64 [R1+0xad0], R80 ;  /* 0x000ad05001007387 */ /* 0x000fe80000100a00 */
[----:B------:R-:W-:Y:S04]  /*2d930*/  STL.64 [R1+0xad8], R82 ;  /* 0x000ad85201007387 */ /* 0x000fe80000100a00 */
[----:B------:R-:W3:Y:S04]  /*2d940*/  LDL.LU R240, [R1+0x890] ;  /* 0x0008900001f07983 */ /* 0x000ee80000300800 */
[----:B------:R-:W-:Y:S04]  /*2d950*/  STL.64 [R1+0xb30], R76 ;  /* 0x000b304c01007387 */ /* 0x000fe80000100a00 */
[----:B------:R-:W-:Y:S04]  /*2d960*/  STL.64 [R1+0xb38], R78 ;  /* 0x000b384e01007387 */ /* 0x000fe80000100a00 */
[----:B------:R1:W-:Y:S04]  /*2d970*/  STL.64 [R1+0xbe0], R72 ;  /* 0x000be04801007387 */ /* 0x0003e80000100a00 */
[----:B------:R4:W-:Y:S04]  /*2d980*/  STL.64 [R1+0xbe8], R74 ;  /* 0x000be84a01007387 */ /* 0x0009e80000100a00 */
[----:B------:R-:W3:Y:S04]  /*2d990*/  LDL.LU R241, [R1+0x894] ;  /* 0x0008940001f17983 */ /* 0x000ee80000300800 */
[----:B------:R-:W3:Y:S04]  /*2d9a0*/  LDL.LU R242, [R1+0x898] ;  /* 0x0008980001f27983 */ /* 0x000ee80000300800 */
[----:B------:R-:W3:Y:S04]  /*2d9b0*/  LDL.LU R243, [R1+0x89c] ;  /* 0x00089c0001f37983 */ /* 0x000ee80000300800 */
[----:B-1----:R-:W2:Y:S04]  /*2d9c0*/  LDL.LU R72, [R1+0x8a0] ;  /* 0x0008a00001487983 */ /* 0x002ea80000300800 */
[----:B------:R-:W2:Y:S04]  /*2d9d0*/  LDL.LU R73, [R1+0x8a4] ;  /* 0x0008a40001497983 */ /* 0x000ea80000300800 */
[----:B----4-:R-:W4:Y:S04]  /*2d9e0*/  LDL.LU R74, [R1+0x8a8] ;  /* 0x0008a800014a7983 */ /* 0x010f280000300800 */
        /* <DEDUP_REMOVED lines=190> */
[----:B---3--:R-:W3:Y:S04]  /*2e5d0*/  LDL.LU R72, [R1+0x6b0] ;  /* 0x0006b00001487983 */ /* 0x008ee80000300800 */
[----:B------:R-:W3:Y:S04]  /*2e5e0*/  LDL.LU R73, [R1+0x6b4] ;  /* 0x0006b40001497983 */ /* 0x000ee80000300800 */
[----:B----4-:R-:W3:Y:S04]  /*2e5f0*/  LDL.LU R74, [R1+0x6b8] ;  /* 0x0006b800014a7983 */ /* 0x010ee80000300800 */
[----:B------:R-:W3:Y:S04]  /*2e600*/  LDL.LU R75, [R1+0x6bc] ;  /* 0x0006bc00014b7983 */ /* 0x000ee80000300800 */
[----:B------:R-:W4:Y:S04]  /*2e610*/  LDL.LU R84, [R1+0x6e0] ;  /* 0x0006e00001547983 */ /* 0x000f280000300800 */
[----:B------:R-:W4:Y:S04]  /*2e620*/  LDL.LU R85, [R1+0x6e4] ;  /* 0x0006e40001557983 */ /* 0x000f280000300800 */
[----:B------:R-:W4:Y:S04]  /*2e630*/  LDL.LU R86, [R1+0x6e8] ;  /* 0x0006e80001567983 */ /* 0x000f280000300800 */
[----:B------:R-:W4:Y:S04]  /*2e640*/  LDL.LU R87, [R1+0x6ec] ;  /* 0x0006ec0001577983 */ /* 0x000f280000300800 */
[----:B------:R-:W1:Y:S04]  /*2e650*/  LDL.LU R88, [R1+0x700] ;  /* 0x0007000001587983 */ /* 0x000e680000300800 */
[----:B------:R-:W1:Y:S04]  /*2e660*/  LDL.LU R89, [R1+0x704] ;  /* 0x0007040001597983 */ /* 0x000e680000300800 */
[----:B------:R-:W1:Y:S04]  /*2e670*/  LDL.LU R90, [R1+0x708] ;  /* 0x00070800015a7983 */ /* 0x000e680000300800 */
[----:B------:R-:W1:Y:S04]  /*2e680*/  LDL.LU R91, [R1+0x70c] ;  /* 0x00070c00015b7983 */ /* 0x000e680000300800 */
        /* <DEDUP_REMOVED lines=76> */
[C---:B-1----:R-:W-:Y:S08]  /*2eb50*/  HMMA.1688.F32.TF32 R88, R232.reuse, R66, R88 ;  /* 0x00000042e858723c */ /* 0x042ff00000081058 */
[C---:B--2---:R-:W-:Y:S08]  /*2eb60*/  HMMA.1688.F32.TF32 R92, R232.reuse, R62, R92 ;  /* 0x0000003ee85c723c */ /* 0x044ff0000008105c */
[C---:B----4-:R-:W-:Y:S08]  /*2eb70*/  HMMA.1688.F32.TF32 R84, R232.reuse, R70, R84 ;  /* 0x00000046e854723c */ /* 0x050ff00000081054 */
[C---:B---3--:R-:W-:Y:S08]  /*2eb80*/  HMMA.1688.F32.TF32 R100, R232.reuse, R54, R100 ;  /* 0x00000036e864723c */ /* 0x048ff00000081064 */
[C---:B------:R-:W-:Y:S08]  /*2eb90*/  HMMA.1688.F32.TF32 R104, R232.reuse, R50, R104 ;  /* 0x00000032e868723c */ /* 0x040ff00000081068 */
[C---:B------:R-:W-:Y:S08]  /*2eba0*/  HMMA.1688.F32.TF32 R108, R232.reuse, R46, R108 ;  /* 0x0000002ee86c723c */ /* 0x040ff0000008106c */
[C---:B------:R-:W-:Y:S08]  /*2ebb0*/  HMMA.1688.F32.TF32 R116, R232.reuse, R38, R116 ;  /* 0x00000026e874723c */ /* 0x040ff00000081074 */
[C---:B------:R-:W-:Y:S08]  /*2ebc0*/  HMMA.1688.F32.TF32 R120, R232.reuse, R34, R120 ;  /* 0x00000022e878723c */ /* 0x040ff00000081078 */
[C---:B------:R-:W-:Y:S08]  /*2ebd0*/  HMMA.1688.F32.TF32 R124, R232.reuse, R30, R124 ;  /* 0x0000001ee87c723c */ /* 0x040ff0000008107c */
[C---:B------:R-:W-:Y:S08]  /*2ebe0*/  HMMA.1688.F32.TF32 R132, R232.reuse, R22, R132 ;  /* 0x00000016e884723c */ /* 0x040ff00000081084 */
[----:B------:R-:W-:Y:S08]  /*2ebf0*/  HMMA.1688.F32.TF32 R136, R232, R18, R136 ;  /* 0x00000012e888723c */ /* 0x000ff00000081088 */
[C---:B------:R-:W-:Y:S08]  /*2ec00*/  HMMA.1688.F32.TF32 R148, R228.reuse, R70, R148 ;  /* 0x00000046e494723c */ /* 0x040ff00000081094 */
[----:B------:R-:W-:Y:S01]  /*2ec10*/  HMMA.1688.F32.TF32 R152, R228, R66, R152 ;  /* 0x00000042e498723c */ /* 0x000fe20000081098 */
[----:B------:R-:W-:Y:S04]  /*2ec20*/  LDS R228, [R3+UR10+0xc200] ;  /* 0x00c2000a03e47984 */ /* 0x000fe80008000800 */
[----:B------:R-:W-:Y:S04]  /*2ec30*/  LDS R230, [R3+UR10+0xe200] ;  /* 0x00e2000a03e67984 */ /* 0x000fe80008000800 */
[----:B------:R-:W-:Y:S04]  /*2ec40*/  LDS R229, [R69+UR10+0xc200] ;  /* 0x00c2000a45e57984 */ /* 0x000fe80008000800 */
[----:B------:R-:W1:Y:S01]  /*2ec50*/  LDS R231, [R69+UR10+0xe200] ;  /* 0x00e2000a45e77984 */ /* 0x000e620008000800 */
[C---:B------:R-:W-:Y:S08]  /*2ec60*/  HMMA.1688.F32.TF32 R140, R232.reuse, R14, R140 ;  /* 0x0000000ee88c723c */ /* 0x040ff0000008108c */
[C---:B------:R-:W-:Y:S01]  /*2ec70*/  HMMA.1688.F32.TF32 R144, R232.reuse, R10, R144 ;  /* 0x0000000ae890723c */ /* 0x040fe20000081090 */
[----:B------:R-:W-:Y:S04]  /*2ec80*/  STL.64 [R1+0x1370], R152 ;  /* 0x0013709801007387 */ /* 0x000fe80000100a00 */
[----:B------:R-:W-:Y:S03]  /*2ec90*/  STL.64 [R1+0x1378], R154 ;  /* 0x0013789a01007387 */ /* 0x000fe60000100a00 */
[C---:B------:R-:W-:Y:S01]  /*2eca0*/  HMMA.1688.F32.TF32 R128, R232.reuse, R26, R128 ;  /* 0x0000001ae880723c */ /* 0x040fe20000081080 */
[----:B------:R-:W-:Y:S04]  /*2ecb0*/  STL.64 [R1+0x1360], R148 ;  /* 0x0013609401007387 */ /* 0x000fe80000100a00 */
[----:B------:R-:W-:Y:S06]  /*2ecc0*/  STL.64 [R1+0x1368], R150 ;  /* 0x0013689601007387 */ /* 0x000fec0000100a00 */
[----:B------:R-:W-:Y:S01]  /*2ecd0*/  STL.64 [R1+0xa10], R144 ;  /* 0x000a109001007387 */ /* 0x000fe20000100a00 */
[C---:B------:R-:W-:Y:S03]  /*2ece0*/  HMMA.1688.F32.TF32 R112, R232.reuse, R42, R112 ;  /* 0x0000002ae870723c */ /* 0x040fe60000081070 */
[----:B------:R-:W-:Y:S04]  /*2ecf0*/  STL.64 [R1+0xa18], R146 ;  /* 0x000a189201007387 */ /* 0x000fe80000100a00 */
        /* <DEDUP_REMOVED lines=39> */
[C---:B------:R-:W-:Y:S01]  /*2ef70*/  HMMA.1688.F32.TF32 R72, R228.reuse, R26, R244 ;  /* 0x0000001ae448723c */ /* 0x040fe200000810f4 */
        /* <DEDUP_REMOVED lines=130> */
[----:B--2---:R-:W2:Y:S04]  /*2f7a0*/  LDL.LU.64 R166, [R1+0x2270] ;  /* 0x0022700001a67983 */ /* 0x004ea80000300a00 */
[----:B------:R-:W2:Y:S04]  /*2f7b0*/  LDL.LU.64 R164, [R1+0x2268] ;  /* 0x0022680001a47983 */ /* 0x000ea80000300a00 */
[----:B------:R-:W-:Y:S04]  /*2f7c0*/  STL.64 [R1+0xc00], R160 ;  /* 0x000c00a001007387 */ /* 0x000fe80000100a00 */
[----:B------:R3:W-:Y:S01]  /*2f7d0*/  STL.64 [R1+0xc08], R162 ;  /* 0x000c08a201007387 */ /* 0x0007e20000100a00 */
[----:B------:R-:W-:Y:S03]  /*2f7e0*/  HMMA.1688.F32.TF32 R128, R228, R70, R128 ;  /* 0x00000046e480723c */ /* 0x000fe60000081080 */
[----:B------:R-:W-:Y:S04]  /*2f7f0*/  LDS R228, [R3+UR10+0xc300] ;  /* 0x00c3000a03e47984 */ /* 0x000fe80008000800 */
[----:B------:R-:W-:Y:S04]  /*2f800*/  LDS R230, [R3+UR10+0xe300] ;  /* 0x00e3000a03e67984 */ /* 0x000fe80008000800 */
[----:B---3--:R-:W3:Y:S04]  /*2f810*/  LDL.LU.64 R162, [R1+0x2260] ;  /* 0x0022600001a27983 */ /* 0x008ee80000300a00 */
[----:B------:R-:W3:Y:S04]  /*2f820*/  LDL.LU.64 R160, [R1+0x2258] ;  /* 0x0022580001a07983 */ /* 0x000ee80000300a00 */
[----:B------:R-:W-:Y:S04]  /*2f830*/  STL.64 [R1+0xcf0], R156 ;  /* 0x000cf09c01007387 */ /* 0x000fe80000100a00 */
[----:B------:R4:W-:Y:S04]  /*2f840*/  STL.64 [R1+0xcf8], R158 ;  /* 0x000cf89e01007387 */ /* 0x0009e80000100a00 */
[----:B------:R-:W-:Y:S04]  /*2f850*/  LDS R229, [R69+UR10+0xc300] ;  /* 0x00c3000a45e57984 */ /* 0x000fe80008000800 */
[----:B------:R-:W1:Y:S04]  /*2f860*/  LDS R231, [R69+UR10+0xe300] ;  /* 0x00e3000a45e77984 */ /* 0x000e680008000800 */
[----:B----4-:R-:W4:Y:S04]  /*2f870*/  LDL.LU.64 R158, [R1+0x2250] ;  /* 0x00225000019e7983 */ /* 0x010f280000300a00 */
[----:B------:R-:W4:Y:S04]  /*2f880*/  LDL.LU.64 R156, [R1+0x2248] ;  /* 0x00224800019c7983 */ /* 0x000f280000300a00 */
        /* <DEDUP_REMOVED lines=15> */
[----:B------:R1:W-:Y:S02]  /*2f980*/  STL.64 [R1+0x11e8], R130 ;  /* 0x0011e88201007387 */ /* 0x0003e40000100a00 */
[C---:B-1----:R-:W-:Y:S08]  /*2f990*/  HMMA.1688.F32.TF32 R132, R232.reuse, R10, R124 ;  /* 0x0000000ae884723c */ /* 0x042ff0000008107c */
        /* <DEDUP_REMOVED lines=165> */
[----:B------:R3:W-:Y:S04]  /*303f0*/  STL.64 [R1+0x6b8], R150 ;  /* 0x0006b89601007387 */ /* 0x0007e80000100a00 */
[----:B---3--:R-:W3:Y:S04]  /*30400*/  LDL.LU.64 R150, [R1+0x2230] ;  /* 0x0022300001967983 */ /* 0x008ee80000300a00 */
[----:B------:R-:W3:Y:S04]  /*30410*/  LDL.LU.64 R148, [R1+0x2228] ;  /* 0x0022280001947983 */ /* 0x000ee80000300a00 */
[----:B------:R-:W-:Y:S04]  /*30420*/  STL.64 [R1+0x6c0], R144 ;  /* 0x0006c09001007387 */ /* 0x000fe80000100a00 */
[----:B------:R4:W-:Y:S01]  /*30430*/  STL.64 [R1+0x6c8], R146 ;  /* 0x0006c89201007387 */ /* 0x0009e20000100a00 */
[C---:B------:R-:W-:Y:S03]  /*30440*/  HMMA.1688.F32.TF32 R112, R228.reuse, R50, R112 ;  /* 0x00000032e470723c */ /* 0x040fe60000081070 */
[----:B----4-:R-:W4:Y:S04]  /*30450*/  LDL.LU.64 R146, [R1+0x2220] ;  /* 0x0022200001927983 */ /* 0x010f280000300a00 */
        /* <DEDUP_REMOVED lines=24> */
[----:B------:R-:W-:Y:S03]  /*305e0*/  HMMA.1688.F32.TF32 R228, R228, R70, R92 ;  /* 0x00000046e4e4723c */ /* 0x000fe6000008105c */
        /* <DEDUP_REMOVED lines=44> */
[----:B------:R1:W-:Y:S01]  /*308b0*/  STL.64 [R1+0x608], R86 ;  /* 0x0006085601007387 */ /* 0x0003e20000100a00 */
[C---:B------:R-:W-:Y:S03]  /*308c0*/  HMMA.1688.F32.TF32 R236, R232.reuse, R38, R236 ;  /* 0x00000026e8ec723c */ /* 0x040fe600000810ec */
[----:B------:R-:W-:Y:S04]  /*308d0*/  LDS R229, [R69+UR10+0xc400] ;  /* 0x00c4000a45e57984 */ /* 0x000fe80008000800 */
[----:B------:R-:W2:Y:S04]  /*308e0*/  LDS R231, [R69+UR10+0xe400] ;  /* 0x00e4000a45e77984 */ /* 0x000ea80008000800 */
        /* <DEDUP_REMOVED lines=20> */
[----:B-1----:R-:W4:Y:S04]  /*30a30*/  LDL.LU.64 R246, [R1+0x20e0] ;  /* 0x0020e00001f67983 */ /* 0x002f280000300a00 */
[----:B------:R-:W4:Y:S04]  /*30a40*/  LDL.LU.64 R244, [R1+0x20d8] ;  /* 0x0020d80001f47983 */ /* 0x000f280000300a00 */
[----:B------:R-:W-:Y:S04]  /*30a50*/  STL.64 [R1+0x7b0], R236 ;  /* 0x0007b0ec01007387 */ /* 0x000fe80000100a00 */
[----:B------:R4:W-:Y:S01]  /*30a60*/  STL.64 [R1+0x7b8], R238 ;  /* 0x0007b8ee01007387 */ /* 0x0009e20000100a00 */
[C---:B--2---:R-:W-:Y:S08]  /*30a70*/  HMMA.1688.F32.TF32 R72, R232.reuse, R50, R72 ;  /* 0x00000032e848723c */ /* 0x044ff00000081048 */
[C---:B---3--:R-:W-:Y:S08]  /*30a80*/  HMMA.1688.F32.TF32 R240, R232.reuse, R46, R240 ;  /* 0x0000002ee8f0723c */ /* 0x048ff000000810f0 */
[----:B----4-:R-:W-:-:S15]  /*30a90*/  HMMA.1688.F32.TF32 R236, R232, R42, R244 ;  /* 0x0000002ae8ec723c */ /* 0x010fde00000810f4 */
[----:B------:R-:W-:-:S04]  /*30aa0*/  NOP ;  /* 0x0000000000007918 */ /* 0x000fc80000000000 */
[----:B------:R-:W-:Y:S04]  /*30ab0*/  STL.64 [R1+0x840], R236 ;  /* 0x000840ec01007387 */ /* 0x000fe80000100a00 */
[----:B------:R1:W-:Y:S02]  /*30ac0*/  STL.64 [R1+0x848], R238 ;  /* 0x000848ee01007387 */ /* 0x0003e40000100a00 */
[C---:B-1----:R-:W-:Y:S08]  /*30ad0*/  HMMA.1688.F32.TF32 R236, R232.reuse, R54, R76 ;  /* 0x00000036e8ec723c */ /* 0x042ff0000008104c */
[C---:B------:R-:W-:Y:S01]  /*30ae0*/  HMMA.1688.F32.TF32 R76, R232.reuse, R58, R80 ;  /* 0x0000003ae84c723c */ /* 0x040fe20000081050 */
[----:B------:R-:W-:Y:S04]  /*30af0*/  STL.64 [R1+0xa70], R240 ;  /* 0x000a70f001007387 */ /* 0x000fe80000100a00 */
[----:B------:R-:W-:Y:S04]  /*30b00*/  STL.64 [R1+0xa78], R242 ;  /* 0x000a78f201007387 */ /* 0x000fe80000100a00 */
[----:B------:R-:W-:Y:S01]  /*30b10*/  STL.64 [R1+0xc80], R72 ;  /* 0x000c804801007387 */ /* 0x000fe20000100a00 */
[C---:B------:R-:W-:Y:S03]  /*30b20*/  HMMA.1688.F32.TF32 R80, R232.reuse, R66, R88 ;  /* 0x00000042e850723c */ /* 0x040fe60000081058 */
[----:B------:R1:W-:Y:S04]  /*30b30*/  STL.64 [R1+0xc88], R74 ;  /* 0x000c884a01007387 */ /* 0x0003e80000100a00 */
[----:B------:R-:W-:Y:S04]  /*30b40*/  STL.64 [R1+0xd70], R236 ;  /* 0x000d70ec01007387 */ /* 0x000fe80000100a00 */
[----:B------:R-:W-:Y:S01]  /*30b50*/  STL.64 [R1+0xd78], R238 ;  /* 0x000d78ee01007387 */ /* 0x000fe20000100a00 */
[C---:B-1----:R-:W-:Y:S03]  /*30b60*/  HMMA.1688.F32.TF32 R72, R232.reuse, R62, R84 ;  /* 0x0000003ee848723c */ /* 0x042fe60000081054 */
[----:B------:R-:W-:Y:S04]  /*30b70*/  STL.64 [R1+0xff0], R76 ;  /* 0x000ff04c01007387 */ /* 0x000fe80000100a00 */
[----:B------:R1:W-:Y:S02]  /*30b80*/  STL.64 [R1+0xff8], R78 ;  /* 0x000ff84e01007387 */ /* 0x0003e40000100a00 */
[----:B-1----:R-:W-:Y:S10]  /*30b90*/  HMMA.1688.F32.TF32 R76, R232, R70, R92 ;  /* 0x00000046e84c723c */ /* 0x002ff4000008105c */
[----:B------:R-:W-:Y:S04]  /*30ba0*/  STL.64 [R1+0xfe0], R72 ;  /* 0x000fe04801007387 */ /* 0x000fe80000100a00 */
[----:B------:R-:W-:Y:S04]  /*30bb0*/  STL.64 [R1+0xfe8], R74 ;  /* 0x000fe84a01007387 */ /* 0x000fe80000100a00 */
[----:B------:R-:W-:Y:S04]  /*30bc0*/  STL.64 [R1+0xfd0], R80 ;  /* 0x000fd05001007387 */ /* 0x000fe80000100a00 */
[----:B------:R-:W-:Y:S01]  /*30bd0*/  STL.64 [R1+0xfd8], R82 ;  /* 0x000fd85201007387 */ /* 0x000fe20000100a00 */
[C---:B------:R-:W-:Y:S03]  /*30be0*/  HMMA.1688.F32.TF32 R84, R228.reuse, R14, R100 ;  /* 0x0000000ee454723c */ /* 0x040fe60000081064 */
[----:B------:R-:W-:Y:S04]  /*30bf0*/  LDS R72, [R3+UR10+0xc480] ;  /* 0x00c4800a03487984 */ /* 0x000fe80008000800 */
[----:B------:R-:W-:Y:S04]  /*30c00*/  STL.64 [R1+0xfc0], R76 ;  /* 0x000fc04c01007387 */ /* 0x000fe80000100a00 */
[----:B------:R1:W-:Y:S04]  /*30c10*/  STL.64 [R1+0xfc8], R78 ;  /* 0x000fc84e01007387 */ /* 0x0003e80000100a00 */
[----:B------:R-:W-:Y:S04]  /*30c20*/  LDS R74, [R3+UR10+0xe480] ;  /* 0x00e4800a034a7984 */ /* 0x000fe80008000800 */
[----:B------:R-:W-:Y:S01]  /*30c30*/  LDS R73, [R69+UR10+0xc480] ;  /* 0x00c4800a45497984 */ /* 0x000fe20008000800 */
[C---:B-1----:R-:W-:Y:S03]  /*30c40*/  HMMA.1688.F32.TF32 R76, R228.reuse, R10, R96 ;  /* 0x0000000ae44c723c */ /* 0x042fe60000081060 */
[----:B------:R-:W1:Y:S05]  /*30c50*/  LDS R75, [R69+UR10+0xe480] ;  /* 0x00e4800a454b7984 */ /* 0x000e6a0008000800 */
[C---:B------:R-:W-:Y:S11]  /*30c60*/  HMMA.1688.F32.TF32 R80, R228.reuse, R18, R104 ;  /* 0x00000012e450723c */ /* 0x040ff60000081068 */
        /* <DEDUP_REMOVED lines=40> */
[----:B------:R-:W-:Y:S01]  /*30ef0*/  STL.64 [R1+0xf08], R86 ;  /* 0x000f085601007387 */ /* 0x000fe20000100a00 */
[----:B-1----:R-:W-:Y:S03]  /*30f00*/  HMMA.1688.F32.TF32 R88, R72, R10, R160 ;  /* 0x0000000a4858723c */ /* 0x002fe600000810a0 */
[----:B------:R-:W-:Y:S04]  /*30f10*/  STL.64 [R1+0xef0], R80 ;  /* 0x000ef05001007387 */ /* 0x000fe80000100a00 */
[----:B------:R1:W-:Y:S01]  /*30f20*/  STL.64 [R1+0xef8], R82 ;  /* 0x000ef85201007387 */ /* 0x0003e20000100a00 */
[----:B------:R-:W-:-:S02]  /*30f30*/  IMAD.MOV.U32 R236, RZ, RZ, R251 ;  /* 0x000000ffffec7224 */ /* 0x000fc400078e00fb */
[----:B------:R-:W-:Y:S01]  /*30f40*/  IMAD.MOV.U32 R237, RZ, RZ, R227 ;  /* 0x000000ffffed7224 */ /* 0x000fe200078e00e3 */
[----:B------:R-:W-:Y:S04]  /*30f50*/  LDS R84, [R3+UR10+0xc500] ;  /* 0x00c5000a03547984 */ /* 0x000fe80008000800 */
[----:B------:R-:W-:Y:S01]  /*30f60*/  STL.64 [R1+0xed0], R76 ;  /* 0x000ed04c01007387 */ /* 0x000fe20000100a00 */
[----:B-1----:R-:W-:Y:S03]  /*30f70*/  HMMA.1688.F32.TF32 R80, R72, R14, R164 ;  /* 0x0000000e4850723c */ /* 0x002fe600000810a4 */
[----:B------:R1:W-:Y:S01]  /*30f80*/  STL.64 [R1+0xed8], R78 ;  /* 0x000ed84e01007387 */ /* 0x0003e20000100a00 */
[----:B------:R-:W-:-:S02]  /*30f90*/  IMAD.MOV.U32 R238, RZ, RZ, R248 ;  /* 0x000000ffffee7224 */ /* 0x000fc400078e00f8 */
[----:B------:R-:W-:Y:S01]  /*30fa0*/  IMAD.MOV.U32 R239, RZ, RZ, R249 ;  /* 0x000000ffffef7224 */ /* 0x000fe200078e00f9 */
[----:B------:R-:W-:Y:S01]  /*30fb0*/  LDS R86, [R3+UR10+0xe500] ;  /* 0x00e5000a03567984 */ /* 0x000fe20008000800 */
[----:B------:R-:W-:Y:S02]  /*30fc0*/  IMAD.MOV.U32 R244, RZ, RZ, R250 ;  /* 0x000000fffff47224 */ /* 0x000fe400078e00fa */
[----:B------:R-:W-:Y:S01]  /*30fd0*/  IMAD.MOV.U32 R245, RZ, RZ, R224 ;  /* 0x000000fffff57224 */ /* 0x000fe200078e00e0 */
[----:B------:R-:W-:Y:S01]  /*30fe0*/  LDS R85, [R69+UR10+0xc500] ;  /* 0x00c5000a45557984 */ /* 0x000fe20008000800 */
[C---:B-1----:R-:W-:Y:S03]  /*30ff0*/  HMMA.1688.F32.TF32 R76, R72.reuse, R18, R168 ;  /* 0x00000012484c723c */ /* 0x042fe600000810a8 */
[----:B------:R-:W-:Y:S04]  /*31000*/  STL.64 [R1+0x1d0], R88 ;  /* 0x0001d05801007387 */ /* 0x000fe80000100a00 */
[----:B------:R1:W-:Y:S04]  /*31010*/  STL.64 [R1+0x1d8], R90 ;  /* 0x0001d85a01007387 */ /* 0x0003e80000100a00 */
[----:B------:R-:W-:Y:S04]  /*31020*/  STL.64 [R1+0x210], R80 ;  /* 0x0002105001007387 */ /* 0x000fe80000100a00 */
[----:B------:R2:W-:Y:S01]  /*31030*/  STL.64 [R1+0x218], R82 ;  /* 0x0002185201007387 */ /* 0x0005e20000100a00 */
[----:B-1----:R-:W-:Y:S01]  /*31040*/  HMMA.1688.F32.TF32 R88, R72, R22, R172 ;  /* 0x000000164858723c */ /* 0x002fe200000810ac */
[----:B------:R-:W-:-:S02]  /*31050*/  IMAD.MOV.U32 R246, RZ, RZ, R225 ;  /* 0x000000fffff67224 */ /* 0x000fc400078e00e1 */
[----:B------:R-:W-:Y:S04]  /*31060*/  STL.64 [R1+0x270], R76 ;  /* 0x0002704c01007387 */ /* 0x000fe80000100a00 */
[----:B------:R1:W-:Y:S01]  /*31070*/  STL.64 [R1+0x278], R78 ;  /* 0x0002784e01007387 */ /* 0x0003e20000100a00 */
[C---:B--2---:R-:W-:Y:S01]  /*31080*/  HMMA.1688.F32.TF32 R80, R72.reuse, R26, R176 ;  /* 0x0000001a4850723c */ /* 0x044fe200000810b0 */
[----:B------:R-:W-:Y:S02]  /*31090*/  IMAD.MOV.U32 R247, RZ, RZ, R226 ;  /* 0x000000fffff77224 */ /* 0x000fe400078e00e2 */
[----:B------:R-:W2:Y:S05]  /*310a0*/  LDS R87, [R69+UR10+0xe500] ;  /* 0x00e5000a45577984 */ /* 0x000eaa0008000800 */
        /* <DEDUP_REMOVED lines=27> */
[C---:B-1----:R-:W-:Y:S08]  /*31260*/  HMMA.1688.F32.TF32 R76, R72.reuse, R66, R216 ;  /* 0x00000042484c723c */ /* 0x042ff000000810d8 */
[----:B------:R-:W-:Y:S01]  /*31270*/  HMMA.1688.F32.TF32 R72, R72, R70, R220 ;  /* 0x000000464848723c */ /* 0x000fe200000810dc */
[----:B------:R1:W-:Y:S04]  /*31280*/  STL.64 [R1+0xe40], R88 ;  /* 0x000e405801007387 */ /* 0x0003e80000100a00 */
[----:B------:R3:W-:Y:S04]  /*31290*/  STL.64 [R1+0xe48], R90 ;  /* 0x000e485a01007387 */ /* 0x0007e80000100a00 */
[----:B------:R4:W-:Y:S04]  /*312a0*/  STL.64 [R1+0xe20], R80 ;  /* 0x000e205001007387 */ /* 0x0009e80000100a00 */
[----:B------:R1:W-:Y:S04]  /*312b0*/  STL.64 [R1+0xe28], R82 ;  /* 0x000e285201007387 */ /* 0x0003e80000100a00 */
[----:B------:R-:W-:Y:S04]  /*312c0*/  STL.64 [R1+0xe00], R76 ;  /* 0x000e004c01007387 */ /* 0x000fe80000100a00 */
[----:B------:R1:W-:Y:S04]  /*312d0*/  STL.64 [R1+0xe08], R78 ;  /* 0x000e084e01007387 */ /* 0x0003e80000100a00 */
[----:B------:R-:W2:Y:S04]  /*312e0*/  LDL.LU R251, [R1+0x20d4] ;  /* 0x0020d40001fb7983 */ /* 0x000ea80000300800 */
[----:B------:R-:W-:Y:S04]  /*312f0*/  STL.64 [R1+0xdf0], R72 ;  /* 0x000df04801007387 */ /* 0x000fe80000100a00 */
[----:B------:R-:W-:Y:S04]  /*31300*/  STL.64 [R1+0xdf8], R74 ;  /* 0x000df84a01007387 */ /* 0x000fe80000100a00 */
[----:B------:R-:W2:Y:S04]  /*31310*/  LDL.LU R227, [R1+0x20d0] ;  /* 0x0020d00001e37983 */ /* 0x000ea80000300800 */
[----:B------:R-:W2:Y:S04]  /*31320*/  LDL.LU R248, [R1+0x20cc] ;  /* 0x0020cc0001f87983 */ /* 0x000ea80000300800 */
[----:B------:R-:W4:Y:S04]  /*31330*/  LDL.LU R249, [R1+0x20c8] ;  /* 0x0020c80001f97983 */ /* 0x000f280000300800 */
[----:B-1----:R-:W4:Y:S04]  /*31340*/  LDL.LU R88, [R1+0x40] ;  /* 0x0000400001587983 */ /* 0x002f280000300800 */
[----:B------:R-:W4:Y:S04]  /*31350*/  LDL.LU R89, [R1+0x44] ;  /* 0x0000440001597983 */ /* 0x000f280000300800 */
[----:B---3--:R-:W3:Y:S04]  /*31360*/  LDL.LU R90, [R1+0x48] ;  /* 0x00004800015a7983 */ /* 0x008ee80000300800 */
[----:B------:R-:W3:Y:S04]  /*31370*/  LDL.LU R91, [R1+0x4c] ;  /* 0x00004c00015b7983 */ /* 0x000ee80000300800 */
[----:B------:R-:W3:Y:S04]  /*31380*/  LDL.LU R92, [R1+0x90] ;  /* 0x00009000015c7983 */ /* 0x000ee80000300800 */
[----:B------:R-:W3:Y:S04]  /*31390*/  LDL.LU R93, [R1+0x94] ;  /* 0x00009400015d7983 */ /* 0x000ee80000300800 */
[----:B------:R-:W-:Y:S04]  /*313a0*/  LDS R72, [R3+UR10+0xc580] ;  /* 0x00c5800a03487984 */ /* 0x000fe80008000800 */
[----:B------:R-:W-:Y:S04]  /*313b0*/  LDS R74, [R3+UR10+0xe580] ;  /* 0x00e5800a034a7984 */ /* 0x000fe80008000800 */
[----:B------:R-:W-:Y:S04]  /*313c0*/  LDS R73, [R69+UR10+0xc580] ;  /* 0x00c5800a45497984 */ /* 0x000fe80008000800 */
[----:B------:R-:W1:Y:S01]  /*313d0*/  LDS R75, [R69+UR10+0xe580] ;  /* 0x00e5800a454b7984 */ /* 0x000e620008000800 */
[----:B--2---:R-:W-:-:S02]  /*313e0*/  IMAD.MOV.U32 R95, RZ, RZ, R248 ;  /* 0x000000ffff5f7224 */ /* 0x004fc400078e00f8 */
[----:B----4-:R-:W-:Y:S02]  /*313f0*/  IMAD.MOV.U32 R94, RZ, RZ, R249 ;  /* 0x000000ffff5e7224 */ /* 0x010fe400078e00f9 */
[----:B------:R-:W2:Y:S04]  /*31400*/  LDL.LU R249, [R1+0x20c4] ;  /* 0x0020c40001f97983 */ /* 0x000ea80000300800 */
        /* <DEDUP_REMOVED lines=33> */
[----:B------:R-:W3:Y:S04]  /*31620*/  LDL.LU R80, [R1] ;  /* 0x0000000001507983 */ /* 0x000ee80000300800 */
        /* <DEDUP_REMOVED lines=13> */
[----:B------:R-:W-:-:S02]  /*31700*/  IMAD.MOV.U32 R240, RZ, RZ, R227 ;  /* 0x000000fffff07224 */ /* 0x000fc400078e00e3 */
[----:B------:R-:W-:Y:S02]  /*31710*/  IMAD.MOV.U32 R241, RZ, RZ, R251 ;  /* 0x000000fffff17224 */ /* 0x000fe400078e00fb */
[----:B--2---:R-:W-:Y:S02]  /*31720*/  IMAD.MOV.U32 R99, RZ, RZ, R249 ;  /* 0x000000ffff637224 */ /* 0x004fe400078e00f9 */
[----:B----4-:R-:W-:Y:S02]  /*31730*/  IMAD.MOV.U32 R98, RZ, RZ, R248 ;  /* 0x000000ffff627224 */ /* 0x010fe400078e00f8 */
[----:B------:R-:W2:Y:S04]  /*31740*/  LDL.LU R248, [R1+0x20bc] ;  /* 0x0020bc0001f87983 */ /* 0x000ea80000300800 */
[----:B------:R-:W2:Y:S04]  /*31750*/  LDL.LU R249, [R1+0x20b8] ;  /* 0x0020b80001f97983 */ /* 0x000ea80000300800 */
[----:B------:R-:W2:Y:S04]  /*31760*/  LDL.LU R250, [R1+0x20b4] ;  /* 0x0020b40001fa7983 */ /* 0x000ea80000300800 */
[----:B------:R-:W4:Y:S04]  /*31770*/  LDL.LU R224, [R1+0x20b0] ;  /* 0x0020b00001e07983 */ /* 0x000f280000300800 */
[----:B------:R-:W4:Y:S04]  /*31780*/  LDL.LU R225, [R1+0x20ac] ;  /* 0x0020ac0001e17983 */ /* 0x000f280000300800 */
[----:B------:R-:W4:Y:S04]  /*31790*/  LDL.LU R226, [R1+0x20a8] ;  /* 0x0020a80001e27983 */ /* 0x000f280000300800 */
[----:B------:R-:W4:Y:S04]  /*317a0*/  LDL.LU R227, [R1+0x20a4] ;  /* 0x0020a40001e37983 */ /* 0x000f280000300800 */
[----:B------:R-:W2:Y:S04]  /*317b0*/  LDL.LU R251, [R1+0x20a0] ;  /* 0x0020a00001fb7983 */ /* 0x000ea80000300800 */
[----:B------:R-:W1:Y:S04]  /*317c0*/  LDL.LU R242, [R1+0x38] ;  /* 0x0000380001f27983 */ /* 0x000e680000300800 */
[----:B------:R-:W1:Y:S01]  /*317d0*/  LDL.LU R243, [R1+0x3c] ;  /* 0x00003c0001f37983 */ /* 0x000e620000300800 */
[C---:B---3--:R-:W-:Y:S08]  /*317e0*/  HMMA.1688.F32.TF32 R104, R84.reuse, R50, R104 ;  /* 0x000000325468723c */ /* 0x048ff00000081068 */
[C---:B------:R-:W-:Y:S08]  /*317f0*/  HMMA.1688.F32.TF32 R116, R84.reuse, R38, R116 ;  /* 0x000000265474723c */ /* 0x040ff00000081074 */
[C---:B------:R-:W-:Y:S08]  /*31800*/  HMMA.1688.F32.TF32 R80, R84.reuse, R18, R80 ;  /* 0x000000125450723c */ /* 0x040ff00000081050 */
[C---:B------:R-:W-:Y:S08]  /*31810*/  HMMA.1688.F32.TF32 R128, R84.reuse, R26, R128 ;  /* 0x0000001a5480723c */ /* 0x040ff00000081080 */
[C---:B----4-:R-:W-:Y:S08]  /*31820*/  HMMA.1688.F32.TF32 R224, R84.reuse, R10, R224 ;  /* 0x0000000a54e0723c */ /* 0x050ff000000810e0 */
[C---:B--2---:R-:W-:Y:S11]  /*31830*/  HMMA.1688.F32.TF32 R76, R84.reuse, R14, R248 ;  /* 0x0000000e544c723c */ /* 0x044ff600000810f8 */
[----:B------:R-:W-:Y:S04]  /*31840*/  STL.64 [R1+0x1ff0], R226 ;  /* 0x001ff0e201007387 */ /* 0x000fe80000100a00 */
[----:B------:R-:W-:Y:S04]  /*31850*/  STL.64 [R1+0x1fe8], R224 ;  /* 0x001fe8e001007387 */ /* 0x000fe80000100a00 */
[----:B------:R-:W-:Y:S04]  /*31860*/  STL.64 [R1+0x2000], R78 ;  /* 0x0020004e01007387 */ /* 0x000fe80000100a00 */
[----:B------:R2:W-:Y:S02]  /*31870*/  STL.64 [R1+0x1ff8], R76 ;  /* 0x001ff84c01007387 */ /* 0x0005e40000100a00 */
[C---:B--2---:R-:W-:Y:S02]  /*31880*/  HMMA.1688.F32.TF32 R76, R84.reuse, R22, R132 ;  /* 0x00000016544c723c */ /* 0x044fe40000081084 */
[----:B------:R-:W-:Y:S04]  /*31890*/  STL.64 [R1+0x2010], R82 ;  /* 0x0020105201007387 */ /* 0x000fe80000100a00 */
[----:B------:R2:W-:Y:S02]  /*318a0*/  STL.64 [R1+0x2008], R80 ;  /* 0x0020085001007387 */ /* 0x0005e40000100a00 */
[C---:B--2---:R-:W-:Y:S11]  /*318b0*/  HMMA.1688.F32.TF32 R80, R84.reuse, R30, R124 ;  /* 0x0000001e5450723c */ /* 0x044ff6000008107c */
[----:B------:R-:W-:Y:S04]  /*318c0*/  STL.64 [R1+0x10], R76 ;  /* 0x0000104c01007387 */ /* 0x000fe80000100a00 */
[----:B------:R2:W-:Y:S02]  /*318d0*/  STL.64 [R1+0x18], R78 ;  /* 0x0000184e01007387 */ /* 0x0005e40000100a00 */
[C---:B--2---:R-:W-:Y:S02]  /*318e0*/  HMMA.1688.F32.TF32 R76, R84.reuse, R34, R120 ;  /* 0x00000022544c723c */ /* 0x044fe40000081078 */
[----:B------:R-:W-:Y:S04]  /*318f0*/  STL.64 [R1], R128 ;  /* 0x0000008001007387 */ /* 0x000fe80000100a00 */
[----:B------:R-:W-:Y:S04]  /*31900*/  STL.64 [R1+0x8], R130 ;  /* 0x0000088201007387 */ /* 0x000fe80000100a00 */
[----:B------:R-:W-:Y:S04]  /*31910*/  STL.64 [R1+0x120], R80 ;  /* 0x0001205001007387 */ /* 0x000fe80000100a00 */
[----:B------:R2:W-:Y:S05]  /*31920*/  STL.64 [R1+0x128], R82 ;  /* 0x0001285201007387 */ /* 0x0005ea0000100a00 */
[----:B------:R-:W-:Y:S04]  /*31930*/  STL.64 [R1+0x110], R76 ;  /* 0x0001104c01007387 */ /* 0x000fe80000100a00 */
[----:B------:R3:W-:Y:S01]  /*31940*/  STL.64 [R1+0x118], R78 ;  /* 0x0001184e01007387 */ /* 0x0007e20000100a00 */
[C---:B--2---:R-:W-:Y:S08]  /*31950*/  HMMA.1688.F32.TF32 R80, R84.reuse, R42, R112 ;  /* 0x0000002a5450723c */ /* 0x044ff00000081070 */
[C---:B---3--:R-:W-:Y:S01]  /*31960*/  HMMA.1688.F32.TF32 R76, R84.reuse, R46, R108 ;  /* 0x0000002e544c723c */ /* 0x048fe2000008106c */
[----:B------:R-:W-:Y:S04]  /*31970*/  STL.64 [R1+0x3f0], R116 ;  /* 0x0003f07401007387 */ /* 0x000fe80000100a00 */
[----:B------:R-:W-:Y:S06]  /*31980*/  STL.64 [R1+0x3f8], R118 ;  /* 0x0003f87601007387 */ /* 0x000fec0000100a00 */
[----:B------:R-:W-:Y:S04]  /*31990*/  STL.64 [R1+0x470], R80 ;  /* 0x0004705001007387 */ /* 0x000fe80000100a00 */
[----:B------:R2:W-:Y:S04]  /*319a0*/  STL.64 [R1+0x478], R82 ;  /* 0x0004785201007387 */ /* 0x0005e80000100a00 */
[----:B------:R-:W-:Y:S04]  /*319b0*/  STL.64 [R1+0x540], R76 ;  /* 0x0005404c01007387 */ /* 0x000fe80000100a00 */
[----:B------:R3:W-:Y:S01]  /*319c0*/  STL.64 [R1+0x548], R78 ;  /* 0x0005484e01007387 */ /* 0x0007e20000100a00 */
[C---:B--2---:R-:W-:Y:S08]  /*319d0*/  HMMA.1688.F32.TF32 R80, R84.reuse, R54, R100 ;  /* 0x000000365450723c */ /* 0x044ff00000081064 */
[C---:B---3--:R-:W-:Y:S01]  /*319e0*/  HMMA.1688.F32.TF32 R76, R84.reuse, R58, R96 ;  /* 0x0000003a544c723c */ /* 0x048fe20000081060 */
[----:B------:R-:W-:Y:S04]  /*319f0*/  STL.64 [R1+0x570], R104 ;  /* 0x0005706801007387 */ /* 0x000fe80000100a00 */
[----:B------:R-:W-:Y:S03]  /*31a00*/  STL.64 [R1+0x578], R106 ;  /* 0x0005786a01007387 */ /* 0x000fe60000100a00 */
[----:B------:R-:W-:Y:S03]  /*31a10*/  HMMA.1688.F32.TF32 R96, R84, R62, R232 ;  /* 0x0000003e5460723c */ /* 0x000fe600000810e8 */
[----:B------:R-:W-:Y:S04]  /*31a20*/  STL.64 [R1+0x5e0], R80 ;  /* 0x0005e05001007387 */ /* 0x000fe80000100a00 */
[----:B------:R2:W-:Y:S01]  /*31a30*/  STL.64 [R1+0x5e8], R82 ;  /* 0x0005e85201007387 */ /* 0x0005e20000100a00 */
[----:B-1----:R-:W-:Y:S03]  /*31a40*/  HMMA.1688.F32.TF32 R116, R72, R10, R240 ;  /* 0x0000000a4874723c */ /* 0x002fe600000810f0 */
[----:B------:R-:W-:Y:S04]  /*31a50*/  LDS R100, [R3+UR10+0xc600] ;  /* 0x00c6000a03647984 */ /* 0x000fe80008000800 */
[----:B------:R-:W-:Y:S01]  /*31a60*/  STL.64 [R1+0xd60], R76 ;  /* 0x000d604c01007387 */ /* 0x000fe20000100a00 */
[C---:B--2---:R-:W-:Y:S03]  /*31a70*/  HMMA.1688.F32.TF32 R80, R84.reuse, R66, R92 ;  /* 0x000000425450723c */ /* 0x044fe6000008105c */
[----:B------:R1:W-:Y:S04]  /*31a80*/  STL.64 [R1+0xd68], R78 ;  /* 0x000d684e01007387 */ /* 0x0003e80000100a00 */
[----:B------:R-:W-:Y:S04]  /*31a90*/  LDS R102, [R3+UR10+0xe600] ;  /* 0x00e6000a03667984 */ /* 0x000fe80008000800 */
[----:B------:R-:W-:Y:S01]  /*31aa0*/  LDS R101, [R69+UR10+0xc600] ;  /* 0x00c6000a45657984 */ /* 0x000fe20008000800 */
[----:B-1----:R-:W-:Y:S03]  /*31ab0*/  HMMA.1688.F32.TF32 R76, R84, R70, R88 ;  /* 0x00000046544c723c */ /* 0x002fe60000081058 */
[----:B------:R-:W1:Y:S05]  /*31ac0*/  LDS R103, [R69+UR10+0xe600] ;  /* 0x00e6000a45677984 */ /* 0x000e6a0008000800 */
[C---:B------:R-:W-:Y:S01]  /*31ad0*/  HMMA.1688.F32.TF32 R84, R72.reuse, R14, R244 ;  /* 0x0000000e4854723c */ /* 0x040fe200000810f4 */
[----:B------:R2:W-:Y:S04]  /*31ae0*/  STL.64 [R1+0xd20], R96 ;  /* 0x000d206001007387 */ /* 0x0005e80000100a00 */
[----:B------:R3:W-:Y:S04]  /*31af0*/  STL.64 [R1+0xd28], R98 ;  /* 0x000d286201007387 */ /* 0x0007e80000100a00 */
        /* <DEDUP_REMOVED lines=28> */
[C---:B------:R-:W-:Y:S03]  /*31cc0*/  HMMA.1688.F32.TF32 R88, R72.reuse, R18, R236 ;  /* 0x000000124858723c */ /* 0x040fe600000810ec */
        /* <DEDUP_REMOVED lines=97> */
[C---:B---3--:R-:W-:Y:S01]  /*322e0*/  HMMA.1688.F32.TF32 R76, R72.reuse, R46, R164 ;  /* 0x0000002e484c723c */ /* 0x048fe200000810a4 */
[----:B------:R-:W-:Y:S04]  /*322f0*/  STL.64 [R1+0xd0], R84 ;  /* 0x0000d05401007387 */ /* 0x000fe80000100a00 */
[----:B------:R2:W-:Y:S06]  /*32300*/  STL.64 [R1+0xd8], R86 ;  /* 0x0000d85601007387 */ /* 0x0005ec0000100a00 */
        /* <DEDUP_REMOVED lines=45> */
[----:B------:R-:W2:Y:S04]  /*325e0*/  LDL.LU R140, [R1+0x900] ;  /* 0x00090000018c7983 */ /* 0x000ea80000300800 */
[----:B------:R-:W-:Y:S04]  /*325f0*/  STL.64 [R1+0x5c0], R80 ;  /* 0x0005c05001007387 */ /* 0x000fe80000100a00 */
[----:B------:R-:W-:Y:S04]  /*32600*/  STL.64 [R1+0x5c8], R82 ;  /* 0x0005c85201007387 */ /* 0x000fe80000100a00 */
[----:B------:R-:W-:Y:S04]  /*32610*/  STL.64 [R1+0x5b0], R76 ;  /* 0x0005b04c01007387 */ /* 0x000fe80000100a00 */
[----:B------:R-:W-:Y:S04]  /*32620*/  STL.64 [R1+0x5b8], R78 ;  /* 0x0005b84e01007387 */ /* 0x000fe80000100a00 */
        /* <DEDUP_REMOVED lines=84> */
[----:B------:R-:W-:Y:S03]  /*32b70*/  HMMA.1688.F32.TF32 R244, R72, R26, R244 ;  /* 0x0000001a48f4723c */ /* 0x000fe600000810f4 */
[----:B------:R-:W-:Y:S04]  /*32b80*/  LDS R72, [R3+UR10+0xc680] ;  /* 0x00c6800a03487984 */ /* 0x000fe80008000800 */
[----:B------:R-:W-:Y:S04]  /*32b90*/  LDS R74, [R3+UR10+0xe680] ;  /* 0x00e6800a034a7984 */ /* 0x000fe80008000800 */
[----:B------:R-:W-:Y:S04]  /*32ba0*/  LDS R73, [R69+UR10+0xc680] ;  /* 0x00c6800a45497984 */ /* 0x000fe80008000800 */
[----:B------:R-:W2:Y:S04]  /*32bb0*/  LDS R75, [R69+UR10+0xe680] ;  /* 0x00e6800a454b7984 */ /* 0x000ea80008000800 */
        /* <DEDUP_REMOVED lines=12> */
[----:B------:R-:W-:Y:S08]  /*32c80*/  HMMA.1688.F32.TF32 R236, R100, R26, R236 ;  /* 0x0000001a64ec723c */ /* 0x000ff000000810ec */
[----:B--2---:R-:W-:Y:S08]  /*32c90*/  HMMA.1688.F32.TF32 R84, R72, R34, R184 ;  /* 0x000000224854723c */ /* 0x004ff000000810b8 */
[C---:B---3--:R-:W-:Y:S08]  /*32ca0*/  HMMA.1688.F32.TF32 R76, R100.reuse, R70, R132 ;  /* 0x00000046644c723c */ /* 0x048ff00000081084 */
[----:B----4-:R-:W-:Y:S08]  /*32cb0*/  HMMA.1688.F32.TF32 R80, R100, R66, R156 ;  /* 0x000000426450723c */ /* 0x010ff0000008109c */
[C---:B------:R-:W-:Y:S08]  /*32cc0*/  HMMA.1688.F32.TF32 R232, R72.reuse, R22, R232 ;  /* 0x0000001648e8723c */ /* 0x040ff000000810e8 */
[C---:B------:R-:W-:Y:S08]  /*32cd0*/  HMMA.1688.F32.TF32 R104, R72.reuse, R18, R104 ;  /* 0x000000124868723c */ /* 0x040ff00000081068 */
[C---:B------:R-:W-:Y:S01]  /*32ce0*/  HMMA.1688.F32.TF32 R128, R72.reuse, R10, R128 ;  /* 0x0000000a4880723c */ /* 0x040fe20000081080 */
[----:B------:R-:W-:Y:S04]  /*32cf0*/  STL.64 [R1+0x590], R80 ;  /* 0x0005905001007387 */ /* 0x000fe80000100a00 */
[----:B------:R-:W-:Y:S04]  /*32d00*/  STL.64 [R1+0x598], R82 ;  /* 0x0005985201007387 */ /* 0x000fe80000100a00 */
[----:B------:R-:W-:Y:S04]  /*32d10*/  STL.64 [R1+0x550], R76 ;  /* 0x0005504c01007387 */ /* 0x000fe80000100a00 */
[----:B------:R1:W-:Y:S01]  /*32d20*/  STL.64 [R1+0x558], R78 ;  /* 0x0005584e01007387 */ /* 0x0003e20000100a00 */
[C---:B------:R-:W-:Y:S08]  /*32d30*/  HMMA.1688.F32.TF32 R100, R72.reuse, R14, R192 ;  /* 0x0000000e4864723c */ /* 0x040ff000000810c0 */
[----:B------:R-:W-:Y:S01]  /*32d40*/  HMMA.1688.F32.TF32 R228, R72, R26, R228 ;  /* 0x0000001a48e4723c */ /* 0x000fe200000810e4 */
[----:B------:R-:W-:Y:S01]  /*32d50*/  IMAD.MOV.U32 R184, RZ, RZ, R7 ;  /* 0x000000ffffb87224 */ /* 0x000fe200078e0007 */
[----:B------:R-:W-:Y:S01]  /*32d60*/  LDS R132, [R3+UR10+0xc700] ;  /* 0x00c7000a03847984 */ /* 0x000fe20008000800 */
[----:B------:R-:W-:-:S03]  /*32d70*/  IMAD.MOV.U32 R185, RZ, RZ, R5 ;  /* 0x000000ffffb97224 */ /* 0x000fc600078e0005 */
[----:B------:R-:W-:Y:S02]  /*32d80*/  LDS R134, [R3+UR10+0xe700] ;  /* 0x00e7000a03867984 */ /* 0x000fe40008000800 */
[C---:B-1----:R-:W-:Y:S02]  /*32d90*/  HMMA.1688.F32.TF32 R76, R72.reuse, R30, R188 ;  /* 0x0000001e484c723c */ /* 0x042fe400000810bc */
[----:B------:R-:W-:Y:S04]  /*32da0*/  LDS R133, [R69+UR10+0xc700] ;  /* 0x00c7000a45857984 */ /* 0x000fe80008000800 */
[----:B------:R-:W1:Y:S02]  /*32db0*/  LDS R135, [R69+UR10+0xe700] ;  /* 0x00e7000a45877984 */ /* 0x000e640008000800 */
[C---:B------:R-:W-:Y:S02]  /*32dc0*/  HMMA.1688.F32.TF32 R80, R72.reuse, R38, R180 ;  /* 0x000000264850723c */ /* 0x040fe400000810b4 */
        /* <DEDUP_REMOVED lines=14> */
[C---:B----4-:R-:W-:Y:S08]  /*32eb0*/  HMMA.1688.F32.TF32 R80, R72.reuse, R50, R168 ;  /* 0x000000324850723c */ /* 0x050ff000000810a8 */
        /* <DEDUP_REMOVED lines=9> */
[C---:B--2---:R-:W-:Y:S08]  /*32f50*/  HMMA.1688.F32.TF32 R76, R72.reuse, R66, R148 ;  /* 0x00000042484c723c */ /* 0x044ff00000081094 */
[----:B------:R-:W-:Y:S01]  /*32f60*/  HMMA.1688.F32.TF32 R72, R72, R70, R144 ;  /* 0x000000464848723c */ /* 0x000fe20000081090 */
[----:B------:R-:W-:Y:S04]  /*32f70*/  STL.64 [R1+0x4d0], R84 ;  /* 0x0004d05401007387 */ /* 0x000fe80000100a00 */
[----:B------:R-:W-:Y:S04]  /*32f80*/  STL.64 [R1+0x4d8], R86 ;  /* 0x0004d85601007387 */ /* 0x000fe80000100a00 */
[----:B------:R-:W-:Y:S04]  /*32f90*/  STL.64 [R1+0x4c0], R80 ;  /* 0x0004c05001007387 */ /* 0x000fe80000100a00 */
[----:B------:R-:W-:Y:S01]  /*32fa0*/  STL.64 [R1+0x4c8], R82 ;  /* 0x0004c85201007387 */ /* 0x000fe20000100a00 */
[----:B------:R-:W-:-:S03]  /*32fb0*/  IMAD.MOV.U32 R180, RZ, RZ, R4 ;  /* 0x000000ffffb47224 */ /* 0x000fc600078e0004 */
[----:B------:R-:W-:Y:S01]  /*32fc0*/  STL.64 [R1+0x4b0], R76 ;  /* 0x0004b04c01007387 */ /* 0x000fe20000100a00 */
[----:B------:R-:W-:-:S03]  /*32fd0*/  IMAD.MOV.U32 R181, RZ, RZ, R6 ;  /* 0x000000ffffb57224 */ /* 0x000fc600078e0006 */
[----:B------:R-:W-:Y:S04]  /*32fe0*/  STL.64 [R1+0x4b8], R78 ;  /* 0x0004b84e01007387 */ /* 0x000fe80000100a00 */
[----:B------:R-:W-:Y:S04]  /*32ff0*/  STL.64 [R1+0x4a0], R72 ;  /* 0x0004a04801007387 */ /* 0x000fe80000100a00 */
[----:B------:R2:W-:Y:S04]  /*33000*/  STL.64 [R1+0x4a8], R74 ;  /* 0x0004a84a01007387 */ /* 0x0005e80000100a00 */
[----:B------:R-:W4:Y:S04]  /*33010*/  LDL.LU R4, [R1+0x209c] ;  /* 0x00209c0001047983 */ /* 0x000f280000300800 */
[----:B------:R-:W2:Y:S01]  /*33020*/  LDL.LU R6, [R1+0x2098] ;  /* 0x0020980001067983 */ /* 0x000ea20000300800 */
[----:B------:R-:W-:-:S03]  /*33030*/  IMAD.MOV.U32 R152, RZ, RZ, R252 ;  /* 0x000000ffff987224 */ /* 0x000fc600078e00fc */
[----:B------:R-:W3:Y:S01]  /*33040*/  LDL.LU R7, [R1+0x2094] ;  /* 0x0020940001077983 */ /* 0x000ee20000300800 */
[----:B------:R-:W-:-:S03]  /*33050*/  IMAD.MOV.U32 R153, RZ, RZ, R0 ;  /* 0x000000ffff997224 */ /* 0x000fc600078e0000 */
[----:B------:R-:W3:Y:S04]  /*33060*/  LDL.LU R5, [R1+0x2090] ;  /* 0x0020900001057983 */ /* 0x000ee80000300800 */
[----:B------:R-:W3:Y:S04]  /*33070*/  LDL.LU R252, [R1+0x208c] ;  /* 0x00208c0001fc7983 */ /* 0x000ee80000300800 */
[----:B------:R-:W3:Y:S04]  /*33080*/  LDL.LU R0, [R1+0x2088] ;  /* 0x0020880001007983 */ /* 0x000ee80000300800 */
[----:B------:R-:W3:Y:S01]  /*33090*/  LDL.LU R188, [R1+0xaa0] ;  /* 0x000aa00001bc7983 */ /* 0x000ee20000300800 */
[----:B------:R-:W-:Y:S01]  /*330a0*/  IMAD.MOV.U32 R191, RZ, RZ, R2 ;  /* 0x000000ffffbf7224 */ /* 0x000fe200078e0002 */
[----:B-1----:R-:W-:Y:S01]  /*330b0*/  HMMA.1688.F32.TF32 R220, R132, R22, R140 ;  /* 0x0000001684dc723c */ /* 0x002fe2000008108c */
[----:B------:R-:W-:-:S02]  /*330c0*/  IMAD.MOV.U32 R186, RZ, RZ, R45 ;  /* 0x000000ffffba7224 */ /* 0x000fc400078e002d */
[----:B------:R-:W-:Y:S02]  /*330d0*/  IMAD.MOV.U32 R187, RZ, RZ, R44 ;  /* 0x000000ffffbb7224 */ /* 0x000fe400078e002c */
[----:B------:R-:W-:Y:S02]  /*330e0*/  IMAD.MOV.U32 R182, RZ, RZ, R49 ;  /* 0x000000ffffb67224 */ /* 0x000fe400078e0031 */
[----:B------:R-:W-:Y:S01]  /*330f0*/  IMAD.MOV.U32 R183, RZ, RZ, R48 ;  /* 0x000000ffffb77224 */ /* 0x000fe200078e0030 */
[C---:B------:R-:W-:Y:S08]  /*33100*/  HMMA.1688.F32.TF32 R124, R132.reuse, R10, R124 ;  /* 0x0000000a847c723c */ /* 0x040ff0000008107c */
[C---:B------:R-:W-:Y:S08]  /*33110*/  HMMA.1688.F32.TF32 R112, R132.reuse, R14, R112 ;  /* 0x0000000e8470723c */ /* 0x040ff00000081070 */
[----:B------:R-:W-:Y:S01]  /*33120*/  HMMA.1688.F32.TF32 R108, R132, R18, R108 ;  /* 0x00000012846c723c */ /* 0x000fe2000008106c */
[----:B------:R-:W-:-:S02]  /*33130*/  UIMAD UR14, UR4, -0x20, UR6 ;  /* 0xffffffe0040e78a4 */ /* 0x000fc4000f8e0206 */
[----:B------:R-:W-:Y:S02]  /*33140*/  UIADD3 UR9, UPT, UPT, UR9, 0x1, URZ ;  /* 0x0000000109097890 */ /* 0x000fe4000fffe0ff */
[----:B------:R-:W-:Y:S01]  /*33150*/  UISETP.GE.AND UP0, UPT, UR4, UR13, UPT ;  /* 0x0000000d0400728c */ /* 0x000fe2000bf06270 */
[----:B------:R-:W-:Y:S01]  /*33160*/  BAR.SYNC.DEFER_BLOCKING 0x0 ;  /* 0x0000000000007b1d */ /* 0x000fe20000010000 */
[----:B----4-:R-:W-:Y:S02]  /*33170*/  IMAD.MOV.U32 R190, RZ, RZ, R4 ;  /* 0x000000ffffbe7224 */ /* 0x010fe400078e0004 */
[----:B--2---:R-:W-:-:S03]  /*33180*/  IMAD.MOV.U32 R189, RZ, RZ, R6 ;  /* 0x000000ffffbd7224 */ /* 0x004fc600078e0006 */
[----:B------:R-:W2:Y:S04]  /*33190*/  LDL.LU R6, [R1+0x2084] ;  /* 0x0020840001067983 */ /* 0x000ea80000300800 */
[----:B------:R-:W4:Y:S01]  /*331a0*/  LDL.LU R4, [R1+0x2080] ;  /* 0x0020800001047983 */ /* 0x000f220000300800 */
[----:B---3--:R-:W-:-:S03]  /*331b0*/  IMAD.MOV.U32 R195, RZ, RZ, R7 ;  /* 0x000000ffffc37224 */ /* 0x008fc600078e0007 */
[----:B------:R-:W3:Y:S01]  /*331c0*/  LDL.LU R2, [R1+0x207c] ;  /* 0x00207c0001027983 */ /* 0x000ee20000300800 */
[----:B------:R-:W-:Y:S02]  /*331d0*/  IMAD.MOV.U32 R194, RZ, RZ, R5 ;  /* 0x000000ffffc27224 */ /* 0x000fe400078e0005 */
[----:B------:R-:W-:Y:S02]  /*331e0*/  IMAD.MOV.U32 R193, RZ, RZ, R252 ;  /* 0x000000ffffc17224 */ /* 0x000fe400078e00fc */
[----:B------:R-:W-:Y:S02]  /*331f0*/  IMAD.MOV.U32 R192, RZ, RZ, R0 ;  /* 0x000000ffffc07224 */ /* 0x000fe400078e0000 */
[----:B------:R-:W3:Y:S04]  /*33200*/  LDL.LU R0, [R1+0x2078] ;  /* 0x0020780001007983 */ /* 0x000ee80000300800 */
[----:B------:R-:W3:Y:S04]  /*33210*/  LDL.LU R252, [R1+0x2074] ;  /* 0x0020740001fc7983 */ /* 0x000ee80000300800 */
[----:B------:R-:W3:Y:S04]  /*33220*/  LDL.LU R5, [R1+0x2070] ;  /* 0x0020700001057983 */ /* 0x000ee80000300800 */
[----:B------:R-:W3:Y:S01]  /*33230*/  LDL.LU R7, [R1+0x206c] ;  /* 0x00206c0001077983 */ /* 0x000ee20000300800 */
[----:B--2---:R-:W-:-:S02]  /*33240*/  IMAD.MOV.U32 R197, RZ, RZ, R6 ;  /* 0x000000ffffc57224 */ /* 0x004fc400078e0006 */
[----:B----4-:R-:W-:Y:S02]  /*33250*/  IMAD.MOV.U32 R196, RZ, RZ, R4 ;  /* 0x000000ffffc47224 */ /* 0x010fe400078e0004 */
[----:B------:R-:W2:Y:S04]  /*33260*/  LDL.LU R4, [R1+0x2068] ;  /* 0x0020680001047983 */ /* 0x000ea80000300800 */
[----:B------:R-:W4:Y:S04]  /*33270*/  LDL.LU R6, [R1+0x2064] ;  /* 0x0020640001067983 */ /* 0x000f280000300800 */
[----:B------:R-:W4:Y:S04]  /*33280*/  LDL.LU R198, [R1+0xa68] ;  /* 0x000a680001c67983 */ /* 0x000f280000300800 */
[----:B------:R-:W4:Y:S01]  /*33290*/  LDL.LU R199, [R1+0xa6c] ;  /* 0x000a6c0001c77983 */ /* 0x000f220000300800 */
[----:B---3--:R-:W-:-:S03]  /*332a0*/  IMAD.MOV.U32 R140, RZ, RZ, R5 ;  /* 0x000000ffff8c7224 */ /* 0x008fc600078e0005 */
[----:B------:R-:W3:Y:S01]  /*332b0*/  LDL.LU R5, [R1+0x2060] ;  /* 0x0020600001057983 */ /* 0x000ee20000300800 */
[----:B------:R-:W-:-:S03]  /*332c0*/  IMAD.MOV.U32 R141, RZ, RZ, R7 ;  /* 0x000000ffff8d7224 */ /* 0x000fc600078e0007 */
[----:B------:R-:W3:Y:S01]  /*332d0*/  LDL.LU R7, [R1+0x205c] ;  /* 0x00205c0001077983 */ /* 0x000ee20000300800 */
[----:B--2---:R-:W-:-:S03]  /*332e0*/  IMAD.MOV.U32 R142, RZ, RZ, R4 ;  /* 0x000000ffff8e7224 */ /* 0x004fc600078e0004 */
[----:B------:R-:W2:Y:S01]  /*332f0*/  LDL.LU R4, [R1+0x2058] ;  /* 0x0020580001047983 */ /* 0x000ea20000300800 */
[----:B----4-:R-:W-:-:S03]  /*33300*/  IMAD.MOV.U32 R143, RZ, RZ, R6 ;  /* 0x000000ffff8f7224 */ /* 0x010fc600078e0006 */
[----:B------:R-:W4:Y:S01]  /*33310*/  LDL.LU R6, [R1+0x2054] ;  /* 0x0020540001067983 */ /* 0x000f220000300800 */
[----:B------:R-:W-:Y:S03]  /*33320*/  HMMA.1688.F32.TF32 R72, R132, R26, R136 ;  /* 0x0000001a8448723c */ /* 0x000fe60000081088 */
[----:B------:R-:W4:Y:S04]  /*33330*/  LDL.LU R200, [R1+0xa20] ;  /* 0x000a200001c87983 */ /* 0x000f280000300800 */
[----:B------:R-:W4:Y:S04]  /*33340*/  LDL.LU R201, [R1+0xa24] ;  /* 0x000a240001c97983 */ /* 0x000f280000300800 */
[----:B------:R-:W4:Y:S04]  /*33350*/  LDL.LU R202, [R1+0xa28] ;  /* 0x000a280001ca7983 */ /* 0x000f280000300800 */
[----:B------:R-:W4:Y:S01]  /*33360*/  LDL.LU R203, [R1+0xa2c] ;  /* 0x000a2c0001cb7983 */ /* 0x000f220000300800 */
[----:B---3--:R-:W-:-:S02]  /*33370*/  IMAD.MOV.U32 R139, RZ, RZ, R5 ;  /* 0x000000ffff8b7224 */ /* 0x008fc400078e0005 */
[----:B------:R-:W-:Y:S02]  /*33380*/  IMAD.MOV.U32 R138, RZ, RZ, R7 ;  /* 0x000000ffff8a7224 */ /* 0x000fe400078e0007 */
[----:B--2---:R-:W-:Y:S02]  /*33390*/  IMAD.MOV.U32 R136, RZ, RZ, R4 ;  /* 0x000000ffff887224 */ /* 0x004fe400078e0004 */
[----:B------:R-:W2:Y:S01]  /*333a0*/  LDL.LU R4, [R1+0x2050] ;  /* 0x0020500001047983 */ /* 0x000ea20000300800 */
[----:B----4-:R-:W-:-:S03]  /*333b0*/  IMAD.MOV.U32 R137, RZ, RZ, R6 ;  /* 0x000000ffff897224 */ /* 0x010fc600078e0006 */
[----:B------:R-:W3:Y:S04]  /*333c0*/  LDL.LU R6, [R1+0x204c] ;  /* 0x00204c0001067983 */ /* 0x000ee80000300800 */
        /* <DEDUP_REMOVED lines=8> */
[----:B---3--:R-:W-:Y:S02]  /*33450*/  IMAD.MOV.U32 R213, RZ, RZ, R6 ;  /* 0x000000ffffd57224 */ /* 0x008fe400078e0006 */
[----:B----4-:R-:W-:Y:S02]  /*33460*/  IMAD.MOV.U32 R212, RZ, RZ, R7 ;  /* 0x000000ffffd47224 */ /* 0x010fe400078e0007 */
        /* <DEDUP_REMOVED lines=36> */
[----:B------:R-:W5:Y:S04]  /*336b0*/  LDL.LU R252, [R1+0x2040] ;  /* 0x0020400001fc7983 */ /* 0x000f680000300800 */
[----:B------:R-:W4:Y:S04]  /*336c0*/  LDL.LU R0, [R1+0x203c] ;  /* 0x00203c0001007983 */ /* 0x000f280000300800 */
[----:B------:R-:W4:Y:S01]  /*336d0*/  LDL.LU R2, [R1+0x2038] ;  /* 0x0020380001027983 */ /* 0x000f220000300800 */
[C---:B--2---:R-:W-:Y:S08]  /*336e0*/  HMMA.1688.F32.TF32 R4, R132.reuse, R50, R4 ;  /* 0x000000328404723c */ /* 0x044ff00000081004 */
[C---:B---3--:R-:W-:Y:S08]  /*336f0*/  HMMA.1688.F32.TF32 R224, R132.reuse, R46, R224 ;  /* 0x0000002e84e0723c */ /* 0x048ff000000810e0 */
[C---:B----4-:R-:W-:Y:S08]  /*33700*/  HMMA.1688.F32.TF32 R76, R132.reuse, R42, R76 ;  /* 0x0000002a844c723c */ /* 0x050ff0000008104c */
[C---:B------:R-:W-:Y:S08]  /*33710*/  HMMA.1688.F32.TF32 R116, R132.reuse, R34, R116 ;  /* 0x000000228474723c */ /* 0x040ff00000081074 */
[C---:B------:R-:W-:Y:S08]  /*33720*/  HMMA.1688.F32.TF32 R84, R132.reuse, R30, R84 ;  /* 0x0000001e8454723c */ /* 0x040ff00000081054 */
[C---:B------:R-:W-:Y:S11]  /*33730*/  HMMA.1688.F32.TF32 R80, R132.reuse, R38, R80 ;  /* 0x000000268450723c */ /* 0x040ff60000081050 */
[----:B------:R-:W-:Y:S04]  /*33740*/  STL.64 [R1+0x30], R84 ;  /* 0x0000305401007387 */ /* 0x000fe80000100a00 */
[----:B------:R1:W-:Y:S04]  /*33750*/  STL.64 [R1+0x38], R86 ;  /* 0x0000385601007387 */ /* 0x0003e80000100a00 */
[----:B-1----:R-:W5:Y:S04]  /*33760*/  LDL.LU.64 R86, [R1+0x2030] ;  /* 0x0020300001567983 */ /* 0x002f680000300a00 */
[----:B------:R-:W5:Y:S04]  /*33770*/  LDL.LU.64 R84, [R1+0x2028] ;  /* 0x0020280001547983 */ /* 0x000f680000300a00 */
        /* <DEDUP_REMOVED lines=18> */
[----:B-1----:R-:W2:Y:S04]  /*338a0*/  LDL.LU.64 R6, [R1+0x1fe0] ;  /* 0x001fe00001067983 */ /* 0x002ea80000300a00 */
[----:B------:R-:W2:Y:S01]  /*338b0*/  LDL.LU.64 R4, [R1+0x1fd8] ;  /* 0x001fd80001047983 */ /* 0x000ea20000300a00 */
[----:B------:R-:W-:Y:S01]  /*338c0*/  HMMA.1688.F32.TF32 R216, R132, R58, R216 ;  /* 0x0000003a84d8723c */ /* 0x000fe200000810d8 */
[----:B------:R-:W-:-:S02]  /*338d0*/  IMAD.MOV.U32 R162, RZ, RZ, R9 ;  /* 0x000000ffffa27224 */ /* 0x000fc400078e0009 */
[----:B------:R-:W-:-:S05]  /*338e0*/  IMAD.MOV.U32 R163, RZ, RZ, R8 ;  /* 0x000000ffffa37224 */ /* 0x000fca00078e0008 */
[----:B------:R-:W-:Y:S01]  /*338f0*/  HMMA.1688.F32.TF32 R212, R132, R62, R212 ;  /* 0x0000003e84d4723c */ /* 0x000fe200000810d4 */
[----:B------:R-:W-:-:S07]  /*33900*/  IMAD.MOV.U32 R160, RZ, RZ, R13 ;  /* 0x000000ffffa07224 */ /* 0x000fce00078e000d */
[----:B------:R-:W-:Y:S01]  /*33910*/  HMMA.1688.F32.TF32 R208, R132, R66, R208 ;  /* 0x0000004284d0723c */ /* 0x000fe200000810d0 */
[----:B------:R-:W-:-:S07]  /*33920*/  IMAD.MOV.U32 R161, RZ, RZ, R12 ;  /* 0x000000ffffa17224 */ /* 0x000fce00078e000c */
[----:B------:R-:W-:Y:S08]  /*33930*/  HMMA.1688.F32.TF32 R204, R132, R70, R204 ;  /* 0x0000004684cc723c */ /* 0x000ff000000810cc */
[C---:B------:R-:W-:Y:S08]  /*33940*/  HMMA.1688.F32.TF32 R136, R156.reuse, R10, R136 ;  /* 0x0000000a9c88723c */ /* 0x040ff00000081088 */
[----:B------:R-:W-:Y:S01]  /*33950*/  HMMA.1688.F32.TF32 R8, R156, R46, R184 ;  /* 0x0000002e9c08723c */ /* 0x000fe200000810b8 */
[----:B------:R-:W-:-:S02]  /*33960*/  IMAD.MOV.U32 R176, RZ, RZ, R29 ;  /* 0x000000ffffb07224 */ /* 0x000fc400078e001d */
[----:B------:R-:W-:Y:S02]  /*33970*/  IMAD.MOV.U32 R177, RZ, RZ, R28 ;  /* 0x000000ffffb17224 */ /* 0x000fe400078e001c */
[----:B------:R-:W-:Y:S02]  /*33980*/  IMAD.MOV.U32 R178, RZ, RZ, R25 ;  /* 0x000000ffffb27224 */ /* 0x000fe400078e0019 */
[----:B------:R-:W-:Y:S02]  /*33990*/  IMAD.MOV.U32 R179, RZ, RZ, R24 ;  /* 0x000000ffffb37224 */ /* 0x000fe400078e0018 */
[----:B------:R-:W-:Y:S02]  /*339a0*/  IMAD.MOV.U32 R172, RZ, RZ, R57 ;  /* 0x000000ffffac7224 */ /* 0x000fe400078e0039 */
[----:B------:R-:W-:Y:S02]  /*339b0*/  IMAD.MOV.U32 R173, RZ, RZ, R56 ;  /* 0x000000ffffad7224 */ /* 0x000fe400078e0038 */
[----:B------:R-:W-:-:S02]  /*339c0*/  IMAD.MOV.U32 R174, RZ, RZ, R53 ;  /* 0x000000ffffae7224 */ /* 0x000fc400078e0035 */
[----:B------:R-:W-:Y:S01]  /*339d0*/  IMAD.MOV.U32 R175, RZ, RZ, R52 ;  /* 0x000000ffffaf7224 */ /* 0x000fe200078e0034 */
[----:B------:R-:W-:Y:S01]  /*339e0*/  HMMA.1688.F32.TF32 R140, R156, R18, R140 ;  /* 0x000000129c8c723c */ /* 0x000fe2000008108c */
[----:B------:R-:W-:Y:S02]  /*339f0*/  IMAD.MOV.U32 R170, RZ, RZ, R17 ;  /* 0x000000ffffaa7224 */ /* 0x000fe400078e0011 */
[----:B------:R-:W-:-:S05]  /*33a00*/  IMAD.MOV.U32 R171, RZ, RZ, R16 ;  /* 0x000000ffffab7224 */ /* 0x000fca00078e0010 */
[C---:B------:R-:W-:Y:S01]  /*33a10*/  HMMA.1688.F32.TF32 R16, R156.reuse, R54, R176 ;  /* 0x000000369c10723c */ /* 0x040fe200000810b0 */
[----:B------:R-:W-:Y:S02]  /*33a20*/  IMAD.MOV.U32 R168, RZ, RZ, R21 ;  /* 0x000000ffffa87224 */ /* 0x000fe400078e0015 */
[----:B------:R-:W-:Y:S02]  /*33a30*/  IMAD.MOV.U32 R169, RZ, RZ, R20 ;  /* 0x000000ffffa97224 */ /* 0x000fe400078e0014 */
[----:B------:R-:W-:Y:S02]  /*33a40*/  IMAD.MOV.U32 R164, RZ, RZ, R65 ;  /* 0x000000ffffa47224 */ /* 0x000fe400078e0041 */
[----:B------:R-:W-:Y:S02]  /*33a50*/  IMAD.MOV.U32 R165, RZ, RZ, R64 ;  /* 0x000000ffffa57224 */ /* 0x000fe400078e0040 */
[----:B------:R-:W-:Y:S02]  /*33a60*/  IMAD.MOV.U32 R166, RZ, RZ, R61 ;  /* 0x000000ffffa67224 */ /* 0x000fe400078e003d */
[----:B------:R-:W-:Y:S01]  /*33a70*/  IMAD.MOV.U32 R167, RZ, RZ, R60 ;  /* 0x000000ffffa77224 */ /* 0x000fe200078e003c */
[C---:B------:R-:W-:Y:S08]  /*33a80*/  HMMA.1688.F32.TF32 R144, R156.reuse, R22, R144 ;  /* 0x000000169c90723c */ /* 0x040ff00000081090 */
[----:B------:R-:W-:Y:S08]  /*33a90*/  HMMA.1688.F32.TF32 R20, R156, R62, R168 ;  /* 0x0000003e9c14723c */ /* 0x000ff000000810a8 */
[----:B--2---:R-:W-:Y:S08]  /*33aa0*/  HMMA.1688.F32.TF32 R4, R132, R54, R4 ;  /* 0x000000368404723c */ /* 0x004ff00000081004 */
[C---:B------:R-:W-:Y:S08]  /*33ab0*/  HMMA.1688.F32.TF32 R132, R156.reuse, R14, R200 ;  /* 0x0000000e9c84723c */ /* 0x040ff000000810c8 */
[C---:B------:R-:W-:Y:S03]  /*33ac0*/  HMMA.1688.F32.TF32 R12, R156.reuse, R50, R180 ;  /* 0x000000329c0c723c */ /* 0x040fe600000810b4 */
[----:B------:R1:W-:Y:S04]  /*33ad0*/  STL.64 [R1+0x290], R4 ;  /* 0x0002900401007387 */ /* 0x0003e80000100a00 */
[----:B------:R-:W-:Y:S04]  /*33ae0*/  STL.64 [R1+0x298], R6 ;  /* 0x0002980601007387 */ /* 0x000fe80000100a00 */
[----:B-1----:R-:W2:Y:S04]  /*33af0*/  LDL.LU.64 R4, [R1+0x1fd0] ;  /* 0x001fd00001047983 */ /* 0x002ea80000300a00 */
        /* <DEDUP_REMOVED lines=10> */
[----:B-1----:R-:W2:Y:S04]  /*33ba0*/  LDL.LU R8, [R1+0x1994] ;  /* 0x0019940001087983 */ /* 0x002ea80000300800 */
[----:B------:R-:W-:Y:S04]  /*33bb0*/  STL.64 [R1+0x160], R12 ;  /* 0x0001600c01007387 */ /* 0x000fe80000100a00 */
[----:B------:R1:W-:Y:S02]  /*33bc0*/  STL.64 [R1+0x168], R14 ;  /* 0x0001680e01007387 */ /* 0x0003e40000100a00 */
[C---:B-1----:R-:W-:Y:S02]  /*33bd0*/  HMMA.1688.F32.TF32 R12, R156.reuse, R58, R172 ;  /* 0x0000003a9c0c723c */ /* 0x042fe400000810ac */
[----:B------:R1:W-:Y:S04]  /*33be0*/  STL.64 [R1+0x190], R16 ;  /* 0x0001901001007387 */ /* 0x0003e80000100a00 */
[----:B------:R-:W-:Y:S04]  /*33bf0*/  STL.64 [R1+0x198], R18 ;  /* 0x0001981201007387 */ /* 0x000fe80000100a00 */
[----:B------:R-:W3:Y:S09]  /*33c00*/  LDL.LU R9, [R1+0x1990] ;  /* 0x0019900001097983 */ /* 0x000ef20000300800 */
[----:B------:R-:W-:Y:S04]  /*33c10*/  STL.64 [R1+0x3e0], R12 ;  /* 0x0003e00c01007387 */ /* 0x000fe80000100a00 */
[----:B------:R4:W-:Y:S04]  /*33c20*/  STL.64 [R1+0x3e8], R14 ;  /* 0x0003e80e01007387 */ /* 0x0009e80000100a00 */
[----:B-1----:R-:W3:Y:S01]  /*33c30*/  LDL.LU R16, [R1+0x199c] ;  /* 0x00199c0001107983 */ /* 0x002ee20000300800 */
[C---:B----4-:R-:W-:Y:S03]  /*33c40*/  HMMA.1688.F32.TF32 R12, R156.reuse, R66, R164 ;  /* 0x000000429c0c723c */ /* 0x050fe600000810a4 */
[----:B------:R-:W-:Y:S04]  /*33c50*/  STL.64 [R1+0x3b0], R20 ;  /* 0x0003b01401007387 */ /* 0x000fe80000100a00 */
[----:B------:R-:W-:Y:S04]  /*33c60*/  STL.64 [R1+0x3b8], R22 ;  /* 0x0003b81601007387 */ /* 0x000fe80000100a00 */
[----:B------:R-:W4:Y:S08]  /*33c70*/  LDL.LU R10, [R1+0x19a4] ;  /* 0x0019a400010a7983 */ /* 0x000f300000300800 */
[----:B------:R-:W-:Y:S04]  /*33c80*/  STL.64 [R1+0x3a0], R12 ;  /* 0x0003a00c01007387 */ /* 0x000fe80000100a00 */
[----:B------:R1:W-:Y:S04]  /*33c90*/  STL.64 [R1+0x3a8], R14 ;  /* 0x0003a80e01007387 */ /* 0x0003e80000100a00 */
[----:B------:R-:W4:Y:S04]  /*33ca0*/  LDL.LU R18, [R1+0x1998] ;  /* 0x0019980001127983 */ /* 0x000f280000300800 */
[----:B-1----:R-:W4:Y:S01]  /*33cb0*/  LDL.LU R15, [R1+0x19a0] ;  /* 0x0019a000010f7983 */ /* 0x002f220000300800 */
[----:B------:R-:W-:Y:S01]  /*33cc0*/  HMMA.1688.F32.TF32 R20, R156, R70, R160 ;  /* 0x000000469c14723c */ /* 0x000fe200000810a0 */
[----:B------:R-:W1:Y:S01]  /*33cd0*/  S2R R57, SR_TID.X ;  /* 0x0000000000397919 */ /* 0x000e620000002100 */
[----:B------:R-:W-:-:S04]  /*33ce0*/  UISETP.GT.AND UP1, UPT, UR14, URZ, UPT ;  /* 0x000000ff0e00728c */ /* 0x000fc8000bf24270 */
[----:B------:R-:W-:-:S13]  /*33cf0*/  USEL UR10, URZ, 0x4, !UP1 ;  /* 0x00000004ff0a7887 */ /* 0x000fda000c800000 */
[----:B------:R1:W-:Y:S04]  /*33d00*/  STL.64 [R1+0x370], R20 ;  /* 0x0003701401007387 */ /* 0x0003e80000100a00 */
[----:B------:R-:W-:Y:S04]  /*33d10*/  STL.64 [R1+0x378], R22 ;  /* 0x0003781601007387 */ /* 0x000fe80000100a00 */
[----:B------:R-:W4:Y:S04]  /*33d20*/  LDL.LU R17, [R1+0x19a8] ;  /* 0x0019a80001117983 */ /* 0x000f280000300800 */
[----:B------:R-:W4:Y:S04]  /*33d30*/  LDL.LU R13, [R1+0x19ac] ;  /* 0x0019ac00010d7983 */ /* 0x000f280000300800 */
[----:B------:R-:W4:Y:S04]  /*33d40*/  LDL.LU R19, [R1+0x19b0] ;  /* 0x0019b00001137983 */ /* 0x000f280000300800 */
[----:B------:R-:W4:Y:S01]  /*33d50*/  LDL.LU R7, [R1+0x19b4] ;  /* 0x0019b40001077983 */ /* 0x000f220000300800 */
[----:B------:R-:W-:-:S02]  /*33d60*/  UISETP.GT.AND UP1, UPT, UR9, 0x1, UPT ;  /* 0x000000010900788c */ /* 0x000fc4000bf24270 */
[----:B------:R-:W-:Y:S01]  /*33d70*/  USEL UR10, UR10, URZ, !UP0 ;  /* 0x000000ff0a0a7287 */ /* 0x000fe2000c000000 */
[----:B-1----:R-:W4:Y:S01]  /*33d80*/  LDL.LU R20, [R1+0x19b8] ;  /* 0x0019b80001147983 */ /* 0x002f220000300800 */
[----:B------:R-:W-:Y:S01]  /*33d90*/  USEL UR9, UR9, URZ, !UP1 ;  /* 0x000000ff09097287 */ /* 0x000fe2000c800000 */
[----:B------:R-:W-:Y:S02]  /*33da0*/  LOP3.LUT R55, R57, 0x3f, RZ, 0xc0, !PT ;  /* 0x0000003f39377812 */ /* 0x000fe400078ec0ff */
[----:B------:R-:W4:Y:S01]  /*33db0*/  LDL.LU R11, [R1+0x19bc] ;  /* 0x0019bc00010b7983 */ /* 0x000f220000300800 */
[----:B------:R-:W-:Y:S01]  /*33dc0*/  ISETP.NE.U32.AND P0, PT, RZ, UR10, PT ;  /* 0x0000000aff007c0c */ /* 0x000fe2000bf05070 */
[----:B------:R-:W-:Y:S01]  /*33dd0*/  ULEA UR15, UR9, UR5, 0x10 ;  /* 0x00000005090f7291 */ /* 0x000fe2000f8e80ff */
[----:B------:R-:W-:Y:S01]  /*33de0*/  IMAD.SHL.U32 R55, R55, 0x4, RZ ;  /* 0x0000000437377824 */ /* 0x000fe200078e00ff */
[----:B------:R-:W4:Y:S04]  /*33df0*/  LDL.LU R14, [R1+0x19c0] ;  /* 0x0019c000010e7983 */ /* 0x000f280000300800 */
[----:B------:R-:W4:Y:S01]  /*33e00*/  LDL.LU R12, [R1+0x19c4] ;  /* 0x0019c400010c7983 */ /* 0x000f220000300800 */
[----:B------:R-:W-:Y:S01]  /*33e10*/  VIADD R6, R55, UR15 ;  /* 0x0000000f37067c36 */ /* 0x000fe20008000000 */
[----:B--2---:R-:W-:-:S05]  /*33e20*/  IADD3 R8, P1, PT, R8, R5, RZ ;  /* 0x0000000508087210 */ /* 0x004fca0007f3e0ff */
[----:B------:R1:W-:Y:S01]  /*33e30*/  STL [R1+0x1994], R8 ;  /* 0x0019940801007387 */ /* 0x0003e20000100800 */
[----:B---3--:R-:W-:-:S05]  /*33e40*/  IMAD.X R9, R9, 0x1, R4, P1 ;  /* 0x0000000109097824 */ /* 0x008fca00008e0604 */
[----:B------:R-:W-:Y:S04]  /*33e50*/  STL [R1+0x1990], R9 ;  /* 0x0019900901007387 */ /* 0x000fe80000100800 */
[----:B------:R-:W-:Y:S01]  /*33e60*/  @!PT LDS RZ, [RZ] ;  /* 0x00000000fffff984 */ /* 0x000fe20000000800 */
[----:B------:R-:W-:Y:S01]  /*33e70*/  @!PT LDS RZ, [RZ] ;  /* 0x00000000fffff984 */ /* 0x000fe20000000800 */
[----:B------:R-:W-:Y:S01]  /*33e80*/  @!PT LDS RZ, [RZ] ;  /* 0x00000000fffff984 */ /* 0x000fe20000000800 */
[----:B------:R1:W-:Y:S01]  /*33e90*/  LDGSTS.E [R6], desc[UR40][R8.64], P0 ;  /* 0x0000000008067fae */ /* 0x0003e200081a1028 */
[----:B------:R-:W-:-:S05]  /*33ea0*/  IADD3 R16, P1, PT, R16, R5, RZ ;  /* 0x0000000510107210 */ /* 0x000fca0007f3e0ff */
[----:B------:R2:W-:Y:S01]  /*33eb0*/  STL [R1+0x199c], R16 ;  /* 0x00199c1001007387 */ /* 0x0005e20000100800 */
[----:B-1----:R-:W-:Y:S01]  /*33ec0*/  IMAD.MOV.U32 R8, RZ, RZ, R16 ;  /* 0x000000ffff087224 */ /* 0x002fe200078e0010 */
[----:B----4-:R-:W-:Y:S01]  /*33ed0*/  IADD3 R10, P2, PT, R10, R5, RZ ;  /* 0x000000050a0a7210 */ /* 0x010fe20007f5e0ff */
[----:B------:R-:W-:-:S05]  /*33ee0*/  IMAD.X R18, R18, 0x1, R4, P1 ;  /* 0x0000000112127824 */ /* 0x000fca00008e0604 */
[----:B------:R1:W-:Y:S01]  /*33ef0*/  STL [R1+0x1998], R18 ;  /* 0x0019981201007387 */ /* 0x0003e20000100800 */
[----:B------:R-:W-:-:S03]  /*33f00*/  IMAD.X R15, R15, 0x1, R4, P2 ;  /* 0x000000010f0f7824 */ /* 0x000fc600010e0604 */
[----:B------:R-:W-:Y:S04]  /*33f10*/  STL [R1+0x19a4], R10 ;  /* 0x0019a40a01007387 */ /* 0x000fe80000100800 */
[----:B--2---:R-:W2:Y:S01]  /*33f20*/  LDL.LU R16, [R1+0x19cc] ;  /* 0x0019cc0001107983 */ /* 0x004ea20000300800 */
[----:B------:R-:W-:-:S03]  /*33f30*/  IMAD.MOV.U32 R9, RZ, RZ, R18 ;  /* 0x000000ffff097224 */ /* 0x000fc600078e0012 */
[----:B------:R3:W-:Y:S04]  /*33f40*/  STL [R1+0x19a0], R15 ;  /* 0x0019a00f01007387 */ /* 0x0007e80000100800 */
[----:B-1----:R-:W4:Y:S04]  /*33f50*/  LDL.LU R18, [R1+0x19c8] ;  /* 0x0019c80001127983 */ /* 0x002f280000300800 */
[----:B------:R1:W-:Y:S01]  /*33f60*/  LDGSTS.E [R6+0x100], desc[UR40][R8.64], P0 ;  /* 0x0010000008067fae */ /* 0x0003e200081a1028 */
[----:B------:R-:W-:Y:S01]  /*33f70*/  IADD3 R13, P1, PT, R13, R5, RZ ;  /* 0x000000050d0d7210 */ /* 0x000fe20007f3e0ff */
[----:B-1----:R-:W-:-:S02]  /*33f80*/  IMAD.MOV.U32 R8, RZ, RZ, R10 ;  /* 0x000000ffff087224 */ /* 0x002fc400078e000a */
[----:B------:R-:W-:Y:S02]  /*33f90*/  IMAD.MOV.U32 R9, RZ, RZ, R15 ;  /* 0x000000ffff097224 */ /* 0x000fe400078e000f */
[----:B------:R-:W-:Y:S01]  /*33fa0*/  IMAD.X R17, R17, 0x1, R4, P1 ;  /* 0x0000000111117824 */ /* 0x000fe200008e0604 */
[----:B---3--:R-:W3:Y:S01]  /*33fb0*/  LDL.LU R15, [R1+0x1a94] ;  /* 0x001a9400010f7983 */ /* 0x008ee20000300800 */
[----:B------:R-:W-:-:S03]  /*33fc0*/  IADD3 R7, P2, PT, R7, R5, RZ ;  /* 0x0000000507077210 */ /* 0x000fc60007f5e0ff */
[----:B------:R-:W3:Y:S04]  /*33fd0*/  LDL.LU R10, [R1+0x1a9c] ;  /* 0x001a9c00010a7983 */ /* 0x000ee80000300800 */
[----:B------:R-:W-:Y:S01]  /*33fe0*/  STL [R1+0x19ac], R13 ;  /* 0x0019ac0d01007387 */ /* 0x000fe20000100800 */
[----:B------:R-:W-:-:S03]  /*33ff0*/  IMAD.X R19, R19, 0x1, R4, P2 ;  /* 0x0000000113137824 */ /* 0x000fc600010e0604 */
[----:B------:R1:W-:Y:S04]  /*34000*/  LDGSTS.E [R6+0x200], desc[UR40][R8.64], P0 ;  /* 0x0020000008067fae */ /* 0x0003e800081a1028 */
[----:B------:R1:W-:Y:S04]  /*34010*/  STL [R1+0x19a8], R17 ;  /* 0x0019a81101007387 */ /* 0x0003e80000100800 */
[----:B------:R-:W-:Y:S01]  /*34020*/  STL [R1+0x19b4], R7 ;  /* 0x0019b40701007387 */ /* 0x000fe20000100800 */
[----:B-1----:R-:W-:-:S03]  /*34030*/  IMAD.MOV.U32 R9, RZ, RZ, R17 ;  /* 0x000000ffff097224 */ /* 0x002fc600078e0011 */
[----:B------:R-:W3:Y:S01]  /*34040*/  LDL.LU R17, [R1+0x1a90] ;  /* 0x001a900001117983 */ /* 0x000ee20000300800 */
[----:B------:R-:W-:Y:S01]  /*34050*/  IMAD.MOV.U32 R8, RZ, RZ, R13 ;  /* 0x000000ffff087224 */ /* 0x000fe200078e000d */
[-C--:B------:R-:W-:Y:S02]  /*34060*/  IADD3 R11, P1, PT, R11, R5.reuse, RZ ;  /* 0x000000050b0b7210 */ /* 0x080fe40007f3e0ff */
[----:B------:R1:W-:Y:S04]  /*34070*/  STL [R1+0x19b0], R19 ;  /* 0x0019b01301007387 */ /* 0x0003e80000100800 */
[----:B------:R-:W3:Y:S01]  /*34080*/  LDL.LU R13, [R1+0x1a98] ;  /* 0x001a9800010d7983 */ /* 0x000ee20000300800 */
[----:B------:R-:W-:Y:S01]  /*34090*/  IMAD.X R20, R20, 0x1, R4, P1 ;  /* 0x0000000114147824 */ /* 0x000fe200008e0604 */
[----:B------:R-:W-:-:S02]  /*340a0*/  IADD3 R12, P2, PT, R12, R5, RZ ;  /* 0x000000050c0c7210 */ /* 0x000fc40007f5e0ff */
[----:B------:R1:W-:Y:S02]  /*340b0*/  LDGSTS.E [R6+0x300], desc[UR40][R8.64], P0 ;  /* 0x0030000008067fae */ /* 0x0003e400081a1028 */
[----:B-1----:R-:W-:Y:S02]  /*340c0*/  IMAD.MOV.U32 R8, RZ, RZ, R7 ;  /* 0x000000ffff087224 */ /* 0x002fe400078e0007 */
[----:B------:R-:W-:Y:S02]  /*340d0*/  IMAD.MOV.U32 R9, RZ, RZ, R19 ;  /* 0x000000ffff097224 */ /* 0x000fe400078e0013 */
[----:B------:R-:W3:Y:S04]  /*340e0*/  LDL.LU R19, [R1+0x1aa4] ;  /* 0x001aa40001137983 */ /* 0x000ee80000300800 */
[----:B------:R-:W3:Y:S04]  /*340f0*/  LDL.LU R7, [R1+0x1aac] ;  /* 0x001aac0001077983 */ /* 0x000ee80000300800 */
[----:B------:R-:W-:Y:S04]  /*34100*/  STL [R1+0x19bc], R11 ;  /* 0x0019bc0b01007387 */ /* 0x000fe80000100800 */
[----:B------:R1:W-:Y:S04]  /*34110*/  LDGSTS.E [R6+0x400], desc[UR40][R8.64], P0 ;  /* 0x0040000008067fae */ /* 0x0003e800081a1028 */
[----:B------:R1:W-:Y:S04]  /*34120*/  STL [R1+0x19b8], R20 ;  /* 0x0019b81401007387 */ /* 0x0003e80000100800 */
[----:B------:R-:W-:Y:S01]  /*34130*/  STL [R1+0x19c4], R12 ;  /* 0x0019c40c01007387 */ /* 0x000fe20000100800 */
[----:B-1----:R-:W-:-:S03]  /*34140*/  IMAD.MOV.U32 R9, RZ, RZ, R20 ;  /* 0x000000ffff097224 */ /* 0x002fc600078e0014 */
[----:B------:R-:W3:Y:S01]  /*34150*/  LDL.LU R20, [R1+0x1aa0] ;  /* 0x001aa00001147983 */ /* 0x000ee20000300800 */
[----:B------:R-:W-:Y:S02]  /*34160*/  IMAD.MOV.U32 R8, RZ, RZ, R11 ;  /* 0x000000ffff087224 */ /* 0x000fe400078e000b */
[----:B------:R-:W-:-:S03]  /*34170*/  IMAD.X R14, R14, 0x1, R4, P2 ;  /* 0x000000010e0e7824 */ /* 0x000fc600010e0604 */
[----:B------:R1:W-:Y:S04]  /*34180*/  LDGSTS.E [R6+0x500], desc[UR40][R8.64], P0 ;  /* 0x0050000008067fae */ /* 0x0003e800081a1028 */
[----:B------:R1:W-:Y:S04]  /*34190*/  STL [R1+0x19c0], R14 ;  /* 0x0019c00e01007387 */ /* 0x0003e80000100800 */
[----:B------:R-:W3:Y:S01]  /*341a0*/  LDL.LU R11, [R1+0x1aa8] ;  /* 0x001aa800010b7983 */ /* 0x000ee20000300800 */
[----:B-1----:R-:W-:Y:S02]  /*341b0*/  IMAD.MOV.U32 R8, RZ, RZ, R12 ;  /* 0x000000ffff087224 */ /* 0x002fe400078e000c */
[----:B------:R-:W-:-:S02]  /*341c0*/  IMAD.MOV.U32 R9, RZ, RZ, R14 ;  /* 0x000000ffff097224 */ /* 0x000fc400078e000e */
[----:B------:R-:W3:Y:S04]  /*341d0*/  LDL.LU R14, [R1+0x1ab4] ;  /* 0x001ab400010e7983 */ /* 0x000ee80000300800 */
[----:B------:R-:W3:Y:S04]  /*341e0*/  LDL.LU R12, [R1+0x1abc] ;  /* 0x001abc00010c7983 */ /* 0x000ee80000300800 */
[----:B------:R1:W-:Y:S01]  /*341f0*/  LDGSTS.E [R6+0x600], desc[UR40][R8.64], P0 ;  /* 0x0060000008067fae */ /* 0x0003e200081a1028 */
[----:B--2---:R-:W-:-:S05]  /*34200*/  IADD3 R16, P1, PT, R16, R5, RZ ;  /* 0x0000000510107210 */ /* 0x004fca0007f3e0ff */
[----:B----4-:R-:W-:Y:S01]  /*34210*/  IMAD.X R18, R18, 0x1, R4, P1 ;  /* 0x0000000112127824 */ /* 0x010fe200008e0604 */
[----:B------:R-:W-:Y:S03]  /*34220*/  STL [R1+0x19cc], R16 ;  /* 0x0019cc1001007387 */ /* 0x000fe60000100800 */
[----:B-1----:R-:W-:Y:S01]  /*34230*/  IMAD.MOV.U32 R9, RZ, RZ, R18 ;  /* 0x000000ffff097224 */ /* 0x002fe200078e0012 */
[----:B------:R1:W-:Y:S01]  /*34240*/  STL [R1+0x19c8], R18 ;  /* 0x0019c81201007387 */ /* 0x0003e20000100800 */
[----:B------:R-:W-:Y:S01]  /*34250*/  IMAD.MOV.U32 R8, RZ, RZ, R16 ;  /* 0x000000ffff087224 */ /* 0x000fe200078e0010 */
[----:B------:R-:W-:Y:S02]  /*34260*/  UISETP.GT.AND UP1, UPT, UR14, 0x4, UPT ;  /* 0x000000040e00788c */ /* 0x000fe4000bf24270 */
[----:B-1----:R-:W2:Y:S04]  /*34270*/  LDL.LU R18, [R1+0x1ab0] ;  /* 0x001ab00001127983 */ /* 0x002ea80000300800 */
[----:B------:R-:W4:Y:S01]  /*34280*/  LDL.LU R16, [R1+0x1ab8] ;  /* 0x001ab80001107983 */ /* 0x000f220000300800 */
[----:B------:R-:W-:-:S03]  /*34290*/  USEL UR10, URZ, 0x4, !UP1 ;  /* 0x00000004ff0a7887 */ /* 0x000fc6000c800000 */
[----:B------:R1:W-:Y:S01]  /*342a0*/  LDGSTS.E [R6+0x700], desc[UR40][R8.64], P0 ;  /* 0x0070000008067fae */ /* 0x0003e200081a1028 */
[----:B------:R-:W-:Y:S01]  /*342b0*/  USEL UR10, UR10, URZ, !UP0 ;  /* 0x000000ff0a0a7287 */ /* 0x000fe2000c000000 */
[-C--:B---3--:R-:W-:Y:S02]  /*342c0*/  IADD3 R15, P1, PT, R15, R5.reuse, RZ ;  /* 0x000000050f0f7210 */ /* 0x088fe40007f3e0ff */
[----:B------:R-:W-:-:S03]  /*342d0*/  IADD3 R10, P2, PT, R10, R5, RZ ;  /* 0x000000050a0a7210 */ /* 0x000fc60007f5e0ff */
[----:B------:R-:W-:Y:S01]  /*342e0*/  ISETP.NE.U32.AND P0, PT, RZ, UR10, PT ;  /* 0x0000000aff007c0c */ /* 0x000fe2000bf05070 */
[----:B------:R3:W-:Y:S01]  /*342f0*/  STL [R1+0x1a94], R15 ;  /* 0x001a940f01007387 */ /* 0x0007e20000100800 */
[----:B-1----:R-:W-:Y:S02]  /*34300*/  IMAD.MOV.U32 R8, RZ, RZ, R15 ;  /* 0x000000ffff087224 */ /* 0x002fe400078e000f */
[----:B------:R-:W-:-:S05]  /*34310*/  IMAD.X R17, R17, 0x1, R4, P1 ;  /* 0x0000000111117824 */ /* 0x000fca00008e0604 */
[----:B------:R1:W-:Y:S01]  /*34320*/  STL [R1+0x1a90], R17 ;  /* 0x001a901101007387 */ /* 0x0003e20000100800 */
[----:B------:R-:W-:-:S03]  /*34330*/  IMAD.X R13, R13, 0x1, R4, P2 ;  /* 0x000000010d0d7824 */ /* 0x000fc600010e0604 */
[----:B------:R1:W-:Y:S01]  /*34340*/  STL [R1+0x1a9c], R10 ;  /* 0x001a9c0a01007387 */ /* 0x0003e20000100800 */
[----:B------:R-:W-:-:S03]  /*34350*/  IMAD.MOV.U32 R9, RZ, RZ, R17 ;  /* 0x000000ffff097224 */ /* 0x000fc600078e0011 */
[----:B---3--:R-:W3:Y:S04]  /*34360*/  LDL.LU R15, [R1+0x1ac4] ;  /* 0x001ac400010f7983 */ /* 0x008ee80000300800 */
[----:B------:R1:W-:Y:S04]  /*34370*/  STL [R1+0x1a98], R13 ;  /* 0x001a980d01007387 */ /* 0x0003e80000100800 */
[----:B-1----:R-:W3:Y:S04]  /*34380*/  LDL.LU R17, [R1+0x1ac0] ;  /* 0x001ac00001117983 */ /* 0x002ee80000300800 */
[----:B------:R1:W-:Y:S01]  /*34390*/  LDGSTS.E [R6+0x2000], desc[UR40][R8.64], P0 ;  /* 0x0200000008067fae */ /* 0x0003e200081a1028 */
[----:B------:R-:W-:-:S02]  /*343a0*/  IADD3 R19, P1, PT, R19, R5, RZ ;  /* 0x0000000513137210 */ /* 0x000fc40007f3e0ff */
[----:B------:R-:W-:Y:S01]  /*343b0*/  IADD3 R7, P2, PT, R7, R5, RZ ;  /* 0x0000000507077210 */ /* 0x000fe20007f5e0ff */
[----:B-1----:R-:W-:Y:S02]  /*343c0*/  IMAD.MOV.U32 R8, RZ, RZ, R10 ;  /* 0x000000ffff087224 */ /* 0x002fe400078e000a */
[----:B------:R-:W-:Y:S01]  /*343d0*/  IMAD.MOV.U32 R9, RZ, RZ, R13 ;  /* 0x000000ffff097224 */ /* 0x000fe200078e000d */
[----:B------:R-:W3:Y:S04]  /*343e0*/  LDL.LU R10, [R1+0x1acc] ;  /* 0x001acc00010a7983 */ /* 0x000ee80000300800 */
[----:B------:R-:W3:Y:S04]  /*343f0*/  LDL.LU R13, [R1+0x1b94] ;  /* 0x001b9400010d7983 */ /* 0x000ee80000300800 */
[----:B------:R-:W-:Y:S04]  /*34400*/  STL [R1+0x1aa4], R19 ;  /* 0x001aa41301007387 */ /* 0x000fe80000100800 */
[----:B------:R1:W-:Y:S01]  /*34410*/  LDGSTS.E [R6+0x2100], desc[UR40][R8.64], P0 ;  /* 0x0210000008067fae */ /* 0x0003e200081a1028 */
[----:B------:R-:W-:-:S05]  /*34420*/  IMAD.X R20, R20, 0x1, R4, P1 ;  /* 0x0000000114147824 */ /* 0x000fca00008e0604 */
[----:B------:R1:W-:Y:S04]  /*34430*/  STL [R1+0x1aa0], R20 ;  /* 0x001aa01401007387 */ /* 0x0003e80000100800 */
[----:B------:R-:W-:Y:S01]  /*34440*/  STL [R1+0x1aac], R7 ;  /* 0x001aac0701007387 */ /* 0x000fe20000100800 */
[----:B-1----:R-:W-:Y:S02]  /*34450*/  IMAD.MOV.U32 R9, RZ, RZ, R20 ;  /* 0x000000ffff097224 */ /* 0x002fe400078e0014 */
[----:B------:R-:W-:Y:S01]  /*34460*/  IMAD.MOV.U32 R8, RZ, RZ, R19 ;  /* 0x000000ffff087224 */ /* 0x000fe200078e0013 */
[----:B------:R-:W3:Y:S01]  /*34470*/  LDL.LU R20, [R1+0x1ac8] ;  /* 0x001ac80001147983 */ /* 0x000ee20000300800 */
[----:B------:R-:W-:-:S03]  /*34480*/  IMAD.X R11, R11, 0x1, R4, P2 ;  /* 0x000000010b0b7824 */ /* 0x000fc600010e0604 */
[----:B------:R1:W-:Y:S01]  /*34490*/  LDGSTS.E [R6+0x2200], desc[UR40][R8.64], P0 ;  /* 0x0220000008067fae */ /* 0x0003e200081a1028 */
[----:B------:R-:W-:-:S03]  /*344a0*/  IADD3 R14, P1, PT, R14, R5, RZ ;  /* 0x000000050e0e7210 */ /* 0x000fc60007f3e0ff */
[----:B------:R1:W-:Y:S01]  /*344b0*/  STL [R1+0x1aa8], R11 ;  /* 0x001aa80b01007387 */ /* 0x0003e20000100800 */
[----:B------:R-:W-:-:S03]  /*344c0*/  IADD3 R12, P2, PT, R12, R5, RZ ;  /* 0x000000050c0c7210 */ /* 0x000fc60007f5e0ff */
[----:B------:R-:W3:Y:S01]  /*344d0*/  LDL.LU R19, [R1+0x1b90] ;  /* 0x001b900001137983 */ /* 0x000ee20000300800 */
[----:B-1----:R-:W-:Y:S02]  /*344e0*/  IMAD.MOV.U32 R8, RZ, RZ, R7 ;  /* 0x000000ffff087224 */ /* 0x002fe400078e0007 */
[----:B------:R-:W-:Y:S02]  /*344f0*/  IMAD.MOV.U32 R9, RZ, RZ, R11 ;  /* 0x000000ffff097224 */ /* 0x000fe400078e000b */
[----:B------:R-:W3:Y:S04]  /*34500*/  LDL.LU R11, [R1+0x1b9c] ;  /* 0x001b9c00010b7983 */ /* 0x000ee80000300800 */
[----:B------:R-:W3:Y:S04]  /*34510*/  LDL.LU R7, [R1+0x1ba4] ;  /* 0x001ba40001077983 */ /* 0x000ee80000300800 */
[----:B------:R-:W-:Y:S04]  /*34520*/  STL [R1+0x1ab4], R14 ;  /* 0x001ab40e01007387 */ /* 0x000fe80000100800 */
[----:B------:R1:W-:Y:S02]  /*34530*/  LDGSTS.E [R6+0x2300], desc[UR40][R8.64], P0 ;  /* 0x0230000008067fae */ /* 0x0003e400081a1028 */
[----:B-1----:R-:W-:-:S02]  /*34540*/  IMAD.MOV.U32 R8, RZ, RZ, R14 ;  /* 0x000000ffff087224 */ /* 0x002fc400078e000e */
[----:B--2---:R-:W-:-:S04]  /*34550*/  IMAD.X R18, R18, 0x1, R4, P1 ;  /* 0x0000000112127824 */ /* 0x004fc800008e0604 */
[----:B------:R-:W-:Y:S01]  /*34560*/  IMAD.MOV.U32 R9, RZ, RZ, R18 ;  /* 0x000000ffff097224 */ /* 0x000fe200078e0012 */
[----:B------:R1:W-:Y:S01]  /*34570*/  STL [R1+0x1ab0], R18 ;  /* 0x001ab01201007387 */ /* 0x0003e20000100800 */
[----:B----4-:R-:W-:-:S03]  /*34580*/  IMAD.X R16, R16, 0x1, R4, P2 ;  /* 0x0000000110107824 */ /* 0x010fc600010e0604 */
[----:B------:R-:W-:Y:S04]  /*34590*/  STL [R1+0x1abc], R12 ;  /* 0x001abc0c01007387 */ /* 0x000fe80000100800 */
[----:B------:R2:W-:Y:S04]  /*345a0*/  LDGSTS.E [R6+0x2400], desc[UR40][R8.64], P0 ;  /* 0x0240000008067fae */ /* 0x0005e800081a1028 */
[----:B-1----:R-:W4:Y:S04]  /*345b0*/  LDL.LU R18, [R1+0x1b98] ;  /* 0x001b980001127983 */ /* 0x002f280000300800 */
[----:B------:R1:W-:Y:S04]  /*345c0*/  STL [R1+0x1ab8], R16 ;  /* 0x001ab81001007387 */ /* 0x0003e80000100800 */
[----:B------:R-:W4:Y:S01]  /*345d0*/  LDL.LU R14, [R1+0x1ba0] ;  /* 0x001ba000010e7983 */ /* 0x000f220000300800 */
[----:B--2---:R-:W-:-:S02]  /*345e0*/  IMAD.MOV.U32 R8, RZ, RZ, R12 ;  /* 0x000000ffff087224 */ /* 0x004fc400078e000c */
[----:B------:R-:W-:Y:S01]  /*345f0*/  IMAD.MOV.U32 R9, RZ, RZ, R16 ;  /* 0x000000ffff097224 */ /* 0x000fe200078e0010 */
[----:B------:R-:W-:Y:S01]  /*34600*/  UISETP.GT.AND UP1, UPT, UR14, 0x8, UPT ;  /* 0x000000080e00788c */ /* 0x000fe2000bf24270 */
[----:B-1----:R-:W2:Y:S04]  /*34610*/  LDL.LU R16, [R1+0x1bac] ;  /* 0x001bac0001107983 */ /* 0x002ea80000300800 */
[----:B------:R-:W2:Y:S01]  /*34620*/  LDL.LU R12, [R1+0x1bb4] ;  /* 0x001bb400010c7983 */ /* 0x000ea20000300800 */
[----:B------:R-:W-:-:S03]  /*34630*/  USEL UR10, URZ, 0x4, !UP1 ;  /* 0x00000004ff0a7887 */ /* 0x000fc6000c800000 */
[----:B------:R1:W-:Y:S01]  /*34640*/  LDGSTS.E [R6+0x2500], desc[UR40][R8.64], P0 ;  /* 0x0250000008067fae */ /* 0x0003e200081a1028 */
[----:B---3--:R-:W-:-:S05]  /*34650*/  IADD3 R15, P1, PT, R15, R5, RZ ;  /* 0x000000050f0f7210 */ /* 0x008fca0007f3e0ff */
[----:B------:R-:W-:Y:S01]  /*34660*/  IMAD.X R17, R17, 0x1, R4, P1 ;  /* 0x0000000111117824 */ /* 0x000fe200008e0604 */
[----:B------:R-:W-:Y:S03]  /*34670*/  STL [R1+0x1ac4], R15 ;  /* 0x001ac40f01007387 */ /* 0x000fe60000100800 */
[----:B-1----:R-:W-:Y:S01]  /*34680*/  IMAD.MOV.U32 R9, RZ, RZ, R17 ;  /* 0x000000ffff097224 */ /* 0x002fe200078e0011 */
[----:B------:R1:W-:Y:S01]  /*34690*/  STL [R1+0x1ac0], R17 ;  /* 0x001ac01101007387 */ /* 0x0003e20000100800 */
[----:B------:R-:W-:Y:S01]  /*346a0*/  IMAD.MOV.U32 R8, RZ, RZ, R15 ;  /* 0x000000ffff087224 */ /* 0x000fe200078e000f */
[----:B------:R-:W-:-:S04]  /*346b0*/  USEL UR10, UR10, URZ, !UP0 ;  /* 0x000000ff0a0a7287 */ /* 0x000fc8000c000000 */
[----:B------:R3:W-:Y:S04]  /*346c0*/  LDGSTS.E [R6+0x2600], desc[UR40][R8.64], P0 ;  /* 0x0260000008067fae */ /* 0x0007e800081a1028 */
[----:B-1----:R-:W2:Y:S01]  /*346d0*/  LDL.LU R17, [R1+0x1ba8] ;  /* 0x001ba80001117983 */ /* 0x002ea20000300800 */
[----:B------:R-:W-:-:S03]  /*346e0*/  IADD3 R10, P2, PT, R10, R5, RZ ;  /* 0x000000050a0a7210 */ /* 0x000fc60007f5e0ff */
[----:B------:R-:W2:Y:S01]  /*346f0*/  LDL.LU R15, [R1+0x1bb0] ;  /* 0x001bb000010f7983 */ /* 0x000ea20000300800 */
[----:B------:R-:W-:Y:S02]  /*34700*/  ISETP.NE.U32.AND P1, PT, RZ, UR10, PT ;  /* 0x0000000aff007c0c */ /* 0x000fe4000bf25070 */
[----:B------:R-:W-:Y:S01]  /*34710*/  IADD3 R13, P3, PT, R13, R5, RZ ;  /* 0x000000050d0d7210 */ /* 0x000fe20007f7e0ff */
[----:B---3--:R-:W-:Y:S01]  /*34720*/  IMAD.MOV.U32 R8, RZ, RZ, R10 ;  /* 0x000000ffff087224 */ /* 0x008fe200078e000a */
[----:B------:R1:W-:Y:S01]  /*34730*/  STL [R1+0x1acc], R10 ;  /* 0x001acc0a01007387 */ /* 0x0003e20000100800 */
[----:B------:R-:W-:-:S04]  /*34740*/  IMAD.X R20, R20, 0x1, R4, P2 ;  /* 0x0000000114147824 */ /* 0x000fc800010e0604 */
[----:B------:R-:W-:Y:S01]  /*34750*/  IMAD.MOV.U32 R9, RZ, RZ, R20 ;  /* 0x000000ffff097224 */ /* 0x000fe200078e0014 */
[----:B------:R-:W-:Y:S04]  /*34760*/  STL [R1+0x1ac8], R20 ;  /* 0x001ac81401007387 */ /* 0x000fe80000100800 */
[----:B------:R3:W-:Y:S01]  /*34770*/  LDGSTS.E [R6+0x2700], desc[UR40][R8.64], P0 ;  /* 0x0270000008067fae */ /* 0x0007e200081a1028 */
[----:B------:R-:W-:-:S03]  /*34780*/  IMAD.X R19, R19, 0x1, R4, P3 ;  /* 0x0000000113137824 */ /* 0x000fc600018e0604 */
[----:B------:R1:W-:Y:S04]  /*34790*/  STL [R1+0x1b94], R13 ;  /* 0x001b940d01007387 */ /* 0x0003e80000100800 */
[----:B------:R-:W2:Y:S01]  /*347a0*/  LDL.LU R21, [R1+0x1bbc] ;  /* 0x001bbc0001157983 */ /* 0x000ea20000300800 */
[----:B------:R-:W-:-:S03]  /*347b0*/  IADD3 R11, P0, PT, R11, R5, RZ ;  /* 0x000000050b0b7210 */ /* 0x000fc60007f1e0ff */
[----:B------:R-:W-:Y:S01]  /*347c0*/  STL [R1+0x1b90], R19 ;  /* 0x001b901301007387 */ /* 0x000fe20000100800 */
[----:B---3--:R-:W-:Y:S02]  /*347d0*/  IMAD.MOV.U32 R8, RZ, RZ, R13 ;  /* 0x000000ffff087224 */ /* 0x008fe400078e000d */
[----:B------:R-:W-:Y:S01]  /*347e0*/  IMAD.MOV.U32 R9, RZ, RZ, R19 ;  /* 0x000000ffff097224 */ /* 0x000fe200078e0013 */
[----:B-1----:R-:W3:Y:S01]  /*347f0*/  LDL.LU R10, [R1+0x1bc4] ;  /* 0x001bc400010a7983 */ /* 0x002ee20000300800 */
[----:B------:R-:W-:-:S03]  /*34800*/  IADD3 R7, P2, PT, R7, R5, RZ ;  /* 0x0000000507077210 */ /* 0x000fc60007f5e0ff */
[----:B------:R-:W3:Y:S04]  /*34810*/  LDL.LU R22, [R1+0x1bb8] ;  /* 0x001bb80001167983 */ /* 0x000ee80000300800 */
[----:B------:R-:W3:Y:S04]  /*34820*/  LDL.LU R13, [R1+0x1bc0] ;  /* 0x001bc000010d7983 */ /* 0x000ee80000300800 */
[----:B------:R1:W-:Y:S04]  /*34830*/  LDGSTS.E [R6+0x4000], desc[UR40][R8.64], P1 ;  /* 0x0400000008067fae */ /* 0x0003e800089a1028 */
[----:B------:R4:W-:Y:S01]  /*34840*/  STL [R1+0x1b9c], R11 ;  /* 0x001b9c0b01007387 */ /* 0x0009e20000100800 */
[----:B-1----:R-:W-:-:S02]  /*34850*/  IMAD.MOV.U32 R8, RZ, RZ, R11 ;  /* 0x000000ffff087224 */ /* 0x002fc400078e000b */
[----:B----4-:R-:W-:-:S04]  /*34860*/  IMAD.X R18, R18, 0x1, R4, P0 ;  /* 0x0000000112127824 */ /* 0x010fc800000e0604 */
[----:B------:R-:W-:Y:S01]  /*34870*/  IMAD.MOV.U32 R9, RZ, RZ, R18 ;  /* 0x000000ffff097224 */ /* 0x000fe200078e0012 */
[----:B------:R-:W-:Y:S01]  /*34880*/  STL [R1+0x1b98], R18 ;  /* 0x001b981201007387 */ /* 0x000fe20000100800 */
[----:B------:R-:W-:-:S03]  /*34890*/  IMAD.X R14, R14, 0x1, R4, P2 ;  /* 0x000000010e0e7824 */ /* 0x000fc600010e0604 */
[----:B------:R-:W-:Y:S04]  /*348a0*/  STL [R1+0x1ba4], R7 ;  /* 0x001ba40701007387 */ /* 0x000fe80000100800 */
[----:B------:R-:W4:Y:S04]  /*348b0*/  LDL.LU R11, [R1+0x1bcc] ;  /* 0x001bcc00010b7983 */ /* 0x000f280000300800 */
[----:B------:R1:W-:Y:S04]  /*348c0*/  LDGSTS.E [R6+0x4100], desc[UR40][R8.64], P1 ;  /* 0x0410000008067fae */ /* 0x0003e800089a1028 */
[----:B------:R2:W-:Y:S01]  /*348d0*/  STL [R1+0x1ba0], R14 ;  /* 0x001ba00e01007387 */ /* 0x0005e20000100800 */
[----:B-1----:R-:W-:-:S03]  /*348e0*/  IMAD.MOV.U32 R9, RZ, RZ, R14 ;  /* 0x000000ffff097224 */ /* 0x002fc600078e000e */
[----:B--2---:R-:W2:Y:S01]  /*348f0*/  LDL.LU R14, [R1+0x1bc8] ;  /* 0x001bc800010e7983 */ /* 0x004ea20000300800 */
[-C--:B------:R-:W-:Y:S01]  /*34900*/  IADD3 R16, P0, PT, R16, R5.reuse, RZ ;  /* 0x0000000510107210 */ /* 0x080fe20007f1e0ff */
[----:B------:R-:W-:Y:S01]  /*34910*/  IMAD.MOV.U32 R8, RZ, RZ, R7 ;  /* 0x000000ffff087224 */ /* 0x000fe200078e0007 */
[----:B------:R-:W-:Y:S01]  /*34920*/  IADD3 R12, P2, PT, R12, R5, RZ ;  /* 0x000000050c0c7210 */ /* 0x000fe20007f5e0ff */
[----:B------:R-:W2:Y:S04]  /*34930*/  LDL.LU R19, [R1+0x1c94] ;  /* 0x001c940001137983 */ /* 0x000ea80000300800 */
[----:B------:R-:W2:Y:S04]  /*34940*/  LDL.LU R7, [R1+0x1c9c] ;  /* 0x001c9c0001077983 */ /* 0x000ea80000300800 */
[----:B------:R1:W-:Y:S04]  /*34950*/  LDGSTS.E [R6+0x4200], desc[UR40][R8.64], P1 ;  /* 0x0420000008067fae */ /* 0x0003e800089a1028 */
[----:B------:R1:W-:Y:S01]  /*34960*/  STL [R1+0x1bac], R16 ;  /* 0x001bac1001007387 */ /* 0x0003e20000100800 */
[----:B------:R-:W-:-:S02]  /*34970*/  IMAD.X R17, R17, 0x1, R4, P0 ;  /* 0x0000000111117824 */ /* 0x000fc400000e0604 */
[----:B-1----:R-:W-:Y:S02]  /*34980*/  IMAD.MOV.U32 R8, RZ, RZ, R16 ;  /* 0x000000ffff087224 */ /* 0x002fe400078e0010 */
[----:B------:R-:W-:Y:S01]  /*34990*/  IMAD.X R15, R15, 0x1, R4, P2 ;  /* 0x000000010f0f7824 */ /* 0x000fe200010e0604 */
[----:B------:R1:W-:Y:S01]  /*349a0*/  STL [R1+0x1ba8], R17 ;  /* 0x001ba81101007387 */ /* 0x0003e20000100800 */
[----:B------:R-:W-:-:S03]  /*349b0*/  IMAD.MOV.U32 R9, RZ, RZ, R17 ;  /* 0x000000ffff097224 */ /* 0x000fc600078e0011 */
[----:B------:R-:W-:Y:S04]  /*349c0*/  STL [R1+0x1bb4], R12 ;  /* 0x001bb40c01007387 */ /* 0x000fe80000100800 */
[----:B------:R-:W2:Y:S04]  /*349d0*/  LDL.LU R20, [R1+0x1c90] ;  /* 0x001c900001147983 */ /* 0x000ea80000300800 */
[----:B------:R1:W-:Y:S04]  /*349e0*/  STL [R1+0x1bb0], R15 ;  /* 0x001bb00f01007387 */ /* 0x0003e80000100800 */
[----:B------:R-:W2:Y:S04]  /*349f0*/  LDL.LU R16, [R1+0x1c98] ;  /* 0x001c980001107983 */ /* 0x000ea80000300800 */
[----:B------:R1:W-:Y:S04]  /*34a00*/  LDGSTS.E [R6+0x4300], desc[UR40][R8.64], P1 ;  /* 0x0430000008067fae */ /* 0x0003e800089a1028 */
[----:B------:R-:W2:Y:S04]  /*34a10*/  LDL.LU R18, [R1+0x1ca0] ;  /* 0x001ca00001127983 */ /* 0x000ea80000300800 */
[----:B-1----:R-:W2:Y:S01]  /*34a20*/  LDL.LU R17, [R1+0x1ca4] ;  /* 0x001ca40001117983 */ /* 0x002ea20000300800 */
[----:B------:R-:W-:-:S02]  /*34a30*/  IMAD.MOV.U32 R9, RZ, RZ, R15 ;  /* 0x000000ffff097224 */ /* 0x000fc400078e000f */
[----:B------:R-:W-:Y:S01]  /*34a40*/  IMAD.MOV.U32 R8, RZ, RZ, R12 ;  /* 0x000000ffff087224 */ /* 0x000fe200078e000c */
[----:B------:R-:W2:Y:S04]  /*34a50*/  LDL.LU R15, [R1+0x1ca8] ;  /* 0x001ca800010f7983 */ /* 0x000ea80000300800 */
[----:B------:R-:W2:Y:S04]  /*34a60*/  LDL.LU R12, [R1+0x1cac] ;  /* 0x001cac00010c7983 */ /* 0x000ea80000300800 */
[----:B------:R1:W-:Y:S01]  /*34a70*/  LDGSTS.E [R6+0x4400], desc[UR40][R8.64], P1 ;  /* 0x0440000008067fae */ /* 0x0003e200089a1028 */
[----:B------:R-:W-:-:S02]  /*34a80*/  IADD3 R21, P0, PT, R21, R5, RZ ;  /* 0x0000000515157210 */ /* 0x000fc40007f1e0ff */
[----:B---3--:R-:W-:-:S03]  /*34a90*/  IADD3 R10, P2, PT, R10, R5, RZ ;  /* 0x000000050a0a7210 */ /* 0x008fc60007f5e0ff */
[----:B------:R-:W-:Y:S02]  /*34aa0*/  IMAD.X R22, R22, 0x1, R4, P0 ;  /* 0x0000000116167824 */ /* 0x000fe400000e0604 */
[----:B-1----:R-:W-:Y:S02]  /*34ab0*/  IMAD.MOV.U32 R8, RZ, RZ, R21 ;  /* 0x000000ffff087224 */ /* 0x002fe400078e0015 */
[----:B------:R-:W-:Y:S02]  /*34ac0*/  IMAD.MOV.U32 R9, RZ, RZ, R22 ;  /* 0x000000ffff097224 */ /* 0x000fe400078e0016 */
[----:B------:R-:W-:Y:S01]  /*34ad0*/  IMAD.X R13, R13, 0x1, R4, P2 ;  /* 0x000000010d0d7824 */ /* 0x000fe200010e0604 */
[----:B------:R-:W-:Y:S04]  /*34ae0*/  STL [R1+0x1bbc], R21 ;  /* 0x001bbc1501007387 */ /* 0x000fe80000100800 */
[----:B------:R-:W-:Y:S04]  /*34af0*/  STL [R1+0x1bb8], R22 ;  /* 0x001bb81601007387 */ /* 0x000fe80000100800 */
[----:B------:R1:W-:Y:S04]  /*34b00*/  LDGSTS.E [R6+0x4500], desc[UR40][R8.64], P1 ;  /* 0x0450000008067fae */ /* 0x0003e800089a1028 */
[----:B------:R-:W-:Y:S04]  /*34b10*/  STL [R1+0x1bc4], R10 ;  /* 0x001bc40a01007387 */ /* 0x000fe80000100800 */
[----:B------:R3:W-:Y:S01]  /*34b20*/  STL [R1+0x1bc0], R13 ;  /* 0x001bc00d01007387 */ /* 0x0007e20000100800 */
[----:B-1----:R-:W-:-:S02]  /*34b30*/  IMAD.MOV.U32 R8, RZ, RZ, R10 ;  /* 0x000000ffff087224 */ /* 0x002fc400078e000a */
[----:B------:R-:W-:Y:S02]  /*34b40*/  IMAD.MOV.U32 R9, RZ, RZ, R13 ;  /* 0x000000ffff097224 */ /* 0x000fe400078e000d */
[----:B---3--:R-:W3:Y:S04]  /*34b50*/  LDL.LU R13, [R1+0x1cb4] ;  /* 0x001cb400010d7983 */ /* 0x008ee80000300800 */
[----:B------:R-:W3:Y:S04]  /*34b60*/  LDL.LU R10, [R1+0x1cbc] ;  /* 0x001cbc00010a7983 */ /* 0x000ee80000300800 */
[----:B------:R1:W-:Y:S01]  /*34b70*/  LDGSTS.E [R6+0x4600], desc[UR40][R8.64], P1 ;  /* 0x0460000008067fae */ /* 0x0003e200089a1028 */
[----:B----4-:R-:W-:-:S05]  /*34b80*/  IADD3 R11, P0, PT, R11, R5, RZ ;  /* 0x000000050b0b7210 */ /* 0x010fca0007f1e0ff */
[----:B------:R-:W-:Y:S01]  /*34b90*/  STL [R1+0x1bcc], R11 ;  /* 0x001bcc0b01007387 */ /* 0x000fe20000100800 */
[----:B-1----:R-:W-:Y:S02]  /*34ba0*/  IMAD.MOV.U32 R8, RZ, RZ, R11 ;  /* 0x000000ffff087224 */ /* 0x002fe400078e000b */
[----:B--2---:R-:W-:-:S04]  /*34bb0*/  IMAD.X R14, R14, 0x1, R4, P0 ;  /* 0x000000010e0e7824 */ /* 0x004fc800000e0604 */
[----:B------:R-:W-:Y:S01]  /*34bc0*/  IMAD.MOV.U32 R9, RZ, RZ, R14 ;  /* 0x000000ffff097224 */ /* 0x000fe200078e000e */
[----:B------:R1:W-:Y:S01]  /*34bd0*/  STL [R1+0x1bc8], R14 ;  /* 0x001bc80e01007387 */ /* 0x0003e20000100800 */
[----:B------:R-:W-:-:S03]  /*34be0*/  UISETP.GT.AND UP1, UPT, UR14, 0xc, UPT ;  /* 0x0000000c0e00788c */ /* 0x000fc6000bf24270 */
[----:B------:R2:W-:Y:S04]  /*34bf0*/  LDGSTS.E [R6+0x4700], desc[UR40][R8.64], P1 ;  /* 0x0470000008067fae */ /* 0x0005e800089a1028 */
[----:B-1----:R-:W4:Y:S04]  /*34c00*/  LDL.LU R14, [R1+0x1cb0] ;  /* 0x001cb000010e7983 */ /* 0x002f280000300800 */
[----:B------:R-:W4:Y:S01]  /*34c10*/  LDL.LU R11, [R1+0x1cb8] ;  /* 0x001cb800010b7983 */ /* 0x000f220000300800 */
[----:B------:R-:W-:-:S04]  /*34c20*/  USEL UR10, URZ, 0x4, !UP1 ;  /* 0x00000004ff0a7887 */ /* 0x000fc8000c800000 */
[----:B------:R-:W-:Y:S01]  /*34c30*/  USEL UR10, UR10, URZ, !UP0 ;  /* 0x000000ff0a0a7287 */ /* 0x000fe2000c000000 */
[----:B------:R-:W-:-:S05]  /*34c40*/  IADD3 R19, P1, PT, R19, R5, RZ ;  /* 0x0000000513137210 */ /* 0x000fca0007f3e0ff */
[----:B------:R-:W-:Y:S02]  /*34c50*/  ISETP.NE.U32.AND P0, PT, RZ, UR10, PT ;  /* 0x0000000aff007c0c */ /* 0x000fe4000bf05070 */
[----:B------:R-:W-:Y:S01]  /*34c60*/  IADD3 R7, P2, PT, R7, R5, RZ ;  /* 0x0000000507077210 */ /* 0x000fe20007f5e0ff */
[----:B--2---:R-:W-:Y:S02]  /*34c70*/  IMAD.MOV.U32 R8, RZ, RZ, R19 ;  /* 0x000000ffff087224 */ /* 0x004fe400078e0013 */
[----:B------:R-:W-:Y:S01]  /*34c80*/  IMAD.X R20, R20, 0x1, R4, P1 ;  /* 0x0000000114147824 */ /* 0x000fe200008e0604 */
[----:B------:R-:W-:Y:S03]  /*34c90*/  STL [R1+0x1c94], R19 ;  /* 0x001c941301007387 */ /* 0x000fe60000100800 */
[----:B------:R-:W-:Y:S01]  /*34ca0*/  IMAD.MOV.U32 R9, RZ, RZ, R20 ;  /* 0x000000ffff097224 */ /* 0x000fe200078e0014 */
[----:B------:R-:W-:Y:S01]  /*34cb0*/  STL [R1+0x1c90], R20 ;  /* 0x001c901401007387 */ /* 0x000fe20000100800 */
[----:B------:R-:W-:-:S03]  /*34cc0*/  IMAD.X R16, R16, 0x1, R4, P2 ;  /* 0x0000000110107824 */ /* 0x000fc600010e0604 */
[----:B------:R-:W-:Y:S04]  /*34cd0*/  STL [R1+0x1c9c], R7 ;  /* 0x001c9c0701007387 */ /* 0x000fe80000100800 */
[----:B------:R1:W-:Y:S01]  /*34ce0*/  LDGSTS.E [R6+0x6000], desc[UR40][R8.64], P0 ;  /* 0x0600000008067fae */ /* 0x0003e200081a1028 */
[----:B------:R-:W-:-:S03]  /*34cf0*/  IADD3 R17, P1, PT, R17, R5, RZ ;  /* 0x0000000511117210 */ /* 0x000fc60007f3e0ff */
[----:B------:R2:W-:Y:S02]  /*34d00*/  STL [R1+0x1c98], R16 ;  /* 0x001c981001007387 */ /* 0x0005e40000100800 */
[----:B------:R-:W-:Y:S02]  /*34d10*/  IMAD.X R18, R18, 0x1, R4, P1 ;  /* 0x0000000112127824 */ /* 0x000fe400008e0604 */
[----:B-1----:R-:W-:Y:S01]  /*34d20*/  IMAD.MOV.U32 R9, RZ, RZ, R16 ;  /* 0x000000ffff097224 */ /* 0x002fe200078e0010 */
[----:B------:R-:W-:Y:S01]  /*34d30*/  IADD3 R12, P2, PT, R12, R5, RZ ;  /* 0x000000050c0c7210 */ /* 0x000fe20007f5e0ff */
[----:B------:R-:W-:Y:S01]  /*34d40*/  IMAD.MOV.U32 R8, RZ, RZ, R7 ;  /* 0x000000ffff087224 */ /* 0x000fe200078e0007 */
[----:B--2---:R-:W2:Y:S03]  /*34d50*/  LDL.LU R16, [R1+0x1cc0] ;  /* 0x001cc00001107983 */ /* 0x004ea60000300800 */
[----:B------:R-:W-:Y:S01]  /*34d60*/  IMAD.X R15, R15, 0x1, R4, P2 ;  /* 0x000000010f0f7824 */ /* 0x000fe200010e0604 */
[----:B------:R-:W2:Y:S01]  /*34d70*/  LDL.LU R7, [R1+0x1cc4] ;  /* 0x001cc40001077983 */ /* 0x000ea20000300800 */
[----:B------:R-:W-:-:S03]  /*34d80*/  IMAD.MOV.U32 R149, RZ, RZ, R36 ;  /* 0x000000ffff957224 */ /* 0x000fc600078e0024 */
[----:B------:R-:W-:Y:S04]  /*34d90*/  STL [R1+0x1ca4], R17 ;  /* 0x001ca41101007387 */ /* 0x000fe80000100800 */
[----:B------:R-:W-:Y:S04]  /*34da0*/  STL [R1+0x1ca0], R18 ;  /* 0x001ca01201007387 */ /* 0x000fe80000100800 */
[----:B------:R1:W-:Y:S04]  /*34db0*/  STL [R1+0x1cac], R12 ;  /* 0x001cac0c01007387 */ /* 0x0003e80000100800 */
[----:B------:R1:W-:Y:S04]  /*34dc0*/  STL [R1+0x1ca8], R15 ;  /* 0x001ca80f01007387 */ /* 0x0003e80000100800 */
[----:B------:R-:W2:Y:S04]  /*34dd0*/  LDL.LU R36, [R1+0x1cc8] ;  /* 0x001cc80001247983 */ /* 0x000ea80000300800 */
[----:B------:R-:W2:Y:S04]  /*34de0*/  LDL.LU R23, [R1+0x1ccc] ;  /* 0x001ccc0001177983 */ /* 0x000ea80000300800 */
[----:B------:R1:W-:Y:S04]  /*34df0*/  LDGSTS.E [R6+0x6100], desc[UR40][R8.64], P0 ;  /* 0x0610000008067fae */ /* 0x0003e800081a1028 */
[----:B------:R-:W2:Y:S04]  /*34e00*/  LDL.LU R22, [R1+0x1d90] ;  /* 0x001d900001167983 */ /* 0x000ea80000300800 */
[----:B------:R-:W2:Y:S01]  /*34e10*/  LDL.LU R21, [R1+0x1d94] ;  /* 0x001d940001157983 */ /* 0x000ea20000300800 */
[----:B-1----:R-:W-:-:S02]  /*34e20*/  IMAD.MOV.U32 R8, RZ, RZ, R17 ;  /* 0x000000ffff087224 */ /* 0x002fc400078e0011 */
[----:B------:R-:W-:Y:S01]  /*34e30*/  IMAD.MOV.U32 R9, RZ, RZ, R18 ;  /* 0x000000ffff097224 */ /* 0x000fe200078e0012 */
[----:B---3--:R-:W-:-:S04]  /*34e40*/  IADD3 R13, P1, PT, R13, R5, RZ ;  /* 0x000000050d0d7210 */ /* 0x008fc80007f3e0ff */
[----:B------:R1:W-:Y:S01]  /*34e50*/  LDGSTS.E [R6+0x6200], desc[UR40][R8.64], P0 ;  /* 0x0620000008067fae */ /* 0x0003e200081a1028 */
[----:B------:R-:W-:Y:S01]  /*34e60*/  IADD3 R10, P2, PT, R10, R5, RZ ;  /* 0x000000050a0a7210 */ /* 0x000fe20007f5e0ff */
[----:B-1----:R-:W-:Y:S02]  /*34e70*/  IMAD.MOV.U32 R8, RZ, RZ, R12 ;  /* 0x000000ffff087224 */ /* 0x002fe400078e000c */
[----:B------:R-:W-:Y:S01]  /*34e80*/  IMAD.MOV.U32 R9, RZ, RZ, R15 ;  /* 0x000000ffff097224 */ /* 0x000fe200078e000f */
[----:B------:R-:W3:Y:S04]  /*34e90*/  LDL.LU R12, [R1+0x1d9c] ;  /* 0x001d9c00010c7983 */ /* 0x000ee80000300800 */
[----:B------:R-:W3:Y:S04]  /*34ea0*/  LDL.LU R15, [R1+0x1da4] ;  /* 0x001da400010f7983 */ /* 0x000ee80000300800 */
[----:B------:R1:W-:Y:S04]  /*34eb0*/  STL [R1+0x1cb4], R13 ;  /* 0x001cb40d01007387 */ /* 0x0003e80000100800 */
[----:B------:R1:W-:Y:S01]  /*34ec0*/  LDGSTS.E [R6+0x6300], desc[UR40][R8.64], P0 ;  /* 0x0630000008067fae */ /* 0x0003e200081a1028 */
[----:B----4-:R-:W-:-:S05]  /*34ed0*/  IMAD.X R14, R14, 0x1, R4, P1 ;  /* 0x000000010e0e7824 */ /* 0x010fca00008e0604 */
[----:B------:R-:W-:Y:S01]  /*34ee0*/  STL [R1+0x1cb0], R14 ;  /* 0x001cb00e01007387 */ /* 0x000fe20000100800 */
[----:B------:R-:W-:-:S03]  /*34ef0*/  IMAD.X R11, R11, 0x1, R4, P2 ;  /* 0x000000010b0b7824 */ /* 0x000fc600010e0604 */
[----:B------:R4:W-:Y:S04]  /*34f00*/  STL [R1+0x1cbc], R10 ;  /* 0x001cbc0a01007387 */ /* 0x0009e80000100800 */
[----:B------:R-:W3:Y:S04]  /*34f10*/  LDL.LU R20, [R1+0x1d98] ;  /* 0x001d980001147983 */ /* 0x000ee80000300800 */
[----:B------:R4:W-:Y:S04]  /*34f20*/  STL [R1+0x1cb8], R11 ;  /* 0x001cb80b01007387 */ /* 0x0009e80000100800 */
[----:B------:R-:W3:Y:S01]  /*34f30*/  LDL.LU R19, [R1+0x1da0] ;  /* 0x001da00001137983 */ /* 0x000ee20000300800 */
[----:B-1----:R-:W-:-:S02]  /*34f40*/  IMAD.MOV.U32 R8, RZ, RZ, R13 ;  /* 0x000000ffff087224 */ /* 0x002fc400078e000d */
[----:B------:R-:W-:Y:S01]  /*34f50*/  IMAD.MOV.U32 R9, RZ, RZ, R14 ;  /* 0x000000ffff097224 */ /* 0x000fe200078e000e */
[----:B------:R-:W3:Y:S04]  /*34f60*/  LDL.LU R13, [R1+0x1da8] ;  /* 0x001da800010d7983 */ /* 0x000ee80000300800 */
[----:B------:R1:W-:Y:S02]  /*34f70*/  LDGSTS.E [R6+0x6400], desc[UR40][R8.64], P0 ;  /* 0x0640000008067fae */ /* 0x0003e400081a1028 */
[----:B-1----:R-:W-:Y:S02]  /*34f80*/  IMAD.MOV.U32 R8, RZ, RZ, R10 ;  /* 0x000000ffff087224 */ /* 0x002fe400078e000a */
[----:B----4-:R-:W4:Y:S01]  /*34f90*/  LDL.LU R10, [R1+0x1dac] ;  /* 0x001dac00010a7983 */ /* 0x010f220000300800 */
[----:B------:R-:W-:-:S03]  /*34fa0*/  IMAD.MOV.U32 R9, RZ, RZ, R11 ;  /* 0x000000ffff097224 */ /* 0x000fc600078e000b */
[----:B------:R-:W4:Y:S04]  /*34fb0*/  LDL.LU R14, [R1+0x1db0] ;  /* 0x001db000010e7983 */ /* 0x000f280000300800 */
[----:B------:R-:W4:Y:S01]  /*34fc0*/  LDL.LU R11, [R1+0x1db4] ;  /* 0x001db400010b7983 */ /* 0x000f220000300800 */
[----:B------:R-:W-:-:S03]  /*34fd0*/  UISETP.GT.AND UP1, UPT, UR14, 0x10, UPT ;  /* 0x000000100e00788c */ /* 0x000fc6000bf24270 */
[----:B------:R1:W-:Y:S01]  /*34fe0*/  LDGSTS.E [R6+0x6500], desc[UR40][R8.64], P0 ;  /* 0x0650000008067fae */ /* 0x0003e200081a1028 */
[----:B--2---:R-:W-:Y:S01]  /*34ff0*/  IADD3 R7, P1, PT, R7, R5, RZ ;  /* 0x0000000507077210 */ /* 0x004fe20007f3e0ff */
[----:B------:R-:W-:-:S04]  /*35000*/  USEL UR10, URZ, 0x4, !UP1 ;  /* 0x00000004ff0a7887 */ /* 0x000fc8000c800000 */
[----:B------:R-:W-:Y:S02]  /*35010*/  IMAD.X R16, R16, 0x1, R4, P1 ;  /* 0x0000000110107824 */ /* 0x000fe400008e0604 */
[----:B-1----:R-:W-:Y:S02]  /*35020*/  IMAD.MOV.U32 R8, RZ, RZ, R7 ;  /* 0x000000ffff087224 */ /* 0x002fe400078e0007 */
[----:B------:R-:W-:Y:S01]  /*35030*/  IMAD.MOV.U32 R9, RZ, RZ, R16 ;  /* 0x000000ffff097224 */ /* 0x000fe200078e0010 */
[----:B------:R-:W-:Y:S01]  /*35040*/  USEL UR10, UR10, URZ, !UP0 ;  /* 0x000000ff0a0a7287 */ /* 0x000fe2000c000000 */
[----:B------:R1:W-:Y:S04]  /*35050*/  STL [R1+0x1cc4], R7 ;  /* 0x001cc40701007387 */ /* 0x0003e80000100800 */
[----:B------:R2:W-:Y:S01]  /*35060*/  LDGSTS.E [R6+0x6600], desc[UR40][R8.64], P0 ;  /* 0x0660000008067fae */ /* 0x0005e200081a1028 */
[----:B------:R-:W-:-:S05]  /*35070*/  IADD3 R23, P2, PT, R23, R5, RZ ;  /* 0x0000000517177210 */ /* 0x000fca0007f5e0ff */
[----:B------:R-:W-:Y:S02]  /*35080*/  IMAD.X R36, R36, 0x1, R4, P2 ;  /* 0x0000000124247824 */ /* 0x000fe400010e0604 */
[----:B--2---:R-:W-:Y:S02]  /*35090*/  IMAD.MOV.U32 R8, RZ, RZ, R23 ;  /* 0x000000ffff087224 */ /* 0x004fe400078e0017 */
[----:B------:R-:W-:Y:S01]  /*350a0*/  IMAD.MOV.U32 R9, RZ, RZ, R36 ;  /* 0x000000ffff097224 */ /* 0x000fe200078e0024 */
[----:B------:R2:W-:Y:S01]  /*350b0*/  STL [R1+0x1cc0], R16 ;  /* 0x001cc01001007387 */ /* 0x0005e20000100800 */
[----:B------:R-:W-:Y:S02]  /*350c0*/  ISETP.NE.U32.AND P1, PT, RZ, UR10, PT ;  /* 0x0000000aff007c0c */ /* 0x000fe4000bf25070 */
[----:B------:R-:W-:Y:S01]  /*350d0*/  IADD3 R21, P3, PT, R21, R5, RZ ;  /* 0x0000000515157210 */ /* 0x000fe20007f7e0ff */
[----:B------:R-:W4:Y:S04]  /*350e0*/  LDL.LU R18, [R1+0x1db8] ;  /* 0x001db80001127983 */ /* 0x000f280000300800 */
[----:B-1----:R-:W4:Y:S01]  /*350f0*/  LDL.LU R7, [R1+0x1dbc] ;  /* 0x001dbc0001077983 */ /* 0x002f220000300800 */
[----:B------:R-:W-:-:S03]  /*35100*/  IMAD.X R22, R22, 0x1, R4, P3 ;  /* 0x0000000116167824 */ /* 0x000fc600018e0604 */
[----:B------:R1:W-:Y:S04]  /*35110*/  LDGSTS.E [R6+0x6700], desc[UR40][R8.64], P0 ;  /* 0x0670000008067fae */ /* 0x0003e800081a1028 */
[----:B------:R-:W4:Y:S04]  /*35120*/  LDL.LU R17, [R1+0x1dc0] ;  /* 0x001dc00001117983 */ /* 0x000f280000300800 */
[----:B--2---:R-:W2:Y:S01]  /*35130*/  LDL.LU R16, [R1+0x1dc4] ;  /* 0x001dc40001107983 */ /* 0x004ea20000300800 */
[----:B-1----:R-:W-:Y:S01]  /*35140*/  IMAD.MOV.U32 R8, RZ, RZ, R21 ;  /* 0x000000ffff087224 */ /* 0x002fe200078e0015 */
[-C--:B---3--:R-:W-:Y:S01]  /*35150*/  IADD3 R12, P0, PT, R12, R5.reuse, RZ ;  /* 0x000000050c0c7210 */ /* 0x088fe20007f1e0ff */
[----:B------:R-:W-:Y:S01]  /*35160*/  IMAD.MOV.U32 R9, RZ, RZ, R22 ;  /* 0x000000ffff097224 */ /* 0x000fe200078e0016 */
[----:B------:R-:W-:Y:S01]  /*35170*/  STL [R1+0x1ccc], R23 ;  /* 0x001ccc1701007387 */ /* 0x000fe20000100800 */
[----:B------:R-:W-:-:S03]  /*35180*/  IADD3 R15, P2, PT, R15, R5, RZ ;  /* 0x000000050f0f7210 */ /* 0x000fc60007f5e0ff */
[----:B------:R-:W-:Y:S04]  /*35190*/  STL [R1+0x1cc8], R36 ;  /* 0x001cc82401007387 */ /* 0x000fe80000100800 */
[----:B------:R-:W-:Y:S04]  /*351a0*/  STL [R1+0x1d94], R21 ;  /* 0x001d941501007387 */ /* 0x000fe80000100800 */
[----:B------:R-:W-:Y:S04]  /*351b0*/  STL [R1+0x1d90], R22 ;  /* 0x001d901601007387 */ /* 0x000fe80000100800 */
[----:B------:R1:W-:Y:S04]  /*351c0*/  LDGSTS.E [R6+0x8000], desc[UR40][R8.64], P1 ;  /* 0x0800000008067fae */ /* 0x0003e800089a1028 */
[----:B------:R3:W-:Y:S01]  /*351d0*/  STL [R1+0x1d9c], R12 ;  /* 0x001d9c0c01007387 */ /* 0x0007e20000100800 */
[----:B-1----:R-:W-:-:S02]  /*351e0*/  IMAD.MOV.U32 R8, RZ, RZ, R12 ;  /* 0x000000ffff087224 */ /* 0x002fc400078e000c */
[----:B------:R-:W-:-:S04]  /*351f0*/  IMAD.X R20, R20, 0x1, R4, P0 ;  /* 0x0000000114147824 */ /* 0x000fc800000e0604 */
[----:B------:R-:W-:Y:S01]  /*35200*/  IMAD.MOV.U32 R9, RZ, RZ, R20 ;  /* 0x000000ffff097224 */ /* 0x000fe200078e0014 */
[----:B------:R-:W-:Y:S01]  /*35210*/  STL [R1+0x1d98], R20 ;  /* 0x001d981401007387 */ /* 0x000fe20000100800 */
[----:B------:R-:W-:-:S03]  /*35220*/  IMAD.X R19, R19, 0x1, R4, P2 ;  /* 0x0000000113137824 */ /* 0x000fc600010e0604 */
[----:B------:R1:W-:Y:S04]  /*35230*/  STL [R1+0x1da4], R15 ;  /* 0x001da40f01007387 */ /* 0x0003e80000100800 */
[----:B---3--:R-:W3:Y:S04]  /*35240*/  LDL.LU R12, [R1+0x1dcc] ;  /* 0x001dcc00010c7983 */ /* 0x008ee80000300800 */
[----:B------:R1:W-:Y:S04]  /*35250*/  LDGSTS.E [R6+0x8100], desc[UR40][R8.64], P1 ;  /* 0x0810000008067fae */ /* 0x0003e800089a1028 */
[----:B------:R-:W-:Y:S01]  /*35260*/  STL [R1+0x1da0], R19 ;  /* 0x001da01301007387 */ /* 0x000fe20000100800 */
[----:B-1----:R-:W-:-:S03]  /*35270*/  IMAD.MOV.U32 R8, RZ, RZ, R15 ;  /* 0x000000ffff087224 */ /* 0x002fc600078e000f */
[----:B------:R-:W3:Y:S01]  /*35280*/  LDL.LU R15, [R1+0x1dc8] ;  /* 0x001dc800010f7983 */ /* 0x000ee20000300800 */
[----:B----4-:R-:W-:Y:S01]  /*35290*/  IADD3 R10, P0, PT, R10, R5, RZ ;  /* 0x000000050a0a7210 */ /* 0x010fe20007f1e0ff */
[----:B------:R-:W-:-:S04]  /*352a0*/  IMAD.MOV.U32 R9, RZ, RZ, R19 ;  /* 0x000000ffff097224 */ /* 0x000fc800078e0013 */
[--C-:B------:R-:W-:Y:S01]  /*352b0*/  IMAD.X R13, R13, 0x1, R4.reuse, P0 ;  /* 0x000000010d0d7824 */ /* 0x100fe200000e0604 */
[----:B------:R-:W-:Y:S01]  /*352c0*/  IADD3 R11, P2, PT, R11, R5, RZ ;  /* 0x000000050b0b7210 */ /* 0x000fe20007f5e0ff */
[----:B------:R1:W-:Y:S04]  /*352d0*/  LDGSTS.E [R6+0x8200], desc[UR40][R8.64], P1 ;  /* 0x0820000008067fae */ /* 0x0003e800089a1028 */
[----:B------:R-:W-:Y:S01]  /*352e0*/  STL [R1+0x1dac], R10 ;  /* 0x001dac0a01007387 */ /* 0x000fe20000100800 */
[----:B------:R-:W-:-:S03]  /*352f0*/  IMAD.X R14, R14, 0x1, R4, P2 ;  /* 0x000000010e0e7824 */ /* 0x000fc600010e0604 */
[----:B------:R4:W-:Y:S01]  /*35300*/  STL [R1+0x1da8], R13 ;  /* 0x001da80d01007387 */ /* 0x0009e20000100800 */
[----:B-1----:R-:W-:-:S03]  /*35310*/  IMAD.MOV.U32 R8, RZ, RZ, R10 ;  /* 0x000000ffff087224 */ /* 0x002fc600078e000a */
[----:B------:R-:W-:Y:S01]  /*35320*/  STL [R1+0x1db4], R11 ;  /* 0x001db40b01007387 */ /* 0x000fe20000100800 */
[----:B------:R-:W-:-:S03]  /*35330*/  IMAD.MOV.U32 R9, RZ, RZ, R13 ;  /* 0x000000ffff097224 */ /* 0x000fc600078e000d */
[----:B----4-:R-:W4:Y:S04]  /*35340*/  LDL.LU R13, [R1+0x1e94] ;  /* 0x001e9400010d7983 */ /* 0x010f280000300800 */
[----:B------:R1:W-:Y:S04]  /*35350*/  STL [R1+0x1db0], R14 ;  /* 0x001db00e01007387 */ /* 0x0003e80000100800 */
[----:B------:R1:W-:Y:S04]  /*35360*/  LDGSTS.E [R6+0x8300], desc[UR40][R8.64], P1 ;  /* 0x0830000008067fae */ /* 0x0003e800089a1028 */
[----:B------:R-:W4:Y:S01]  /*35370*/  LDL.LU R10, [R1+0x1e9c] ;  /* 0x001e9c00010a7983 */ /* 0x000f220000300800 */
[----:B-1----:R-:W-:-:S03]  /*35380*/  IMAD.MOV.U32 R9, RZ, RZ, R14 ;  /* 0x000000ffff097224 */ /* 0x002fc600078e000e */
[----:B------:R-:W4:Y:S01]  /*35390*/  LDL.LU R14, [R1+0x1e90] ;  /* 0x001e9000010e7983 */ /* 0x000f220000300800 */
[----:B------:R-:W-:-:S03]  /*353a0*/  IMAD.MOV.U32 R8, RZ, RZ, R11 ;  /* 0x000000ffff087224 */ /* 0x000fc600078e000b */
[----:B------:R-:W4:Y:S04]  /*353b0*/  LDL.LU R11, [R1+0x1e98] ;  /* 0x001e9800010b7983 */ /* 0x000f280000300800 */
[----:B------:R1:W-:Y:S01]  /*353c0*/  LDGSTS.E [R6+0x8400], desc[UR40][R8.64], P1 ;  /* 0x0840000008067fae */ /* 0x0003e200089a1028 */
[----:B------:R-:W-:-:S05]  /*353d0*/  IADD3 R7, P0, PT, R7, R5, RZ ;  /* 0x0000000507077210 */ /* 0x000fca0007f1e0ff */
[----:B------:R-:W-:Y:S01]  /*353e0*/  IMAD.X R18, R18, 0x1, R4, P0 ;  /* 0x0000000112127824 */ /* 0x000fe200000e0604 */
[----:B------:R1:W-:Y:S01]  /*353f0*/  STL [R1+0x1dbc], R7 ;  /* 0x001dbc0701007387 */ /* 0x0003e20000100800 */
[----:B--2---:R-:W-:-:S03]  /*35400*/  IADD3 R16, P2, PT, R16, R5, RZ ;  /* 0x0000000510107210 */ /* 0x004fc60007f5e0ff */
[----:B------:R2:W-:Y:S02]  /*35410*/  STL [R1+0x1db8], R18 ;  /* 0x001db81201007387 */ /* 0x0005e40000100800 */
[----:B------:R-:W-:Y:S02]  /*35420*/  IMAD.X R17, R17, 0x1, R4, P2 ;  /* 0x0000000111117824 */ /* 0x000fe400010e0604 */
[----:B------:R2:W-:Y:S01]  /*35430*/  STL [R1+0x1dc4], R16 ;  /* 0x001dc41001007387 */ /* 0x0005e20000100800 */
[----:B-1----:R-:W-:-:S03]  /*35440*/  IMAD.MOV.U32 R8, RZ, RZ, R7 ;  /* 0x000000ffff087224 */ /* 0x002fc600078e0007 */
[----:B------:R-:W4:Y:S01]  /*35450*/  LDL.LU R21, [R1+0x1ea4] ;  /* 0x001ea40001157983 */ /* 0x000f220000300800 */
[----:B------:R-:W-:-:S03]  /*35460*/  IMAD.MOV.U32 R9, RZ, RZ, R18 ;  /* 0x000000ffff097224 */ /* 0x000fc600078e0012 */
[----:B------:R1:W-:Y:S04]  /*35470*/  STL [R1+0x1dc0], R17 ;  /* 0x001dc01101007387 */ /* 0x0003e80000100800 */
[----:B------:R-:W4:Y:S04]  /*35480*/  LDL.LU R7, [R1+0x1eac] ;  /* 0x001eac0001077983 */ /* 0x000f280000300800 */
[----:B------:R-:W4:Y:S04]  /*35490*/  LDL.LU R22, [R1+0x1ea0] ;  /* 0x001ea00001167983 */ /* 0x000f280000300800 */
[----:B------:R-:W4:Y:S04]  /*354a0*/  LDL.LU R20, [R1+0x1ea8] ;  /* 0x001ea80001147983 */ /* 0x000f280000300800 */
[----:B------:R1:W-:Y:S04]  /*354b0*/  LDGSTS.E [R6+0x8500], desc[UR40][R8.64], P1 ;  /* 0x0850000008067fae */ /* 0x0003e800089a1028 */
[----:B--2---:R-:W2:Y:S01]  /*354c0*/  LDL.LU R18, [R1+0x1eb4] ;  /* 0x001eb40001127983 */ /* 0x004ea20000300800 */
[----:B-1----:R-:W-:-:S03]  /*354d0*/  IMAD.MOV.U32 R8, RZ, RZ, R16 ;  /* 0x000000ffff087224 */ /* 0x002fc600078e0010 */
[----:B------:R-:W2:Y:S01]  /*354e0*/  LDL.LU R16, [R1+0x1ebc] ;  /* 0x001ebc0001107983 */ /* 0x000ea20000300800 */
[----:B------:R-:W-:Y:S01]  /*354f0*/  IMAD.MOV.U32 R9, RZ, RZ, R17 ;  /* 0x000000ffff097224 */ /* 0x000fe200078e0011 */
[----:B------:R-:W-:Y:S01]  /*35500*/  UISETP.GT.AND UP1, UPT, UR14, 0x14, UPT ;  /* 0x000000140e00788c */ /* 0x000fe2000bf24270 */
[----:B---3--:R-:W-:-:S03]  /*35510*/  IADD3 R12, P0, PT, R12, R5, RZ ;  /* 0x000000050c0c7210 */ /* 0x008fc60007f1e0ff */
[----:B------:R1:W-:Y:S04]  /*35520*/  LDGSTS.E [R6+0x8600], desc[UR40][R8.64], P1 ;  /* 0x0860000008067fae */ /* 0x0003e800089a1028 */
[----:B------:R3:W-:Y:S01]  /*35530*/  STL [R1+0x1dcc], R12 ;  /* 0x001dcc0c01007387 */ /* 0x0007e20000100800 */
[----:B------:R-:W-:-:S05]  /*35540*/  IMAD.X R15, R15, 0x1, R4, P0 ;  /* 0x000000010f0f7824 */ /* 0x000fca00000e0604 */
[----:B------:R-:W-:Y:S04]  /*35550*/  STL [R1+0x1dc8], R15 ;  /* 0x001dc80f01007387 */ /* 0x000fe80000100800 */
[----:B------:R-:W2:Y:S04]  /*35560*/  LDL.LU R19, [R1+0x1eb0] ;  /* 0x001eb00001137983 */ /* 0x000ea80000300800 */
[----:B------:R-:W2:Y:S01]  /*35570*/  LDL.LU R17, [R1+0x1eb8] ;  /* 0x001eb80001117983 */ /* 0x000ea20000300800 */
[----:B------:R-:W-:Y:S01]  /*35580*/  USEL UR10, URZ, 0x4, !UP1 ;  /* 0x00000004ff0a7887 */ /* 0x000fe2000c800000 */
[----:B-1----:R-:W-:-:S02]  /*35590*/  IMAD.MOV.U32 R8, RZ, RZ, R12 ;  /* 0x000000ffff087224 */ /* 0x002fc400078e000c */
[----:B------:R-:W-:Y:S01]  /*355a0*/  IMAD.MOV.U32 R9, RZ, RZ, R15 ;  /* 0x000000ffff097224 */ /* 0x000fe200078e000f */
[----:B------:R-:W-:Y:S01]  /*355b0*/  USEL UR10, UR10, URZ, !UP0 ;  /* 0x000000ff0a0a7287 */ /* 0x000fe2000c000000 */
[----:B---3--:R-:W3:Y:S04]  /*355c0*/  LDL.LU R12, [R1+0x1ec4] ;  /* 0x001ec400010c7983 */ /* 0x008ee80000300800 */
[----:B------:R1:W-:Y:S01]  /*355d0*/  LDGSTS.E [R6+0x8700], desc[UR40][R8.64], P1 ;  /* 0x0870000008067fae */ /* 0x0003e200089a1028 */
[----:B------:R-:W-:Y:S02]  /*355e0*/  ISETP.NE.U32.AND P0, PT, RZ, UR10, PT ;  /* 0x0000000aff007c0c */ /* 0x000fe4000bf05070 */
[----:B----4-:R-:W-:-:S05]  /*355f0*/  IADD3 R13, P1, PT, R13, R5, RZ ;  /* 0x000000050d0d7210 */ /* 0x010fca0007f3e0ff */
[----:B------:R4:W-:Y:S01]  /*35600*/  STL [R1+0x1e94], R13 ;  /* 0x001e940d01007387 */ /* 0x0009e20000100800 */
[----:B------:R-:W-:Y:S01]  /*35610*/  IADD3 R10, P2, PT, R10, R5, RZ ;  /* 0x000000050a0a7210 */ /* 0x000fe20007f5e0ff */
[----:B-1----:R-:W-:Y:S02]  /*35620*/  IMAD.MOV.U32 R8, RZ, RZ, R13 ;  /* 0x000000ffff087224 */ /* 0x002fe400078e000d */
[----:B------:R-:W-:-:S04]  /*35630*/  IMAD.X R14, R14, 0x1, R4, P1 ;  /* 0x000000010e0e7824 */ /* 0x000fc800008e0604 */
[----:B------:R-:W-:Y:S02]  /*35640*/  IMAD.MOV.U32 R9, RZ, RZ, R14 ;  /* 0x000000ffff097224 */ /* 0x000fe400078e000e */
[----:B------:R-:W-:Y:S01]  /*35650*/  IMAD.X R11, R11, 0x1, R4, P2 ;  /* 0x000000010b0b7824 */ /* 0x000fe200010e0604 */
[----:B------:R-:W-:Y:S04]  /*35660*/  STL [R1+0x1e90], R14 ;  /* 0x001e900e01007387 */ /* 0x000fe80000100800 */
[----:B------:R-:W-:Y:S04]  /*35670*/  STL [R1+0x1e9c], R10 ;  /* 0x001e9c0a01007387 */ /* 0x000fe80000100800 */
[----:B----4-:R-:W4:Y:S04]  /*35680*/  LDL.LU R13, [R1+0x1ec0] ;  /* 0x001ec000010d7983 */ /* 0x010f280000300800 */
[----:B------:R1:W-:Y:S04]  /*35690*/  LDGSTS.E [R6+0xa000], desc[UR40][R8.64], P0 ;  /* 0x0a00000008067fae */ /* 0x0003e800081a1028 */
[----:B------:R1:W-:Y:S02]  /*356a0*/  STL [R1+0x1e98], R11 ;  /* 0x001e980b01007387 */ /* 0x0003e40000100800 */
[----:B-1----:R-:W-:-:S02]  /*356b0*/  IMAD.MOV.U32 R9, RZ, RZ, R11 ;  /* 0x000000ffff097224 */ /* 0x002fc400078e000b */
[----:B------:R-:W-:Y:S01]  /*356c0*/  IMAD.MOV.U32 R8, RZ, RZ, R10 ;  /* 0x000000ffff087224 */ /* 0x000fe200078e000a */
[----:B------:R-:W4:Y:S04]  /*356d0*/  LDL.LU R11, [R1+0x1ec8] ;  /* 0x001ec800010b7983 */ /* 0x000f280000300800 */
[----:B------:R-:W4:Y:S04]  /*356e0*/  LDL.LU R10, [R1+0x1ecc] ;  /* 0x001ecc00010a7983 */ /* 0x000f280000300800 */
[----:B------:R-:W4:Y:S04]  /*356f0*/  LDL.LU R15, [R1+0x1f90] ;  /* 0x001f9000010f7983 */ /* 0x000f280000300800 */
[----:B------:R-:W4:Y:S01]  /*35700*/  LDL.LU R14, [R1+0x1f94] ;  /* 0x001f9400010e7983 */ /* 0x000f220000300800 */
[----:B------:R-:W-:-:S02]  /*35710*/  IADD3 R21, P1, PT, R21, R5, RZ ;  /* 0x0000000515157210 */ /* 0x000fc40007f3e0ff */
[-C--:B------:R-:W-:Y:S01]  /*35720*/  IADD3 R7, P2, PT, R7, R5.reuse, RZ ;  /* 0x0000000507077210 */ /* 0x080fe20007f5e0ff */
[----:B------:R-:W-:Y:S01]  /*35730*/  IMAD.MOV.U32 R148, RZ, RZ, R37 ;  /* 0x000000ffff947224 */ /* 0x000fe200078e0025 */
[----:B------:R1:W-:Y:S01]  /*35740*/  LDGSTS.E [R6+0xa100], desc[UR40][R8.64], P0 ;  /* 0x0a10000008067fae */ /* 0x0003e200081a1028 */
[----:B------:R-:W-:Y:S02]  /*35750*/  IMAD.X R22, R22, 0x1, R4, P1 ;  /* 0x0000000116167824 */ /* 0x000fe400008e0604 */
[----:B------:R-:W-:Y:S02]  /*35760*/  IMAD.MOV.U32 R150, RZ, RZ, R33 ;  /* 0x000000ffff967224 */ /* 0x000fe400078e0021 */
[----:B------:R-:W-:Y:S01]  /*35770*/  IMAD.MOV.U32 R151, RZ, RZ, R32 ;  /* 0x000000ffff977224 */ /* 0x000fe200078e0020 */
[----:B--2---:R-:W-:Y:S01]  /*35780*/  IADD3 R18, P1, PT, R18, R5, RZ ;  /* 0x0000000512127210 */ /* 0x004fe20007f3e0ff */
[----:B------:R-:W-:Y:S01]  /*35790*/  IMAD.X R20, R20, 0x1, R4, P2 ;  /* 0x0000000114147824 */ /* 0x000fe200010e0604 */
[----:B------:R-:W-:Y:S01]  /*357a0*/  STL [R1+0x1ea4], R21 ;  /* 0x001ea41501007387 */ /* 0x000fe20000100800 */
[----:B-1----:R-:W-:-:S02]  /*357b0*/  IMAD.MOV.U32 R8, RZ, RZ, R21 ;  /* 0x000000ffff087224 */ /* 0x002fc400078e0015 */
[----:B------:R-:W-:Y:S01]  /*357c0*/  IMAD.MOV.U32 R9, RZ, RZ, R22 ;  /* 0x000000ffff097224 */ /* 0x000fe200078e0016 */
[----:B------:R-:W-:Y:S01]  /*357d0*/  STL [R1+0x1ea0], R22 ;  /* 0x001ea01601007387 */ /* 0x000fe20000100800 */
[----:B------:R-:W-:Y:S01]  /*357e0*/  HMMA.1688.F32.TF32 R148, R156, R38, R148 ;  /* 0x000000269c94723c */ /* 0x000fe20000081094 */
[----:B------:R-:W-:Y:S02]  /*357f0*/  IADD3 R16, P2, PT, R16, R5, RZ ;  /* 0x0000000510107210 */ /* 0x000fe40007f5e0ff */
[----:B------:R1:W-:Y:S04]  /*35800*/  STL [R1+0x1eac], R7 ;  /* 0x001eac0701007387 */ /* 0x0003e80000100800 */
[----:B------:R2:W-:Y:S04]  /*35810*/  LDGSTS.E [R6+0xa200], desc[UR40][R8.64], P0 ;  /* 0x0a20000008067fae */ /* 0x0005e800081a1028 */
[----:B------:R-:W-:Y:S04]  /*35820*/  STL [R1+0x1ea8], R20 ;  /* 0x001ea81401007387 */ /* 0x000fe80000100800 */
[----:B------:R-:W4:Y:S01]  /*35830*/  LDL.LU R38, [R1+0x1f9c] ;  /* 0x001f9c0001267983 */ /* 0x000f220000300800 */
[----:B--2---:R-:W-:-:S03]  /*35840*/  IMAD.MOV.U32 R8, RZ, RZ, R7 ;  /* 0x000000ffff087224 */ /* 0x004fc600078e0007 */
[----:B-1----:R-:W2:Y:S01]  /*35850*/  LDL.LU R7, [R1+0x1fa4] ;  /* 0x001fa40001077983 */ /* 0x002ea20000300800 */
[----:B------:R-:W-:-:S03]  /*35860*/  IMAD.MOV.U32 R154, RZ, RZ, R41 ;  /* 0x000000ffff9a7224 */ /* 0x000fc600078e0029 */
[----:B------:R-:W-:Y:S01]  /*35870*/  STL [R1+0x1eb4], R18 ;  /* 0x001eb41201007387 */ /* 0x000fe20000100800 */
[----:B------:R-:W-:-:S07]  /*35880*/  IMAD.MOV.U32 R155, RZ, RZ, R40 ;  /* 0x000000ffff9b7224 */ /* 0x000fce00078e0028 */
[----:B------:R-:W-:Y:S01]  /*35890*/  HMMA.1688.F32.TF32 R152, R156, R42, R152 ;  /* 0x0000002a9c98723c */ /* 0x000fe20000081098 */
[----:B------:R-:W-:-:S05]  /*358a0*/  IMAD.X R19, R19, 0x1, R4, P1 ;  /* 0x0000000113137824 */ /* 0x000fca00008e0604 */
[----:B------:R-:W-:Y:S01]  /*358b0*/  STL [R1+0x1eb0], R19 ;  /* 0x001eb01301007387 */ /* 0x000fe20000100800 */
[----:B------:R-:W-:-:S03]  /*358c0*/  IMAD.X R17, R17, 0x1, R4, P2 ;  /* 0x0000000111117824 */ /* 0x000fc600010e0604 */
[----:B------:R-:W-:Y:S04]  /*358d0*/  STL [R1+0x1ebc], R16 ;  /* 0x001ebc1001007387 */ /* 0x000fe80000100800 */
[----:B------:R-:W2:Y:S04]  /*358e0*/  LDL.LU R39, [R1+0x1f98] ;  /* 0x001f980001277983 */ /* 0x000ea80000300800 */
[----:B------:R-:W-:Y:S04]  /*358f0*/  STL [R1+0x1eb8], R17 ;  /* 0x001eb81101007387 */ /* 0x000fe80000100800 */
[----:B------:R-:W2:Y:S01]  /*35900*/  LDL.LU R42, [R1+0x1fa0] ;  /* 0x001fa000012a7983 */ /* 0x000ea20000300800 */
[----:B------:R-:W-:Y:S01]  /*35910*/  IMAD.MOV.U32 R9, RZ, RZ, R20 ;  /* 0x000000ffff097224 */ /* 0x000fe200078e0014 */
[----:B---3--:R-:W-:-:S04]  /*35920*/  IADD3 R12, P1, PT, R12, R5, RZ ;  /* 0x000000050c0c7210 */ /* 0x008fc80007f3e0ff */
[----:B------:R1:W-:Y:S02]  /*35930*/  LDGSTS.E [R6+0xa300], desc[UR40][R8.64], P0 ;  /* 0x0a30000008067fae */ /* 0x0003e400081a1028 */
[----:B-1----:R-:W-:Y:S02]  /*35940*/  IMAD.MOV.U32 R8, RZ, RZ, R18 ;  /* 0x000000ffff087224 */ /* 0x002fe400078e0012 */
[----:B------:R-:W-:-:S05]  /*35950*/  IMAD.MOV.U32 R9, RZ, RZ, R19 ;  /* 0x000000ffff097224 */ /* 0x000fca00078e0013 */
[----:B------:R1:W-:Y:S01]  /*35960*/  LDGSTS.E [R6+0xa400], desc[UR40][R8.64], P0 ;  /* 0x0a40000008067fae */ /* 0x0003e200081a1028 */
[----:B----4-:R-:W-:Y:S02]  /*35970*/  IMAD.X R13, R13, 0x1, R4, P1 ;  /* 0x000000010d0d7824 */ /* 0x010fe400008e0604 */
[----:B-1----:R-:W-:Y:S02]  /*35980*/  IMAD.MOV.U32 R8, RZ, RZ, R16 ;  /* 0x000000ffff087224 */ /* 0x002fe400078e0010 */
[----:B------:R-:W-:Y:S01]  /*35990*/  IMAD.MOV.U32 R9, RZ, RZ, R17 ;  /* 0x000000ffff097224 */ /* 0x000fe200078e0011 */
[----:B------:R-:W-:Y:S04]  /*359a0*/  STL [R1+0x1ec4], R12 ;  /* 0x001ec40c01007387 */ /* 0x000fe80000100800 */
[----:B------:R1:W-:Y:S04]  /*359b0*/  LDGSTS.E [R6+0xa500], desc[UR40][R8.64], P0 ;  /* 0x0a50000008067fae */ /* 0x0003e800081a1028 */
[----:B------:R-:W-:Y:S01]  /*359c0*/  STL [R1+0x1ec0], R13 ;  /* 0x001ec00d01007387 */ /* 0x000fe20000100800 */
[----:B------:R-:W-:Y:S01]  /*359d0*/  IADD3 R10, P2, PT, R10, R5, RZ ;  /* 0x000000050a0a7210 */ /* 0x000fe20007f5e0ff */
[----:B-1----:R-:W-:-:S02]  /*359e0*/  IMAD.MOV.U32 R8, RZ, RZ, R12 ;  /* 0x000000ffff087224 */ /* 0x002fc400078e000c */
[----:B------:R-:W-:Y:S02]  /*359f0*/  IMAD.MOV.U32 R9, RZ, RZ, R13 ;  /* 0x000000ffff097224 */ /* 0x000fe400078e000d */
[--C-:B------:R-:W-:Y:S01]  /*35a00*/  IMAD.X R11, R11, 0x1, R4.reuse, P2 ;  /* 0x000000010b0b7824 */ /* 0x100fe200010e0604 */
[----:B------:R-:W-:Y:S01]  /*35a10*/  IADD3 R14, P3, PT, R14, R5, RZ ;  /* 0x000000050e0e7210 */ /* 0x000fe20007f7e0ff */
[----:B------:R-:W-:Y:S04]  /*35a20*/  STL [R1+0x1ecc], R10 ;  /* 0x001ecc0a01007387 */ /* 0x000fe80000100800 */
[----:B------:R1:W-:Y:S01]  /*35a30*/  LDGSTS.E [R6+0xa600], desc[UR40][R8.64], P0 ;  /* 0x0a60000008067fae */ /* 0x0003e200081a1028 */
[----:B------:R-:W-:-:S03]  /*35a40*/  IMAD.X R15, R15, 0x1, R4, P3 ;  /* 0x000000010f0f7824 */ /* 0x000fc600018e0604 */
[----:B------:R3:W-:Y:S04]  /*35a50*/  STL [R1+0x1ec8], R11 ;  /* 0x001ec80b01007387 */ /* 0x0007e80000100800 */
[----:B------:R-:W-:Y:S01]  /*35a60*/  STL [R1+0x1f94], R14 ;  /* 0x001f940e01007387 */ /* 0x000fe20000100800 */
[----:B-1----:R-:W-:Y:S02]  /*35a70*/  IMAD.MOV.U32 R8, RZ, RZ, R10 ;  /* 0x000000ffff087224 */ /* 0x002fe400078e000a */
[----:B------:R-:W-:Y:S02]  /*35a80*/  IMAD.MOV.U32 R9, RZ, RZ, R11 ;  /* 0x000000ffff097224 */ /* 0x000fe400078e000b */
[----:B---3--:R-:W3:Y:S04]  /*35a90*/  LDL.LU.64 R10, [R1+0x1960] ;  /* 0x00196000010a7983 */ /* 0x008ee80000300a00 */
[----:B------:R1:W-:Y:S04]  /*35aa0*/  STL [R1+0x1f90], R15 ;  /* 0x001f900f01007387 */ /* 0x0003e80000100800 */
[----:B------:R-:W4:Y:S04]  /*35ab0*/  LDL.LU.64 R12, [R1+0x1958] ;  /* 0x00195800010c7983 */ /* 0x000f280000300a00 */
[----:B------:R1:W-:Y:S01]  /*35ac0*/  LDGSTS.E [R6+0xa700], desc[UR40][R8.64], P0 ;  /* 0x0a70000008067fae */ /* 0x0003e200081a1028 */
[----:B------:R-:W-:Y:S01]  /*35ad0*/  UISETP.GT.AND UP1, UPT, UR14, 0x18, UPT ;  /* 0x000000180e00788c */ /* 0x000fe2000bf24270 */
[----:B-1----:R-:W-:-:S02]  /*35ae0*/  IMAD.MOV.U32 R8, RZ, RZ, R14 ;  /* 0x000000ffff087224 */ /* 0x002fc400078e000e */
[----:B------:R-:W-:Y:S02]  /*35af0*/  IMAD.MOV.U32 R9, RZ, RZ, R15 ;  /* 0x000000ffff097224 */ /* 0x000fe400078e000f */
[----:B------:R-:W4:Y:S04]  /*35b00*/  LDL.LU.64 R14, [R1+0x1950] ;  /* 0x00195000010e7983 */ /* 0x000f280000300a00 */
[----:B------:R-:W4:Y:S01]  /*35b10*/  LDL.LU.64 R16, [R1+0x1948] ;  /* 0x0019480001107983 */ /* 0x000f220000300a00 */
[----:B------:R-:W-:-:S03]  /*35b20*/  USEL UR10, URZ, 0x4, !UP1 ;  /* 0x00000004ff0a7887 */ /* 0x000fc6000c800000 */
[----:B------:R-:W4:Y:S01]  /*35b30*/  LDL.LU.64 R18, [R1+0x1940] ;  /* 0x0019400001127983 */ /* 0x000f220000300a00 */
[----:B------:R-:W-:-:S03]  /*35b40*/  USEL UR10, UR10, URZ, !UP0 ;  /* 0x000000ff0a0a7287 */ /* 0x000fc6000c000000 */
[----:B------:R-:W4:Y:S03]  /*35b50*/  LDL.LU.64 R20, [R1+0x1840] ;  /* 0x0018400001147983 */ /* 0x000f260000300a00 */
[----:B------:R-:W-:Y:S01]  /*35b60*/  ISETP.NE.U32.AND P1, PT, RZ, UR10, PT ;  /* 0x0000000aff007c0c */ /* 0x000fe2000bf25070 */
[----:B------:R-:W4:Y:S01]  /*35b70*/  LDL.LU.64 R22, [R1+0x1878] ;  /* 0x0018780001167983 */ /* 0x000f220000300a00 */
[-C--:B------:R-:W-:Y:S02]  /*35b80*/  IADD3 R38, P0, PT, R38, R5.reuse, RZ ;  /* 0x0000000526267210 */ /* 0x080fe40007f1e0ff */
[----:B--2---:R-:W-:Y:S01]  /*35b90*/  IADD3 R7, P2, PT, R7, R5, RZ ;  /* 0x0000000507077210 */ /* 0x004fe20007f5e0ff */
[----:B------:R-:W2:Y:S04]  /*35ba0*/  LDL.LU.64 R36, [R1+0x1870] ;  /* 0x0018700001247983 */ /* 0x000ea80000300a00 */
[----:B------:R-:W-:Y:S04]  /*35bb0*/  STL [R1+0x1f9c], R38 ;  /* 0x001f9c2601007387 */ /* 0x000fe80000100800 */
[----:B------:R1:W-:Y:S02]  /*35bc0*/  LDGSTS.E [R6+0xc000], desc[UR40][R8.64], P1 ;  /* 0x0c00000008067fae */ /* 0x0003e400089a1028 */
[----:B-1----:R-:W-:-:S02]  /*35bd0*/  IMAD.MOV.U32 R8, RZ, RZ, R38 ;  /* 0x000000ffff087224 */ /* 0x002fc400078e0026 */
[----:B------:R-:W-:-:S04]  /*35be0*/  IMAD.X R39, R39, 0x1, R4, P0 ;  /* 0x0000000127277824 */ /* 0x000fc800000e0604 */
[----:B------:R-:W-:Y:S01]  /*35bf0*/  IMAD.MOV.U32 R9, RZ, RZ, R39 ;  /* 0x000000ffff097224 */ /* 0x000fe200078e0027 */
[----:B------:R1:W-:Y:S01]  /*35c00*/  STL [R1+0x1f98], R39 ;  /* 0x001f982701007387 */ /* 0x0003e20000100800 */
[----:B------:R-:W-:-:S03]  /*35c10*/  IMAD.X R42, R42, 0x1, R4, P2 ;  /* 0x000000012a2a7824 */ /* 0x000fc600010e0604 */
[----:B------:R-:W-:Y:S04]  /*35c20*/  STL [R1+0x1fa4], R7 ;  /* 0x001fa40701007387 */ /* 0x000fe80000100800 */
[----:B------:R1:W-:Y:S04]  /*35c30*/  LDGSTS.E [R6+0xc100], desc[UR40][R8.64], P1 ;  /* 0x0c10000008067fae */ /* 0x0003e800089a1028 */
[----:B-1----:R-:W2:Y:S04]  /*35c40*/  LDL.LU.64 R38, [R1+0x1868] ;  /* 0x0018680001267983 */ /* 0x002ea80000300a00 */
[----:B------:R1:W-:Y:S04]  /*35c50*/  STL [R1+0x1fa0], R42 ;  /* 0x001fa02a01007387 */ /* 0x0003e80000100800 */
[----:B------:R-:W2:Y:S01]  /*35c60*/  LDL.LU.64 R40, [R1+0x1860] ;  /* 0x0018600001287983 */ /* 0x000ea20000300a00 */
[----:B------:R-:W-:-:S03]  /*35c70*/  IMAD.MOV.U32 R9, RZ, RZ, R42 ;  /* 0x000000ffff097224 */ /* 0x000fc600078e002a */
[----:B-1----:R-:W2:Y:S04]  /*35c80*/  LDL.LU.64 R42, [R1+0x1858] ;  /* 0x00185800012a7983 */ /* 0x002ea80000300a00 */
[----:B------:R-:W2:Y:S04]  /*35c90*/  LDL.LU.64 R58, [R1+0x1850] ;  /* 0x00185000013a7983 */ /* 0x000ea80000300a00 */
[----:B------:R-:W2:Y:S04]  /*35ca0*/  LDL.LU.64 R52, [R1+0x1848] ;  /* 0x0018480001347983 */ /* 0x000ea80000300a00 */
[----:B------:R-:W2:Y:S04]  /*35cb0*/  LDL.LU R50, [R1+0x19d0] ;  /* 0x0019d00001327983 */ /* 0x000ea80000300800 */
[----:B------:R-:W2:Y:S04]  /*35cc0*/  LDL.LU R49, [R1+0x19d4] ;  /* 0x0019d40001317983 */ /* 0x000ea80000300800 */
[----:B------:R-:W2:Y:S04]  /*35cd0*/  LDL.LU R48, [R1+0x19d8] ;  /* 0x0019d80001307983 */ /* 0x000ea80000300800 */
[----:B------:R-:W2:Y:S04]  /*35ce0*/  LDL.LU R47, [R1+0x19dc] ;  /* 0x0019dc00012f7983 */ /* 0x000ea80000300800 */
[----:B------:R-:W2:Y:S04]  /*35cf0*/  LDL.LU R46, [R1+0x19e0] ;  /* 0x0019e000012e7983 */ /* 0x000ea80000300800 */
[----:B------:R-:W2:Y:S01]  /*35d00*/  LDL.LU R45, [R1+0x19e4] ;  /* 0x0019e400012d7983 */ /* 0x000ea20000300800 */
[----:B------:R-:W-:-:S05]  /*35d10*/  IMAD.MOV.U32 R8, RZ, RZ, R7 ;  /* 0x000000ffff087224 */ /* 0x000fca00078e0007 */
[----:B------:R3:W-:Y:S02]  /*35d20*/  LDGSTS.E [R6+0xc200], desc[UR40][R8.64], P1 ;  /* 0x0c20000008067fae */ /* 0x0007e400089a1028 */
[----:B---3--:R-:W-:-:S05]  /*35d30*/  IADD3 R8, P0, PT, R10, R5, RZ ;  /* 0x000000050a087210 */ /* 0x008fca0007f1e0ff */
[----:B------:R-:W-:Y:S01]  /*35d40*/  IMAD.X R7, R11, 0x1, R4, P0 ;  /* 0x000000010b077824 */ /* 0x000fe200000e0604 */
[----:B----4-:R-:W-:-:S05]  /*35d50*/  IADD3 R10, P0, PT, R12, R5, RZ ;  /* 0x000000050c0a7210 */ /* 0x010fca0007f1e0ff */
[----:B------:R-:W-:Y:S01]  /*35d60*/  IMAD.X R9, R13, 0x1, R4, P0 ;  /* 0x000000010d097824 */ /* 0x000fe200000e0604 */
[----:B------:R-:W-:-:S05]  /*35d70*/  IADD3 R12, P0, PT, R14, R5, RZ ;  /* 0x000000050e0c7210 */ /* 0x000fca0007f1e0ff */
        /* <DEDUP_REMOVED lines=9> */
[----:B--2---:R-:W-:-:S05]  /*35e10*/  IADD3 R22, P0, PT, R36, R5, RZ ;  /* 0x0000000524167210 */ /* 0x004fca0007f1e0ff */
[----:B------:R-:W-:Y:S02]  /*35e20*/  IMAD.X R21, R37, 0x1, R4, P0 ;  /* 0x0000000125157824 */ /* 0x000fe400000e0604 */
[----:B------:R-:W-:Y:S02]  /*35e30*/  IMAD.MOV.U32 R164, RZ, RZ, R8 ;  /* 0x000000ffffa47224 */ /* 0x000fe400078e0008 */
[----:B------:R-:W-:Y:S01]  /*35e40*/  IMAD.MOV.U32 R165, RZ, RZ, R7 ;  /* 0x000000ffffa57224 */ /* 0x000fe200078e0007 */
[----:B------:R-:W-:Y:S01]  /*35e50*/  HMMA.1688.F32.TF32 R24, R156, R26, R196 ;  /* 0x0000001a9c18723c */ /* 0x000fe200000810c4 */
[----:B------:R-:W-:Y:S02]  /*35e60*/  IMAD.MOV.U32 R162, RZ, RZ, R10 ;  /* 0x000000ffffa27224 */ /* 0x000fe400078e000a */
[----:B------:R-:W-:-:S05]  /*35e70*/  IMAD.MOV.U32 R163, RZ, RZ, R9 ;  /* 0x000000ffffa37224 */ /* 0x000fca00078e0009 */
[----:B------:R-:W-:Y:S01]  /*35e80*/  HMMA.1688.F32.TF32 R28, R156, R30, R192 ;  /* 0x0000001e9c1c723c */ /* 0x000fe200000810c0 */
[----:B------:R-:W-:-:S07]  /*35e90*/  IMAD.MOV.U32 R160, RZ, RZ, R12 ;  /* 0x000000ffffa07224 */ /* 0x000fce00078e000c */
[----:B------:R-:W-:Y:S01]  /*35ea0*/  HMMA.1688.F32.TF32 R32, R156, R34, R188 ;  /* 0x000000229c20723c */ /* 0x000fe200000810bc */
[----:B------:R-:W-:Y:S01]  /*35eb0*/  IMAD.MOV.U32 R161, RZ, RZ, R11 ;  /* 0x000000ffffa17224 */ /* 0x000fe200078e000b */
[----:B------:R-:W-:Y:S01]  /*35ec0*/  UISETP.GT.AND UP1, UPT, UR14, 0x1c, UPT ;  /* 0x0000001c0e00788c */ /* 0x000fe2000bf24270 */
[----:B------:R-:W-:Y:S01]  /*35ed0*/  IMAD.MOV.U32 R158, RZ, RZ, R14 ;  /* 0x000000ffff9e7224 */ /* 0x000fe200078e000e */
[----:B------:R-:W-:Y:S01]  /*35ee0*/  LDGSTS.E [R6+0xc300], desc[UR40][R164.64], P1 ;  /* 0x0c300000a4067fae */ /* 0x000fe200089a1028 */
[----:B------:R-:W-:Y:S02]  /*35ef0*/  IMAD.MOV.U32 R159, RZ, RZ, R13 ;  /* 0x000000ffff9f7224 */ /* 0x000fe400078e000d */
[----:B------:R-:W-:Y:S02]  /*35f00*/  IMAD.MOV.U32 R156, RZ, RZ, R16 ;  /* 0x000000ffff9c7224 */ /* 0x000fe400078e0010 */
[----:B------:R-:W-:Y:S02]  /*35f10*/  IMAD.MOV.U32 R157, RZ, RZ, R15 ;  /* 0x000000ffff9d7224 */ /* 0x000fe400078e000f */
[----:B------:R-:W-:-:S02]  /*35f20*/  IMAD.MOV.U32 R70, RZ, RZ, R20 ;  /* 0x000000ffff467224 */ /* 0x000fc400078e0014 */
[----:B------:R-:W-:Y:S01]  /*35f30*/  IMAD.MOV.U32 R71, RZ, RZ, R19 ;  /* 0x000000ffff477224 */ /* 0x000fe200078e0013 */
[----:B------:R-:W-:Y:S01]  /*35f40*/  USEL UR10, URZ, 0x4, !UP1 ;  /* 0x00000004ff0a7887 */ /* 0x000fe2000c800000 */
[----:B------:R-:W-:Y:S03]  /*35f50*/  LDGSTS.E [R6+0xc400], desc[UR40][R162.64], P1 ;  /* 0x0c400000a2067fae */ /* 0x000fe600089a1028 */
[----:B------:R-:W-:Y:S01]  /*35f60*/  USEL UR10, UR10, URZ, !UP0 ;  /* 0x000000ff0a0a7287 */ /* 0x000fe2000c000000 */
[----:B------:R-:W-:Y:S04]  /*35f70*/  LDGSTS.E [R6+0xc500], desc[UR40][R160.64], P1 ;  /* 0x0c500000a0067fae */ /* 0x000fe800089a1028 */
[----:B------:R-:W-:Y:S01]  /*35f80*/  LDGSTS.E [R6+0xc600], desc[UR40][R158.64], P1 ;  /* 0x0c6000009e067fae */ /* 0x000fe200089a1028 */
[----:B------:R-:W-:-:S03]  /*35f90*/  ISETP.NE.U32.AND P2, PT, RZ, UR10, PT ;  /* 0x0000000aff007c0c */ /* 0x000fc6000bf45070 */
[----:B------:R-:W-:Y:S10]  /*35fa0*/  LDGSTS.E [R6+0xc700], desc[UR40][R156.64], P1 ;  /* 0x0c7000009c067fae */ /* 0x000ff400089a1028 */
[----:B------:R-:W-:Y:S01]  /*35fb0*/  LDGSTS.E [R6+0xe000], desc[UR40][R70.64], P2 ;  /* 0x0e00000046067fae */ /* 0x000fe200091a1028 */
        /* <DEDUP_REMOVED lines=8> */
[-C--:B------:R-:W-:Y:S02]  /*36040*/  IADD3 R44, P0, PT, R52, R5.reuse, RZ ;  /* 0x00000005342c7210 */ /* 0x080fe40007f1e0ff */
[----:B------:R-:W-:Y:S01]  /*36050*/  IADD3 R49, P3, PT, R49, R5, RZ ;  /* 0x0000000531317210 */ /* 0x000fe20007f7e0ff */
[----:B------:R-:W-:Y:S02]  /*36060*/  IMAD.MOV.U32 R58, RZ, RZ, R18 ;  /* 0x000000ffff3a7224 */ /* 0x000fe400078e0012 */
[----:B------:R-:W-:Y:S02]  /*36070*/  IMAD.MOV.U32 R59, RZ, RZ, R17 ;  /* 0x000000ffff3b7224 */ /* 0x000fe400078e0011 */
[----:B------:R-:W-:Y:S01]  /*36080*/  STL [R1+0x19d4], R49 ;  /* 0x0019d43101007387 */ /* 0x000fe20000100800 */
[----:B------:R-:W-:-:S03]  /*36090*/  IMAD.X R43, R53, 0x1, R4, P0 ;  /* 0x00000001352b7824 */ /* 0x000fc600000e0604 */
[----:B------:R-:W-:Y:S01]  /*360a0*/  STL.64 [R1+0x1960], R164 ;  /* 0x001960a401007387 */ /* 0x000fe20000100a00 */
[----:B------:R-:W-:Y:S02]  /*360b0*/  IMAD.MOV.U32 R52, RZ, RZ, R22 ;  /* 0x000000ffff347224 */ /* 0x000fe400078e0016 */
[----:B------:R-:W-:Y:S01]  /*360c0*/  IMAD.MOV.U32 R53, RZ, RZ, R21 ;  /* 0x000000ffff357224 */ /* 0x000fe200078e0015 */
[----:B------:R-:W-:Y:S01]  /*360d0*/  STL.64 [R1+0x1958], R162 ;  /* 0x001958a201007387 */ /* 0x000fe20000100a00 */
[----:B------:R-:W-:Y:S02]  /*360e0*/  IMAD.MOV.U32 R68, RZ, RZ, R36 ;  /* 0x000000ffff447224 */ /* 0x000fe400078e0024 */
[----:B------:R-:W-:Y:S01]  /*360f0*/  IMAD.MOV.U32 R69, RZ, RZ, R23 ;  /* 0x000000ffff457224 */ /* 0x000fe200078e0017 */
[----:B------:R-:W-:Y:S01]  /*36100*/  STL.64 [R1+0x1950], R160 ;  /* 0x001950a001007387 */ /* 0x000fe20000100a00 */
[----:B------:R-:W-:Y:S02]  /*36110*/  IMAD.MOV.U32 R66, RZ, RZ, R38 ;  /* 0x000000ffff427224 */ /* 0x000fe400078e0026 */
[----:B------:R-:W-:Y:S01]  /*36120*/  IMAD.MOV.U32 R67, RZ, RZ, R37 ;  /* 0x000000ffff437224 */ /* 0x000fe200078e0025 */
[----:B------:R-:W-:Y:S01]  /*36130*/  STL.64 [R1+0x1948], R158 ;  /* 0x0019489e01007387 */ /* 0x000fe20000100a00 */
[----:B------:R-:W-:-:S02]  /*36140*/  IMAD.MOV.U32 R64, RZ, RZ, R40 ;  /* 0x000000ffff407224 */ /* 0x000fc400078e0028 */
[----:B------:R-:W-:Y:S01]  /*36150*/  IMAD.MOV.U32 R65, RZ, RZ, R39 ;  /* 0x000000ffff417224 */ /* 0x000fe200078e0027 */
[----:B------:R-:W-:Y:S01]  /*36160*/  STL.64 [R1+0x1940], R156 ;  /* 0x0019409c01007387 */ /* 0x000fe20000100a00 */
[----:B------:R-:W-:Y:S02]  /*36170*/  IMAD.MOV.U32 R62, RZ, RZ, R42 ;  /* 0x000000ffff3e7224 */ /* 0x000fe400078e002a */
[----:B------:R-:W-:Y:S01]  /*36180*/  IMAD.MOV.U32 R63, RZ, RZ, R41 ;  /* 0x000000ffff3f7224 */ /* 0x000fe200078e0029 */
[----:B------:R-:W-:Y:S01]  /*36190*/  STL.64 [R1+0x1840], R58 ;  /* 0x0018403a01007387 */ /* 0x000fe20000100a00 */
[----:B------:R-:W-:Y:S02]  /*361a0*/  IMAD.MOV.U32 R60, RZ, RZ, R44 ;  /* 0x000000ffff3c7224 */ /* 0x000fe400078e002c */
[----:B------:R-:W-:Y:S01]  /*361b0*/  IMAD.MOV.U32 R61, RZ, RZ, R43 ;  /* 0x000000ffff3d7224 */ /* 0x000fe200078e002b */
[----:B------:R-:W-:Y:S04]  /*361c0*/  STL.64 [R1+0x1878], R70 ;  /* 0x0018784601007387 */ /* 0x000fe80000100a00 */
[----:B------:R1:W-:Y:S04]  /*361d0*/  STL.64 [R1+0x1870], R52 ;  /* 0x0018703401007387 */ /* 0x0003e80000100a00 */
[----:B------:R-:W-:Y:S04]  /*361e0*/  STL.64 [R1+0x1868], R68 ;  /* 0x0018684401007387 */ /* 0x000fe80000100a00 */
[----:B------:R-:W-:Y:S04]  /*361f0*/  STL.64 [R1+0x1860], R66 ;  /* 0x0018604201007387 */ /* 0x000fe80000100a00 */
[----:B------:R-:W-:Y:S04]  /*36200*/  STL.64 [R1+0x1858], R64 ;  /* 0x0018584001007387 */ /* 0x000fe80000100a00 */
[----:B------:R-:W-:Y:S04]  /*36210*/  STL.64 [R1+0x1850], R62 ;  /* 0x0018503e01007387 */ /* 0x000fe80000100a00 */
[----:B------:R-:W-:Y:S04]  /*36220*/  STL.64 [R1+0x1848], R60 ;  /* 0x0018483c01007387 */ /* 0x000fe80000100a00 */
[----:B------:R-:W2:Y:S04]  /*36230*/  LDL.LU R14, [R1+0x19ec] ;  /* 0x0019ec00010e7983 */ /* 0x000ea80000300800 */
[----:B------:R-:W3:Y:S04]  /*36240*/  LDL.LU R10, [R1+0x19f4] ;  /* 0x0019f400010a7983 */ /* 0x000ee80000300800 */
[----:B------:R-:W4:Y:S04]  /*36250*/  LDL.LU R16, [R1+0x19e8] ;  /* 0x0019e80001107983 */ /* 0x000f280000300800 */
[----:B------:R-:W4:Y:S04]  /*36260*/  LDL.LU R19, [R1+0x19f0] ;  /* 0x0019f00001137983 */ /* 0x000f280000300800 */
[----:B------:R-:W4:Y:S01]  /*36270*/  LDL.LU R15, [R1+0x19fc] ;  /* 0x0019fc00010f7983 */ /* 0x000f220000300800 */
[----:B------:R-:W-:-:S03]  /*36280*/  IADD3 R47, P1, PT, R47, R5, RZ ;  /* 0x000000052f2f7210 */ /* 0x000fc60007f3e0ff */
[----:B------:R1:W-:Y:S01]  /*36290*/  LDGSTS.E [R6+0xe100], desc[UR40][R52.64], P2 ;  /* 0x0e10000034067fae */ /* 0x0003e200091a1028 */
[----:B------:R-:W-:-:S03]  /*362a0*/  IMAD.X R50, R50, 0x1, R4, P3 ;  /* 0x0000000132327824 */ /* 0x000fc600018e0604 */
[----:B------:R-:W-:Y:S04]  /*362b0*/  LDGSTS.E [R6+0xe200], desc[UR40][R68.64], P2 ;  /* 0x0e20000044067fae */ /* 0x000fe800091a1028 */
[----:B------:R-:W4:Y:S04]  /*362c0*/  LDL.LU R17, [R1+0x1a04] ;  /* 0x001a040001117983 */ /* 0x000f280000300800 */
[----:B------:R-:W-:Y:S04]  /*362d0*/  LDGSTS.E [R6+0xe300], desc[UR40][R66.64], P2 ;  /* 0x0e30000042067fae */ /* 0x000fe800091a1028 */
[----:B------:R-:W4:Y:S01]  /*362e0*/  LDL.LU R20, [R1+0x19f8] ;  /* 0x0019f80001147983 */ /* 0x000f220000300800 */
[----:B------:R-:W-:-:S03]  /*362f0*/  IMAD.X R48, R48, 0x1, R4, P1 ;  /* 0x0000000130307824 */ /* 0x000fc600008e0604 */
[----:B------:R-:W-:Y:S04]  /*36300*/  LDGSTS.E [R6+0xe400], desc[UR40][R64.64], P2 ;  /* 0x0e40000040067fae */ /* 0x000fe800091a1028 */
[----:B------:R-:W-:Y:S04]  /*36310*/  LDGSTS.E [R6+0xe500], desc[UR40][R62.64], P2 ;  /* 0x0e5000003e067fae */ /* 0x000fe800091a1028 */
[----:B------:R-:W-:Y:S04]  /*36320*/  LDGSTS.E [R6+0xe600], desc[UR40][R60.64], P2 ;  /* 0x0e6000003c067fae */ /* 0x000fe800091a1028 */
[----:B------:R-:W-:Y:S01]  /*36330*/  LDGSTS.E [R6+0xe700], desc[UR40][R58.64], P2 ;  /* 0x0e7000003a067fae */ /* 0x000fe200091a1028 */
[----:B------:R-:W-:-:S05]  /*36340*/  IADD3 R45, P2, PT, R45, R5, RZ ;  /* 0x000000052d2d7210 */ /* 0x000fca0007f5e0ff */
[----:B------:R-:W-:Y:S01]  /*36350*/  IMAD.X R46, R46, 0x1, R4, P2 ;  /* 0x000000012e2e7824 */ /* 0x000fe200010e0604 */
[----:B------:R-:W4:Y:S04]  /*36360*/  LDL.LU R6, [R1+0x1a00] ;  /* 0x001a000001067983 */ /* 0x000f280000300800 */
[----:B------:R-:W-:Y:S04]  /*36370*/  STL [R1+0x19d0], R50 ;  /* 0x0019d03201007387 */ /* 0x000fe80000100800 */
[----:B------:R-:W-:Y:S04]  /*36380*/  STL [R1+0x19dc], R47 ;  /* 0x0019dc2f01007387 */ /* 0x000fe80000100800 */
[----:B------:R-:W-:Y:S04]  /*36390*/  STL [R1+0x19d8], R48 ;  /* 0x0019d83001007387 */ /* 0x000fe80000100800 */
[----:B------:R-:W-:Y:S04]  /*363a0*/  STL [R1+0x19e4], R45 ;  /* 0x0019e42d01007387 */ /* 0x000fe80000100800 */
[----:B------:R-:W4:Y:S04]  /*363b0*/  LDL.LU R12, [R1+0x1a0c] ;  /* 0x001a0c00010c7983 */ /* 0x000f280000300800 */
[----:B------:R-:W-:Y:S04]  /*363c0*/  STL [R1+0x19e0], R46 ;  /* 0x0019e02e01007387 */ /* 0x000fe80000100800 */
[----:B------:R-:W4:Y:S01]  /*363d0*/  LDL.LU R18, [R1+0x1a08] ;  /* 0x001a080001127983 */ /* 0x000f220000300800 */
[----:B-1----:R-:W1:Y:S01]  /*363e0*/  S2R R53, SR_TID.X ;  /* 0x0000000000357919 */ /* 0x002e620000002100 */
[----:B------:R-:W-:Y:S01]  /*363f0*/  UISETP.GT.AND UP2, UPT, UR14, 0x1, UPT ;  /* 0x000000010e00788c */ /* 0x000fe2000bf44270 */
[----:B------:R-:W-:-:S02]  /*36400*/  IMAD.MOV.U32 R8, RZ, RZ, R49 ;  /* 0x000000ffff087224 */ /* 0x000fc400078e0031 */
[----:B------:R-:W-:Y:S01]  /*36410*/  IMAD.MOV.U32 R9, RZ, RZ, R50 ;  /* 0x000000ffff097224 */ /* 0x000fe200078e0032 */
[----:B------:R-:W-:Y:S01]  /*36420*/  USEL UR11, URZ, 0x4, !UP2 ;  /* 0x00000004ff0b7887 */ /* 0x000fe2000d000000 */
[----:B------:R-:W4:Y:S03]  /*36430*/  LDL.LU R11, [R1+0x1ad4] ;  /* 0x001ad400010b7983 */ /* 0x000f260000300800 */
[----:B------:R-:W-:Y:S01]  /*36440*/  USEL UR11, UR11, URZ, !UP0 ;  /* 0x000000ff0b0b7287 */ /* 0x000fe2000c000000 */
[----:B------:R-:W4:Y:S05]  /*36450*/  LDL.LU R13, [R1+0x1adc] ;  /* 0x001adc00010d7983 */ /* 0x000f2a0000300800 */
[----:B------:R-:W-:-:S02]  /*36460*/  ISETP.NE.U32.AND P0, PT, RZ, UR11, PT ;  /* 0x0000000bff007c0c */ /* 0x000fc4000bf05070 */
[----:B-1----:R-:W-:-:S05]  /*36470*/  LOP3.LUT R53, R53, 0x3f, RZ, 0xc0, !PT ;  /* 0x0000003f35357812 */ /* 0x002fca00078ec0ff */
[----:B------:R-:W-:-:S05]  /*36480*/  IMAD.SHL.U32 R53, R53, 0x4, RZ ;  /* 0x0000000435357824 */ /* 0x000fca00078e00ff */
[----:B------:R-:W-:-:S05]  /*36490*/  LOP3.LUT R51, R53, 0x20, RZ, 0x3c, !PT ;  /* 0x0000002035337812 */ /* 0x000fca00078e3cff */
[----:B------:R-:W-:-:S05]  /*364a0*/  VIADD R7, R51, UR15 ;  /* 0x0000000f33077c36 */ /* 0x000fca0008000000 */
[----:B------:R1:W-:Y:S02]  /*364b0*/  LDGSTS.E [R7+0x800], desc[UR40][R8.64], P0 ;  /* 0x0080000008077fae */ /* 0x0003e400081a1028 */
[----:B-1----:R-:W-:Y:S02]  /*364c0*/  IMAD.MOV.U32 R8, RZ, RZ, R47 ;  /* 0x000000ffff087224 */ /* 0x002fe400078e002f */
[----:B------:R-:W-:-:S05]  /*364d0*/  IMAD.MOV.U32 R9, RZ, RZ, R48 ;  /* 0x000000ffff097224 */ /* 0x000fca00078e0030 */
[----:B------:R1:W-:Y:S02]  /*364e0*/  LDGSTS.E [R7+0x900], desc[UR40][R8.64], P0 ;  /* 0x0090000008077fae */ /* 0x0003e400081a1028 */
[----:B-1----:R-:W-:Y:S02]  /*364f0*/  IMAD.MOV.U32 R8, RZ, RZ, R45 ;  /* 0x000000ffff087224 */ /* 0x002fe400078e002d */
[----:B------:R-:W-:-:S05]  /*36500*/  IMAD.MOV.U32 R9, RZ, RZ, R46 ;  /* 0x000000ffff097224 */ /* 0x000fca00078e002e */
[----:B------:R1:W-:Y:S01]  /*36510*/  LDGSTS.E [R7+0xa00], desc[UR40][R8.64], P0 ;  /* 0x00a0000008077fae */ /* 0x0003e200081a1028 */
[-C--:B--2---:R-:W-:Y:S02]  /*36520*/  IADD3 R14, P1, PT, R14, R5.reuse, RZ ;  /* 0x000000050e0e7210 */ /* 0x084fe40007f3e0ff */
[----:B---3--:R-:W-:-:S03]  /*36530*/  IADD3 R10, P2, PT, R10, R5, RZ ;  /* 0x000000050a0a7210 */ /* 0x008fc60007f5e0ff */
[----:B----4-:R-:W-:Y:S01]  /*36540*/  IMAD.X R16, R16, 0x1, R4, P1 ;  /* 0x0000000110107824 */ /* 0x010fe200008e0604 */
[----:B------:R-:W-:Y:S03]  /*36550*/  STL [R1+0x19ec], R14 ;  /* 0x0019ec0e01007387 */ /* 0x000fe60000100800 */
[----:B-1----:R-:W-:Y:S01]  /*36560*/  IMAD.MOV.U32 R9, RZ, RZ, R16 ;  /* 0x000000ffff097224 */ /* 0x002fe200078e0010 */
[----:B------:R1:W-:Y:S01]  /*36570*/  STL [R1+0x19e8], R16 ;  /* 0x0019e81001007387 */ /* 0x0003e20000100800 */
[----:B------:R-:W-:-:S03]  /*36580*/  IMAD.X R19, R19, 0x1, R4, P2 ;  /* 0x0000000113137824 */ /* 0x000fc600010e0604 */
[----:B------:R-:W-:Y:S01]  /*36590*/  STL [R1+0x19f4], R10 ;  /* 0x0019f40a01007387 */ /* 0x000fe20000100800 */
[----:B------:R-:W-:-:S03]  /*365a0*/  IMAD.MOV.U32 R8, RZ, RZ, R14 ;  /* 0x000000ffff087224 */ /* 0x000fc600078e000e */
[----:B-1----:R-:W2:Y:S04]  /*365b0*/  LDL.LU R16, [R1+0x1ad0] ;  /* 0x001ad00001107983 */ /* 0x002ea80000300800 */
[----:B------:R1:W-:Y:S04]  /*365c0*/  STL [R1+0x19f0], R19 ;  /* 0x0019f01301007387 */ /* 0x0003e80000100800 */
[----:B------:R-:W3:Y:S01]  /*365d0*/  LDL.LU R14, [R1+0x1ad8] ;  /* 0x001ad800010e7983 */ /* 0x000ee20000300800 */
[----:B------:R-:W-:-:S03]  /*365e0*/  IADD3 R15, P1, PT, R15, R5, RZ ;  /* 0x000000050f0f7210 */ /* 0x000fc60007f3e0ff */
[----:B------:R4:W-:Y:S01]  /*365f0*/  LDGSTS.E [R7+0xb00], desc[UR40][R8.64], P0 ;  /* 0x00b0000008077fae */ /* 0x0009e200081a1028 */
[----:B------:R-:W-:Y:S01]  /*36600*/  IADD3 R17, P2, PT, R17, R5, RZ ;  /* 0x0000000511117210 */ /* 0x000fe20007f5e0ff */
[----:B------:R-:W-:Y:S02]  /*36610*/  IMAD.X R20, R20, 0x1, R4, P1 ;  /* 0x0000000114147824 */ /* 0x000fe400008e0604 */
[----:B----4-:R-:W-:Y:S02]  /*36620*/  IMAD.MOV.U32 R8, RZ, RZ, R10 ;  /* 0x000000ffff087224 */ /* 0x010fe400078e000a */
[----:B------:R-:W-:Y:S02]  /*36630*/  IMAD.MOV.U32 R9, RZ, RZ, R19 ;  /* 0x000000ffff097224 */ /* 0x000fe400078e0013 */
[----:B-1----:R-:W4:Y:S04]  /*36640*/  LDL.LU R19, [R1+0x1ae4] ;  /* 0x001ae40001137983 */ /* 0x002f280000300800 */
[----:B------:R-:W4:Y:S04]  /*36650*/  LDL.LU R10, [R1+0x1aec] ;  /* 0x001aec00010a7983 */ /* 0x000f280000300800 */
[----:B------:R-:W-:Y:S04]  /*36660*/  STL [R1+0x19fc], R15 ;  /* 0x0019fc0f01007387 */ /* 0x000fe80000100800 */
[----:B------:R1:W-:Y:S04]  /*36670*/  LDGSTS.E [R7+0xc00], desc[UR40][R8.64], P0 ;  /* 0x00c0000008077fae */ /* 0x0003e800081a1028 */
[----:B------:R1:W-:Y:S04]  /*36680*/  STL [R1+0x19f8], R20 ;  /* 0x0019f81401007387 */ /* 0x0003e80000100800 */
[----:B------:R1:W-:Y:S02]  /*36690*/  STL [R1+0x1a04], R17 ;  /* 0x001a041101007387 */ /* 0x0003e40000100800 */
[----:B-1----:R-:W-:-:S02]  /*366a0*/  IMAD.MOV.U32 R9, RZ, RZ, R20 ;  /* 0x000000ffff097224 */ /* 0x002fc400078e0014 */
[----:B------:R-:W4:Y:S01]  /*366b0*/  LDL.LU R20, [R1+0x1ae0] ;  /* 0x001ae00001147983 */ /* 0x000f220000300800 */
[----:B------:R-:W-:Y:S02]  /*366c0*/  IMAD.MOV.U32 R8, RZ, RZ, R15 ;  /* 0x000000ffff087224 */ /* 0x000fe400078e000f */
[----:B------:R-:W-:-:S03]  /*366d0*/  IMAD.X R6, R6, 0x1, R4, P2 ;  /* 0x0000000106067824 */ /* 0x000fc600010e0604 */
[----:B------:R1:W-:Y:S01]  /*366e0*/  LDGSTS.E [R7+0xd00], desc[UR40][R8.64], P0 ;  /* 0x00d0000008077fae */ /* 0x0003e200081a1028 */
[----:B------:R-:W-:-:S03]  /*366f0*/  IADD3 R12, P1, PT, R12, R5, RZ ;  /* 0x000000050c0c7210 */ /* 0x000fc60007f3e0ff */
[----:B------:R1:W-:Y:S04]  /*36700*/  STL [R1+0x1a00], R6 ;  /* 0x001a000601007387 */ /* 0x0003e80000100800 */
[----:B------:R-:W4:Y:S01]  /*36710*/  LDL.LU R15, [R1+0x1ae8] ;  /* 0x001ae800010f7983 */ /* 0x000f220000300800 */
[----:B------:R-:W-:Y:S02]  /*36720*/  IMAD.X R18, R18, 0x1, R4, P1 ;  /* 0x0000000112127824 */ /* 0x000fe400008e0604 */
[----:B-1----:R-:W-:Y:S02]  /*36730*/  IMAD.MOV.U32 R8, RZ, RZ, R17 ;  /* 0x000000ffff087224 */ /* 0x002fe400078e0011 */
[----:B------:R-:W-:Y:S01]  /*36740*/  IMAD.MOV.U32 R9, RZ, RZ, R6 ;  /* 0x000000ffff097224 */ /* 0x000fe200078e0006 */
[----:B------:R-:W4:Y:S04]  /*36750*/  LDL.LU R17, [R1+0x1af4] ;  /* 0x001af40001117983 */ /* 0x000f280000300800 */
[----:B------:R-:W4:Y:S04]  /*36760*/  LDL.LU R6, [R1+0x1afc] ;  /* 0x001afc0001067983 */ /* 0x000f280000300800 */
[----:B------:R1:W-:Y:S04]  /*36770*/  LDGSTS.E [R7+0xe00], desc[UR40][R8.64], P0 ;  /* 0x00e0000008077fae */ /* 0x0003e800081a1028 */
[----:B------:R-:W-:Y:S04]  /*36780*/  STL [R1+0x1a0c], R12 ;  /* 0x001a0c0c01007387 */ /* 0x000fe80000100800 */
[----:B------:R1:W-:Y:S02]  /*36790*/  STL [R1+0x1a08], R18 ;  /* 0x001a081201007387 */ /* 0x0003e40000100800 */
[----:B-1----:R-:W-:-:S02]  /*367a0*/  IMAD.MOV.U32 R9, RZ, RZ, R18 ;  /* 0x000000ffff097224 */ /* 0x002fc400078e0012 */
[----:B------:R-:W4:Y:S01]  /*367b0*/  LDL.LU R18, [R1+0x1af0] ;  /* 0x001af00001127983 */ /* 0x000f220000300800 */
[----:B------:R-:W-:-:S03]  /*367c0*/  IMAD.MOV.U32 R8, RZ, RZ, R12 ;  /* 0x000000ffff087224 */ /* 0x000fc600078e000c */
[----:B------:R-:W4:Y:S01]  /*367d0*/  LDL.LU R12, [R1+0x1af8] ;  /* 0x001af800010c7983 */ /* 0x000f220000300800 */
[----:B------:R-:W-:Y:S01]  /*367e0*/  UISETP.GT.AND UP1, UPT, UR14, 0x5, UPT ;  /* 0x000000050e00788c */ /* 0x000fe2000bf24270 */
[----:B------:R-:W-:Y:S02]  /*367f0*/  IADD3 R11, P1, PT, R11, R5, RZ ;  /* 0x000000050b0b7210 */ /* 0x000fe40007f3e0ff */
[----:B------:R1:W-:Y:S01]  /*36800*/  LDGSTS.E [R7+0xf00], desc[UR40][R8.64], P0 ;  /* 0x00f0000008077fae */ /* 0x0003e200081a1028 */
[----:B------:R-:W-:-:S04]  /*36810*/  USEL UR10, URZ, 0x4, !UP1 ;  /* 0x00000004ff0a7887 */ /* 0x000fc8000c800000 */
[----:B------:R-:W-:Y:S01]  /*36820*/  USEL UR10, UR10, URZ, !UP0 ;  /* 0x000000ff0a0a7287 */ /* 0x000fe2000c000000 */
[----:B------:R-:W-:-:S05]  /*36830*/  IADD3 R13, P2, PT, R13, R5, RZ ;  /* 0x000000050d0d7210 */ /* 0x000fca0007f5e0ff */
[----:B------:R-:W-:Y:S01]  /*36840*/  ISETP.NE.U32.AND P0, PT, RZ, UR10, PT ;  /* 0x0000000aff007c0c */ /* 0x000fe2000bf05070 */
[----:B------:R2:W-:Y:S01]  /*36850*/  STL [R1+0x1ad4], R11 ;  /* 0x001ad40b01007387 */ /* 0x0005e20000100800 */
[----:B-1----:R-:W-:Y:S02]  /*36860*/  IMAD.MOV.U32 R8, RZ, RZ, R11 ;  /* 0x000000ffff087224 */ /* 0x002fe400078e000b */
[----:B--2---:R-:W-:-:S04]  /*36870*/  IMAD.X R16, R16, 0x1, R4, P1 ;  /* 0x0000000110107824 */ /* 0x004fc800008e0604 */
[----:B------:R-:W-:Y:S01]  /*36880*/  IMAD.MOV.U32 R9, RZ, RZ, R16 ;  /* 0x000000ffff097224 */ /* 0x000fe200078e0010 */
[----:B------:R-:W-:Y:S01]  /*36890*/  STL [R1+0x1ad0], R16 ;  /* 0x001ad01001007387 */ /* 0x000fe20000100800 */
[----:B---3--:R-:W-:-:S03]  /*368a0*/  IMAD.X R14, R14, 0x1, R4, P2 ;  /* 0x000000010e0e7824 */ /* 0x008fc600010e0604 */
[----:B------:R1:W-:Y:S04]  /*368b0*/  STL [R1+0x1adc], R13 ;  /* 0x001adc0d01007387 */ /* 0x0003e80000100800 */
[----:B------:R-:W2:Y:S04]  /*368c0*/  LDL.LU R11, [R1+0x1b04] ;  /* 0x001b0400010b7983 */ /* 0x000ea80000300800 */
[----:B------:R3:W-:Y:S04]  /*368d0*/  LDGSTS.E [R7+0x2800], desc[UR40][R8.64], P0 ;  /* 0x0280000008077fae */ /* 0x0007e800081a1028 */
[----:B------:R1:W-:Y:S01]  /*368e0*/  STL [R1+0x1ad8], R14 ;  /* 0x001ad80e01007387 */ /* 0x0003e20000100800 */
[----:B---3--:R-:W-:-:S03]  /*368f0*/  IMAD.MOV.U32 R8, RZ, RZ, R13 ;  /* 0x000000ffff087224 */ /* 0x008fc600078e000d */
[----:B-1----:R-:W3:Y:S01]  /*36900*/  LDL.LU R13, [R1+0x1b00] ;  /* 0x001b0000010d7983 */ /* 0x002ee20000300800 */
[-C--:B----4-:R-:W-:Y:S01]  /*36910*/  IADD3 R19, P1, PT, R19, R5.reuse, RZ ;  /* 0x0000000513137210 */ /* 0x090fe20007f3e0ff */
[----:B------:R-:W-:Y:S01]  /*36920*/  IMAD.MOV.U32 R9, RZ, RZ, R14 ;  /* 0x000000ffff097224 */ /* 0x000fe200078e000e */
[----:B------:R-:W-:Y:S01]  /*36930*/  IADD3 R10, P2, PT, R10, R5, RZ ;  /* 0x000000050a0a7210 */ /* 0x000fe20007f5e0ff */
[----:B------:R-:W4:Y:S04]  /*36940*/  LDL.LU R14, [R1+0x1b0c] ;  /* 0x001b0c00010e7983 */ /* 0x000f280000300800 */
[----:B------:R-:W4:Y:S04]  /*36950*/  LDL.LU R16, [R1+0x1bd4] ;  /* 0x001bd40001107983 */ /* 0x000f280000300800 */
[----:B------:R-:W-:Y:S04]  /*36960*/  STL [R1+0x1ae4], R19 ;  /* 0x001ae41301007387 */ /* 0x000fe80000100800 */
[----:B------:R1:W-:Y:S01]  /*36970*/  LDGSTS.E [R7+0x2900], desc[UR40][R8.64], P0 ;  /* 0x0290000008077fae */ /* 0x0003e200081a1028 */
[----:B------:R-:W-:-:S05]  /*36980*/  IMAD.X R20, R20, 0x1, R4, P1 ;  /* 0x0000000114147824 */ /* 0x000fca00008e0604 */
[----:B------:R1:W-:Y:S02]  /*36990*/  STL [R1+0x1ae0], R20 ;  /* 0x001ae01401007387 */ /* 0x0003e40000100800 */
[----:B-1----:R-:W-:Y:S02]  /*369a0*/  IMAD.MOV.U32 R9, RZ, RZ, R20 ;  /* 0x000000ffff097224 */ /* 0x002fe400078e0014 */
[----:B------:R-:W-:Y:S01]  /*369b0*/  STL [R1+0x1aec], R10 ;  /* 0x001aec0a01007387 */ /* 0x000fe20000100800 */
[----:B------:R-:W-:-:S03]  /*369c0*/  IMAD.MOV.U32 R8, RZ, RZ, R19 ;  /* 0x000000ffff087224 */ /* 0x000fc600078e0013 */
[----:B------:R-:W4:Y:S01]  /*369d0*/  LDL.LU R20, [R1+0x1b08] ;  /* 0x001b080001147983 */ /* 0x000f220000300800 */
[----:B------:R-:W-:-:S03]  /*369e0*/  IMAD.X R15, R15, 0x1, R4, P2 ;  /* 0x000000010f0f7824 */ /* 0x000fc600010e0604 */
[----:B------:R1:W-:Y:S01]  /*369f0*/  LDGSTS.E [R7+0x2a00], desc[UR40][R8.64], P0 ;  /* 0x02a0000008077fae */ /* 0x0003e200081a1028 */
[----:B------:R-:W-:-:S03]  /*36a00*/  IADD3 R17, P1, PT, R17, R5, RZ ;  /* 0x0000000511117210 */ /* 0x000fc60007f3e0ff */
[----:B------:R1:W-:Y:S01]  /*36a10*/  STL [R1+0x1ae8], R15 ;  /* 0x001ae80f01007387 */ /* 0x0003e20000100800 */
[----:B------:R-:W-:-:S03]  /*36a20*/  IADD3 R6, P2, PT, R6, R5, RZ ;  /* 0x0000000506067210 */ /* 0x000fc60007f5e0ff */
[----:B------:R-:W4:Y:S01]  /*36a30*/  LDL.LU R19, [R1+0x1bd0] ;  /* 0x001bd00001137983 */ /* 0x000f220000300800 */
[----:B-1----:R-:W-:Y:S02]  /*36a40*/  IMAD.MOV.U32 R8, RZ, RZ, R10 ;  /* 0x000000ffff087224 */ /* 0x002fe400078e000a */
[----:B------:R-:W-:Y:S02]  /*36a50*/  IMAD.MOV.U32 R9, RZ, RZ, R15 ;  /* 0x000000ffff097224 */ /* 0x000fe400078e000f */
[----:B------:R-:W4:Y:S04]  /*36a60*/  LDL.LU R15, [R1+0x1bdc] ;  /* 0x001bdc00010f7983 */ /* 0x000f280000300800 */
[----:B------:R-:W4:Y:S04]  /*36a70*/  LDL.LU R10, [R1+0x1be4] ;  /* 0x001be400010a7983 */ /* 0x000f280000300800 */
[----:B------:R-:W-:Y:S01]  /*36a80*/  STL [R1+0x1af4], R17 ;  /* 0x001af41101007387 */ /* 0x000fe20000100800 */
[----:B------:R-:W-:-:S03]  /*36a90*/  IMAD.X R18, R18, 0x1, R4, P1 ;  /* 0x0000000112127824 */ /* 0x000fc600008e0604 */
[----:B------:R1:W-:Y:S04]  /*36aa0*/  LDGSTS.E [R7+0x2b00], desc[UR40][R8.64], P0 ;  /* 0x02b0000008077fae */ /* 0x0003e800081a1028 */
[----:B------:R1:W-:Y:S01]  /*36ab0*/  STL [R1+0x1af0], R18 ;  /* 0x001af01201007387 */ /* 0x0003e20000100800 */
[----:B------:R-:W-:-:S03]  /*36ac0*/  IMAD.X R12, R12, 0x1, R4, P2 ;  /* 0x000000010c0c7824 */ /* 0x000fc600010e0604 */
[----:B------:R-:W-:Y:S01]  /*36ad0*/  STL [R1+0x1afc], R6 ;  /* 0x001afc0601007387 */ /* 0x000fe20000100800 */
[----:B-1----:R-:W-:-:S03]  /*36ae0*/  IMAD.MOV.U32 R9, RZ, RZ, R18 ;  /* 0x000000ffff097224 */ /* 0x002fc600078e0012 */
[----:B------:R-:W4:Y:S01]  /*36af0*/  LDL.LU R18, [R1+0x1bd8] ;  /* 0x001bd80001127983 */ /* 0x000f220000300800 */
[----:B------:R-:W-:-:S03]  /*36b00*/  IMAD.MOV.U32 R8, RZ, RZ, R17 ;  /* 0x000000ffff087224 */ /* 0x000fc600078e0011 */
[----:B------:R1:W-:Y:S04]  /*36b10*/  STL [R1+0x1af8], R12 ;  /* 0x001af80c01007387 */ /* 0x0003e80000100800 */
[----:B------:R-:W4:Y:S04]  /*36b20*/  LDL.LU R17, [R1+0x1be0] ;  /* 0x001be00001117983 */ /* 0x000f280000300800 */
[----:B------:R1:W-:Y:S02]  /*36b30*/  LDGSTS.E [R7+0x2c00], desc[UR40][R8.64], P0 ;  /* 0x02c0000008077fae */ /* 0x0003e400081a1028 */
[----:B-1----:R-:W-:-:S02]  /*36b40*/  IMAD.MOV.U32 R8, RZ, RZ, R6 ;  /* 0x000000ffff087224 */ /* 0x002fc400078e0006 */
[----:B------:R-:W-:Y:S02]  /*36b50*/  IMAD.MOV.U32 R9, RZ, RZ, R12 ;  /* 0x000000ffff097224 */ /* 0x000fe400078e000c */
[----:B------:R-:W4:Y:S04]  /*36b60*/  LDL.LU R12, [R1+0x1bec] ;  /* 0x001bec00010c7983 */ /* 0x000f280000300800 */
[----:B------:R-:W4:Y:S04]  /*36b70*/  LDL.LU R6, [R1+0x1bf4] ;  /* 0x001bf40001067983 */ /* 0x000f280000300800 */
[----:B------:R1:W-:Y:S01]  /*36b80*/  LDGSTS.E [R7+0x2d00], desc[UR40][R8.64], P0 ;  /* 0x02d0000008077fae */ /* 0x0003e200081a1028 */
[----:B------:R-:W-:-:S04]  /*36b90*/  UISETP.GT.AND UP1, UPT, UR14, 0x9, UPT ;  /* 0x000000090e00788c */ /* 0x000fc8000bf24270 */
[----:B------:R-:W-:-:S04]  /*36ba0*/  USEL UR10, URZ, 0x4, !UP1 ;  /* 0x00000004ff0a7887 */ /* 0x000fc8000c800000 */
[----:B------:R-:W-:Y:S01]  /*36bb0*/  USEL UR10, UR10, URZ, !UP0 ;  /* 0x000000ff0a0a7287 */ /* 0x000fe2000c000000 */
[----:B--2---:R-:W-:-:S05]  /*36bc0*/  IADD3 R11, P1, PT, R11, R5, RZ ;  /* 0x000000050b0b7210 */ /* 0x004fca0007f3e0ff */
[----:B------:R-:W-:Y:S01]  /*36bd0*/  STL [R1+0x1b04], R11 ;  /* 0x001b040b01007387 */ /* 0x000fe20000100800 */
[----:B-1----:R-:W-:Y:S02]  /*36be0*/  IMAD.MOV.U32 R8, RZ, RZ, R11 ;  /* 0x000000ffff087224 */ /* 0x002fe400078e000b */
[----:B---3--:R-:W-:-:S04]  /*36bf0*/  IMAD.X R13, R13, 0x1, R4, P1 ;  /* 0x000000010d0d7824 */ /* 0x008fc800008e0604 */
[----:B------:R-:W-:Y:S01]  /*36c00*/  IMAD.MOV.U32 R9, RZ, RZ, R13 ;  /* 0x000000ffff097224 */ /* 0x000fe200078e000d */
[----:B------:R1:W-:Y:S01]  /*36c10*/  STL [R1+0x1b00], R13 ;  /* 0x001b000d01007387 */ /* 0x0003e20000100800 */
[-C--:B----4-:R-:W-:Y:S02]  /*36c20*/  IADD3 R14, P2, PT, R14, R5.reuse, RZ ;  /* 0x000000050e0e7210 */ /* 0x090fe40007f5e0ff */
[----:B------:R-:W-:Y:S01]  /*36c30*/  IADD3 R16, P3, PT, R16, R5, RZ ;  /* 0x0000000510107210 */ /* 0x000fe20007f7e0ff */
[----:B------:R2:W-:Y:S04]  /*36c40*/  LDGSTS.E [R7+0x2e00], desc[UR40][R8.64], P0 ;  /* 0x02e0000008077fae */ /* 0x0005e800081a1028 */
[----:B-1----:R-:W3:Y:S04]  /*36c50*/  LDL.LU R13, [R1+0x1be8] ;  /* 0x001be800010d7983 */ /* 0x002ee80000300800 */
[----:B------:R-:W4:Y:S01]  /*36c60*/  LDL.LU R11, [R1+0x1bf0] ;  /* 0x001bf000010b7983 */ /* 0x000f220000300800 */
[----:B--2---:R-:W-:Y:S01]  /*36c70*/  IMAD.MOV.U32 R8, RZ, RZ, R14 ;  /* 0x000000ffff087224 */ /* 0x004fe200078e000e */
[----:B------:R-:W-:-:S02]  /*36c80*/  ISETP.NE.U32.AND P1, PT, RZ, UR10, PT ;  /* 0x0000000aff007c0c */ /* 0x000fc4000bf25070 */
[----:B------:R1:W-:Y:S01]  /*36c90*/  STL [R1+0x1b0c], R14 ;  /* 0x001b0c0e01007387 */ /* 0x0003e20000100800 */
[----:B------:R-:W-:-:S04]  /*36ca0*/  IMAD.X R20, R20, 0x1, R4, P2 ;  /* 0x0000000114147824 */ /* 0x000fc800010e0604 */
[----:B------:R-:W-:Y:S01]  /*36cb0*/  IMAD.MOV.U32 R9, RZ, RZ, R20 ;  /* 0x000000ffff097224 */ /* 0x000fe200078e0014 */
[----:B------:R-:W-:Y:S04]  /*36cc0*/  STL [R1+0x1b08], R20 ;  /* 0x001b081401007387 */ /* 0x000fe80000100800 */
[----:B------:R2:W-:Y:S01]  /*36cd0*/  LDGSTS.E [R7+0x2f00], desc[UR40][R8.64], P0 ;  /* 0x02f0000008077fae */ /* 0x0005e200081a1028 */
[----:B------:R-:W-:-:S03]  /*36ce0*/  IMAD.X R19, R19, 0x1, R4, P3 ;  /* 0x0000000113137824 */ /* 0x000fc600018e0604 */
[----:B------:R1:W-:Y:S04]  /*36cf0*/  STL [R1+0x1bd4], R16 ;  /* 0x001bd41001007387 */ /* 0x0003e80000100800 */
[----:B------:R-:W4:Y:S01]  /*36d00*/  LDL.LU R21, [R1+0x1bfc] ;  /* 0x001bfc0001157983 */ /* 0x000f220000300800 */
[----:B------:R-:W-:-:S03]  /*36d10*/  IADD3 R15, P0, PT, R15, R5, RZ ;  /* 0x000000050f0f7210 */ /* 0x000fc60007f1e0ff */
[----:B------:R-:W-:Y:S01]  /*36d20*/  STL [R1+0x1bd0], R19 ;  /* 0x001bd01301007387 */ /* 0x000fe20000100800 */
[----:B--2---:R-:W-:Y:S02]  /*36d30*/  IMAD.MOV.U32 R8, RZ, RZ, R16 ;  /* 0x000000ffff087224 */ /* 0x004fe400078e0010 */
[----:B------:R-:W-:Y:S01]  /*36d40*/  IMAD.MOV.U32 R9, RZ, RZ, R19 ;  /* 0x000000ffff097224 */ /* 0x000fe200078e0013 */
[----:B-1----:R-:W2:Y:S01]  /*36d50*/  LDL.LU R14, [R1+0x1c04] ;  /* 0x001c0400010e7983 */ /* 0x002ea20000300800 */
[----:B------:R-:W-:-:S03]  /*36d60*/  IADD3 R10, P2, PT, R10, R5, RZ ;  /* 0x000000050a0a7210 */ /* 0x000fc60007f5e0ff */
[----:B------:R-:W2:Y:S04]  /*36d70*/  LDL.LU R22, [R1+0x1bf8] ;  /* 0x001bf80001167983 */ /* 0x000ea80000300800 */
[----:B------:R-:W2:Y:S04]  /*36d80*/  LDL.LU R16, [R1+0x1c00] ;  /* 0x001c000001107983 */ /* 0x000ea80000300800 */
[----:B------:R1:W-:Y:S04]  /*36d90*/  LDGSTS.E [R7+0x4800], desc[UR40][R8.64], P1 ;  /* 0x0480000008077fae */ /* 0x0003e800089a1028 */
[----:B------:R1:W-:Y:S01]  /*36da0*/  STL [R1+0x1bdc], R15 ;  /* 0x001bdc0f01007387 */ /* 0x0003e20000100800 */
[----:B------:R-:W-:-:S02]  /*36db0*/  IMAD.X R18, R18, 0x1, R4, P0 ;  /* 0x0000000112127824 */ /* 0x000fc400000e0604 */
[----:B-1----:R-:W-:Y:S02]  /*36dc0*/  IMAD.MOV.U32 R8, RZ, RZ, R15 ;  /* 0x000000ffff087224 */ /* 0x002fe400078e000f */
[----:B------:R-:W-:Y:S01]  /*36dd0*/  IMAD.MOV.U32 R9, RZ, RZ, R18 ;  /* 0x000000ffff097224 */ /* 0x000fe200078e0012 */
[----:B------:R-:W-:Y:S01]  /*36de0*/  STL [R1+0x1bd8], R18 ;  /* 0x001bd81201007387 */ /* 0x000fe20000100800 */
[----:B------:R-:W-:-:S03]  /*36df0*/  IMAD.X R17, R17, 0x1, R4, P2 ;  /* 0x0000000111117824 */ /* 0x000fc600010e0604 */
[----:B------:R-:W-:Y:S04]  /*36e00*/  STL [R1+0x1be4], R10 ;  /* 0x001be40a01007387 */ /* 0x000fe80000100800 */
[----:B------:R-:W2:Y:S04]  /*36e10*/  LDL.LU R15, [R1+0x1c0c] ;  /* 0x001c0c00010f7983 */ /* 0x000ea80000300800 */
[----:B------:R1:W-:Y:S04]  /*36e20*/  LDGSTS.E [R7+0x4900], desc[UR40][R8.64], P1 ;  /* 0x0490000008077fae */ /* 0x0003e800089a1028 */
[----:B------:R1:W-:Y:S02]  /*36e30*/  STL [R1+0x1be0], R17 ;  /* 0x001be01101007387 */ /* 0x0003e40000100800 */
[----:B-1----:R-:W-:-:S02]  /*36e40*/  IMAD.MOV.U32 R9, RZ, RZ, R17 ;  /* 0x000000ffff097224 */ /* 0x002fc400078e0011 */
[----:B------:R-:W2:Y:S01]  /*36e50*/  LDL.LU R17, [R1+0x1c08] ;  /* 0x001c080001117983 */ /* 0x000ea20000300800 */
[-C--:B------:R-:W-:Y:S01]  /*36e60*/  IADD3 R12, P0, PT, R12, R5.reuse, RZ ;  /* 0x000000050c0c7210 */ /* 0x080fe20007f1e0ff */
[----:B------:R-:W-:Y:S01]  /*36e70*/  IMAD.MOV.U32 R8, RZ, RZ, R10 ;  /* 0x000000ffff087224 */ /* 0x000fe200078e000a */
[----:B------:R-:W-:Y:S01]  /*36e80*/  IADD3 R6, P2, PT, R6, R5, RZ ;  /* 0x0000000506067210 */ /* 0x000fe20007f5e0ff */
[----:B------:R-:W2:Y:S04]  /*36e90*/  LDL.LU R19, [R1+0x1cd4] ;  /* 0x001cd40001137983 */ /* 0x000ea80000300800 */
[----:B------:R-:W2:Y:S04]  /*36ea0*/  LDL.LU R10, [R1+0x1cdc] ;  /* 0x001cdc00010a7983 */ /* 0x000ea80000300800 */
[----:B------:R1:W-:Y:S04]  /*36eb0*/  STL [R1+0x1bec], R12 ;  /* 0x001bec0c01007387 */ /* 0x0003e80000100800 */
[----:B------:R1:W-:Y:S02]  /*36ec0*/  LDGSTS.E [R7+0x4a00], desc[UR40][R8.64], P1 ;  /* 0x04a0000008077fae */ /* 0x0003e400089a1028 */
[----:B-1----:R-:W-:-:S02]  /*36ed0*/  IMAD.MOV.U32 R8, RZ, RZ, R12 ;  /* 0x000000ffff087224 */ /* 0x002fc400078e000c */
[--C-:B---3--:R-:W-:Y:S02]  /*36ee0*/  IMAD.X R13, R13, 0x1, R4.reuse, P0 ;  /* 0x000000010d0d7824 */ /* 0x108fe400000e0604 */
[----:B----4-:R-:W-:-:S03]  /*36ef0*/  IMAD.X R11, R11, 0x1, R4, P2 ;  /* 0x000000010b0b7824 */ /* 0x010fc600010e0604 */
[----:B------:R-:W-:Y:S01]  /*36f00*/  STL [R1+0x1be8], R13 ;  /* 0x001be80d01007387 */ /* 0x000fe20000100800 */
[----:B------:R-:W-:-:S03]  /*36f10*/  IMAD.MOV.U32 R9, RZ, RZ, R13 ;  /* 0x000000ffff097224 */ /* 0x000fc600078e000d */
[----:B------:R-:W-:Y:S04]  /*36f20*/  STL [R1+0x1bf4], R6 ;  /* 0x001bf40601007387 */ /* 0x000fe80000100800 */
[----:B------:R-:W3:Y:S04]  /*36f30*/  LDL.LU R20, [R1+0x1cd0] ;  /* 0x001cd00001147983 */ /* 0x000ee80000300800 */
[----:B------:R1:W-:Y:S04]  /*36f40*/  STL [R1+0x1bf0], R11 ;  /* 0x001bf00b01007387 */ /* 0x0003e80000100800 */
[----:B------:R-:W4:Y:S04]  /*36f50*/  LDL.LU R12, [R1+0x1cd8] ;  /* 0x001cd800010c7983 */ /* 0x000f280000300800 */
[----:B------:R1:W-:Y:S04]  /*36f60*/  LDGSTS.E [R7+0x4b00], desc[UR40][R8.64], P1 ;  /* 0x04b0000008077fae */ /* 0x0003e800089a1028 */
[----:B------:R-:W4:Y:S01]  /*36f70*/  LDL.LU R18, [R1+0x1ce0] ;  /* 0x001ce00001127983 */ /* 0x000f220000300800 */
[----:B-1----:R-:W-:-:S03]  /*36f80*/  IMAD.MOV.U32 R9, RZ, RZ, R11 ;  /* 0x000000ffff097224 */ /* 0x002fc600078e000b */
[----:B------:R-:W4:Y:S01]  /*36f90*/  LDL.LU R11, [R1+0x1ce4] ;  /* 0x001ce400010b7983 */ /* 0x000f220000300800 */
[----:B------:R-:W-:-:S03]  /*36fa0*/  IMAD.MOV.U32 R8, RZ, RZ, R6 ;  /* 0x000000ffff087224 */ /* 0x000fc600078e0006 */
[----:B------:R-:W4:Y:S04]  /*36fb0*/  LDL.LU R13, [R1+0x1ce8] ;  /* 0x001ce800010d7983 */ /* 0x000f280000300800 */
[----:B------:R-:W4:Y:S01]  /*36fc0*/  LDL.LU R6, [R1+0x1cec] ;  /* 0x001cec0001067983 */ /* 0x000f220000300800 */
[-C--:B------:R-:W-:Y:S02]  /*36fd0*/  IADD3 R21, P0, PT, R21, R5.reuse, RZ ;  /* 0x0000000515157210 */ /* 0x080fe40007f1e0ff */
[----:B--2---:R-:W-:Y:S01]  /*36fe0*/  IADD3 R14, P2, PT, R14, R5, RZ ;  /* 0x000000050e0e7210 */ /* 0x004fe20007f5e0ff */
[----:B------:R1:W-:Y:S02]  /*36ff0*/  LDGSTS.E [R7+0x4c00], desc[UR40][R8.64], P1 ;  /* 0x04c0000008077fae */ /* 0x0003e400089a1028 */
[----:B------:R-:W-:-:S02]  /*37000*/  IMAD.X R22, R22, 0x1, R4, P0 ;  /* 0x0000000116167824 */ /* 0x000fc400000e0604 */
[----:B------:R-:W-:Y:S01]  /*37010*/  IMAD.X R16, R16, 0x1, R4, P2 ;  /* 0x0000000110107824 */ /* 0x000fe200010e0604 */
[----:B------:R-:W-:Y:S01]  /*37020*/  STL [R1+0x1bfc], R21 ;  /* 0x001bfc1501007387 */ /* 0x000fe20000100800 */
[----:B-1----:R-:W-:Y:S02]  /*37030*/  IMAD.MOV.U32 R8, RZ, RZ, R21 ;  /* 0x000000ffff087224 */ /* 0x002fe400078e0015 */
[----:B------:R-:W-:Y:S01]  /*37040*/  IMAD.MOV.U32 R9, RZ, RZ, R22 ;  /* 0x000000ffff097224 */ /* 0x000fe200078e0016 */
[----:B------:R-:W-:Y:S04]  /*37050*/  STL [R1+0x1bf8], R22 ;  /* 0x001bf81601007387 */ /* 0x000fe80000100800 */
[----:B------:R1:W-:Y:S04]  /*37060*/  LDGSTS.E [R7+0x4d00], desc[UR40][R8.64], P1 ;  /* 0x04d0000008077fae */ /* 0x0003e800089a1028 */
[----:B------:R-:W-:Y:S04]  /*37070*/  STL [R1+0x1c04], R14 ;  /* 0x001c040e01007387 */ /* 0x000fe80000100800 */
[----:B------:R2:W-:Y:S01]  /*37080*/  STL [R1+0x1c00], R16 ;  /* 0x001c001001007387 */ /* 0x0005e20000100800 */
[----:B------:R-:W-:Y:S01]  /*37090*/  IADD3 R15, P0, PT, R15, R5, RZ ;  /* 0x000000050f0f7210 */ /* 0x000fe20007f1e0ff */
[----:B-1----:R-:W-:-:S02]  /*370a0*/  IMAD.MOV.U32 R8, RZ, RZ, R14 ;  /* 0x000000ffff087224 */ /* 0x002fc400078e000e */
[----:B------:R-:W-:Y:S02]  /*370b0*/  IMAD.MOV.U32 R9, RZ, RZ, R16 ;  /* 0x000000ffff097224 */ /* 0x000fe400078e0010 */
[----:B--2---:R-:W2:Y:S04]  /*370c0*/  LDL.LU R16, [R1+0x1cf4] ;  /* 0x001cf40001107983 */ /* 0x004ea80000300800 */
[----:B------:R-:W2:Y:S04]  /*370d0*/  LDL.LU R14, [R1+0x1cfc] ;  /* 0x001cfc00010e7983 */ /* 0x000ea80000300800 */
[----:B------:R1:W-:Y:S01]  /*370e0*/  LDGSTS.E [R7+0x4e00], desc[UR40][R8.64], P1 ;  /* 0x04e0000008077fae */ /* 0x0003e200089a1028 */
[----:B------:R-:W-:-:S03]  /*370f0*/  IMAD.X R17, R17, 0x1, R4, P0 ;  /* 0x0000000111117824 */ /* 0x000fc600000e0604 */
[----:B------:R-:W-:Y:S04]  /*37100*/  STL [R1+0x1c0c], R15 ;  /* 0x001c0c0f01007387 */ /* 0x000fe80000100800 */
[----:B------:R1:W-:Y:S02]  /*37110*/  STL [R1+0x1c08], R17 ;  /* 0x001c081101007387 */ /* 0x0003e40000100800 */
[----:B-1----:R-:W-:Y:S02]  /*37120*/  IMAD.MOV.U32 R9, RZ, RZ, R17 ;  /* 0x000000ffff097224 */ /* 0x002fe400078e0011 */
[----:B------:R-:W-:Y:S01]  /*37130*/  IMAD.MOV.U32 R8, RZ, RZ, R15 ;  /* 0x000000ffff087224 */ /* 0x000fe200078e000f */
[----:B------:R-:W-:Y:S01]  /*37140*/  UISETP.GT.AND UP1, UPT, UR14, 0xd, UPT ;  /* 0x0000000d0e00788c */ /* 0x000fe2000bf24270 */
[----:B------:R-:W2:Y:S04]  /*37150*/  LDL.LU R17, [R1+0x1cf0] ;  /* 0x001cf00001117983 */ /* 0x000ea80000300800 */
[----:B------:R-:W2:Y:S01]  /*37160*/  LDL.LU R15, [R1+0x1cf8] ;  /* 0x001cf800010f7983 */ /* 0x000ea20000300800 */
[----:B------:R-:W-:-:S03]  /*37170*/  USEL UR10, URZ, 0x4, !UP1 ;  /* 0x00000004ff0a7887 */ /* 0x000fc6000c800000 */
[----:B------:R1:W-:Y:S01]  /*37180*/  LDGSTS.E [R7+0x4f00], desc[UR40][R8.64], P1 ;  /* 0x04f0000008077fae */ /* 0x0003e200089a1028 */
[----:B------:R-:W-:Y:S01]  /*37190*/  USEL UR10, UR10, URZ, !UP0 ;  /* 0x000000ff0a0a7287 */ /* 0x000fe2000c000000 */
[----:B------:R-:W-:-:S05]  /*371a0*/  IADD3 R19, P1, PT, R19, R5, RZ ;  /* 0x0000000513137210 */ /* 0x000fca0007f3e0ff */
[----:B------:R-:W-:Y:S02]  /*371b0*/  ISETP.NE.U32.AND P0, PT, RZ, UR10, PT ;  /* 0x0000000aff007c0c */ /* 0x000fe4000bf05070 */
[----:B------:R-:W-:Y:S01]  /*371c0*/  IADD3 R10, P2, PT, R10, R5, RZ ;  /* 0x000000050a0a7210 */ /* 0x000fe20007f5e0ff */
[----:B-1----:R-:W-:Y:S01]  /*371d0*/  IMAD.MOV.U32 R8, RZ, RZ, R19 ;  /* 0x000000ffff087224 */ /* 0x002fe200078e0013 */
[----:B------:R-:W-:Y:S01]  /*371e0*/  STL [R1+0x1cd4], R19 ;  /* 0x001cd41301007387 */ /* 0x000fe20000100800 */
[----:B---3--:R-:W-:-:S04]  /*371f0*/  IMAD.X R20, R20, 0x1, R4, P1 ;  /* 0x0000000114147824 */ /* 0x008fc800008e0604 */
[----:B------:R-:W-:Y:S02]  /*37200*/  IMAD.MOV.U32 R9, RZ, RZ, R20 ;  /* 0x000000ffff097224 */ /* 0x000fe400078e0014 */
[----:B----4-:R-:W-:-:S03]  /*37210*/  IMAD.X R12, R12, 0x1, R4, P2 ;  /* 0x000000010c0c7824 */ /* 0x010fc600010e0604 */
[----:B------:R1:W-:Y:S04]  /*37220*/  LDGSTS.E [R7+0x6800], desc[UR40][R8.64], P0 ;  /* 0x0680000008077fae */ /* 0x0003e800081a1028 */
[----:B------:R-:W-:Y:S04]  /*37230*/  STL [R1+0x1cd0], R20 ;  /* 0x001cd01401007387 */ /* 0x000fe80000100800 */
[----:B------:R-:W-:Y:S01]  /*37240*/  STL [R1+0x1cdc], R10 ;  /* 0x001cdc0a01007387 */ /* 0x000fe20000100800 */
[----:B-1----:R-:W-:Y:S01]  /*37250*/  IMAD.MOV.U32 R8, RZ, RZ, R10 ;  /* 0x000000ffff087224 */ /* 0x002fe200078e000a */
[-C--:B------:R-:W-:Y:S01]  /*37260*/  IADD3 R11, P1, PT, R11, R5.reuse, RZ ;  /* 0x000000050b0b7210 */ /* 0x080fe20007f3e0ff */
[----:B------:R-:W-:Y:S01]  /*37270*/  IMAD.MOV.U32 R9, RZ, RZ, R12 ;  /* 0x000000ffff097224 */ /* 0x000fe200078e000c */
[----:B------:R1:W-:Y:S03]  /*37280*/  STL [R1+0x1cd8], R12 ;  /* 0x001cd80c01007387 */ /* 0x0003e60000100800 */
[----:B------:R-:W-:Y:S01]  /*37290*/  IMAD.X R18, R18, 0x1, R4, P1 ;  /* 0x0000000112127824 */ /* 0x000fe200008e0604 */
[----:B------:R3:W-:Y:S01]  /*372a0*/  LDGSTS.E [R7+0x6900], desc[UR40][R8.64], P0 ;  /* 0x0690000008077fae */ /* 0x0007e200081a1028 */
[----:B------:R-:W-:-:S03]  /*372b0*/  IADD3 R6, P2, PT, R6, R5, RZ ;  /* 0x0000000506067210 */ /* 0x000fc60007f5e0ff */
[----:B-1----:R-:W4:Y:S02]  /*372c0*/  LDL.LU R12, [R1+0x1d00] ;  /* 0x001d0000010c7983 */ /* 0x002f240000300800 */
[----:B------:R-:W-:Y:S02]  /*372d0*/  IMAD.X R13, R13, 0x1, R4, P2 ;  /* 0x000000010d0d7824 */ /* 0x000fe400010e0604 */
[----:B------:R-:W4:Y:S01]  /*372e0*/  LDL.LU R10, [R1+0x1d04] ;  /* 0x001d0400010a7983 */ /* 0x000f220000300800 */
[----:B---3--:R-:W-:-:S03]  /*372f0*/  IMAD.MOV.U32 R8, RZ, RZ, R11 ;  /* 0x000000ffff087224 */ /* 0x008fc600078e000b */
[----:B------:R1:W-:Y:S01]  /*37300*/  STL [R1+0x1ce4], R11 ;  /* 0x001ce40b01007387 */ /* 0x0003e20000100800 */
[----:B------:R-:W-:-:S03]  /*37310*/  IMAD.MOV.U32 R9, RZ, RZ, R18 ;  /* 0x000000ffff097224 */ /* 0x000fc600078e0012 */
[----:B------:R-:W-:Y:S04]  /*37320*/  STL [R1+0x1ce0], R18 ;  /* 0x001ce01201007387 */ /* 0x000fe80000100800 */
[----:B------:R-:W-:Y:S04]  /*37330*/  STL [R1+0x1cec], R6 ;  /* 0x001cec0601007387 */ /* 0x000fe80000100800 */
[----:B-1----:R-:W3:Y:S04]  /*37340*/  LDL.LU R11, [R1+0x1d0c] ;  /* 0x001d0c00010b7983 */ /* 0x002ee80000300800 */
[----:B------:R1:W-:Y:S04]  /*37350*/  STL [R1+0x1ce8], R13 ;  /* 0x001ce80d01007387 */ /* 0x0003e80000100800 */
[----:B------:R1:W-:Y:S04]  /*37360*/  LDGSTS.E [R7+0x6a00], desc[UR40][R8.64], P0 ;  /* 0x06a0000008077fae */ /* 0x0003e800081a1028 */
[----:B------:R-:W3:Y:S01]  /*37370*/  LDL.LU R21, [R1+0x1dd4] ;  /* 0x001dd40001157983 */ /* 0x000ee20000300800 */
[----:B-1----:R-:W-:-:S03]  /*37380*/  IMAD.MOV.U32 R9, RZ, RZ, R13 ;  /* 0x000000ffff097224 */ /* 0x002fc600078e000d */
[----:B------:R-:W3:Y:S04]  /*37390*/  LDL.LU R13, [R1+0x1d08] ;  /* 0x001d0800010d7983 */ /* 0x000ee80000300800 */
[----:B------:R-:W3:Y:S01]  /*373a0*/  LDL.LU R22, [R1+0x1dd0] ;  /* 0x001dd00001167983 */ /* 0x000ee20000300800 */
[-C--:B--2---:R-:W-:Y:S02]  /*373b0*/  IADD3 R16, P1, PT, R16, R5.reuse, RZ ;  /* 0x0000000510107210 */ /* 0x084fe40007f3e0ff */
[----:B------:R-:W-:Y:S01]  /*373c0*/  IADD3 R14, P2, PT, R14, R5, RZ ;  /* 0x000000050e0e7210 */ /* 0x000fe20007f5e0ff */
[----:B------:R-:W-:Y:S01]  /*373d0*/  IMAD.MOV.U32 R8, RZ, RZ, R6 ;  /* 0x000000ffff087224 */ /* 0x000fe200078e0006 */
[----:B------:R-:W2:Y:S04]  /*373e0*/  LDL.LU R19, [R1+0x1ddc] ;  /* 0x001ddc0001137983 */ /* 0x000ea80000300800 */
[----:B------:R-:W2:Y:S04]  /*373f0*/  LDL.LU R6, [R1+0x1de4] ;  /* 0x001de40001067983 */ /* 0x000ea80000300800 */
[----:B------:R-:W-:Y:S04]  /*37400*/  STL [R1+0x1cf4], R16 ;  /* 0x001cf41001007387 */ /* 0x000fe80000100800 */
[----:B------:R1:W-:Y:S01]  /*37410*/  LDGSTS.E [R7+0x6b00], desc[UR40][R8.64], P0 ;  /* 0x06b0000008077fae */ /* 0x0003e200081a1028 */
[----:B------:R-:W-:-:S02]  /*37420*/  IMAD.X R17, R17, 0x1, R4, P1 ;  /* 0x0000000111117824 */ /* 0x000fc400008e0604 */
[----:B------:R-:W-:-:S03]  /*37430*/  IMAD.X R15, R15, 0x1, R4, P2 ;  /* 0x000000010f0f7824 */ /* 0x000fc600010e0604 */
[----:B------:R1:W-:Y:S04]  /*37440*/  STL [R1+0x1cf0], R17 ;  /* 0x001cf01101007387 */ /* 0x0003e80000100800 */
[----:B------:R-:W-:Y:S04]  /*37450*/  STL [R1+0x1cfc], R14 ;  /* 0x001cfc0e01007387 */ /* 0x000fe80000100800 */
[----:B------:R-:W2:Y:S04]  /*37460*/  LDL.LU R20, [R1+0x1dd8] ;  /* 0x001dd80001147983 */ /* 0x000ea80000300800 */
[----:B------:R1:W-:Y:S04]  /*37470*/  STL [R1+0x1cf8], R15 ;  /* 0x001cf80f01007387 */ /* 0x0003e80000100800 */
[----:B------:R-:W2:Y:S01]  /*37480*/  LDL.LU R18, [R1+0x1de0] ;  /* 0x001de00001127983 */ /* 0x000ea20000300800 */
[----:B-1----:R-:W-:-:S02]  /*37490*/  IMAD.MOV.U32 R8, RZ, RZ, R16 ;  /* 0x000000ffff087224 */ /* 0x002fc400078e0010 */
[----:B------:R-:W-:Y:S02]  /*374a0*/  IMAD.MOV.U32 R9, RZ, RZ, R17 ;  /* 0x000000ffff097224 */ /* 0x000fe400078e0011 */
[----:B------:R-:W2:Y:S04]  /*374b0*/  LDL.LU R17, [R1+0x1de8] ;  /* 0x001de80001117983 */ /* 0x000ea80000300800 */
[----:B------:R-:W2:Y:S04]  /*374c0*/  LDL.LU R16, [R1+0x1dec] ;  /* 0x001dec0001107983 */ /* 0x000ea80000300800 */
[----:B------:R1:W-:Y:S02]  /*374d0*/  LDGSTS.E [R7+0x6c00], desc[UR40][R8.64], P0 ;  /* 0x06c0000008077fae */ /* 0x0003e400081a1028 */
[----:B-1----:R-:W-:-:S02]  /*374e0*/  IMAD.MOV.U32 R9, RZ, RZ, R15 ;  /* 0x000000ffff097224 */ /* 0x002fc400078e000f */
[----:B------:R-:W-:Y:S01]  /*374f0*/  IMAD.MOV.U32 R8, RZ, RZ, R14 ;  /* 0x000000ffff087224 */ /* 0x000fe200078e000e */
[----:B------:R-:W2:Y:S04]  /*37500*/  LDL.LU R15, [R1+0x1df0] ;  /* 0x001df000010f7983 */ /* 0x000ea80000300800 */
[----:B------:R-:W2:Y:S04]  /*37510*/  LDL.LU R14, [R1+0x1df4] ;  /* 0x001df400010e7983 */ /* 0x000ea80000300800 */
[----:B------:R1:W-:Y:S01]  /*37520*/  LDGSTS.E [R7+0x6d00], desc[UR40][R8.64], P0 ;  /* 0x06d0000008077fae */ /* 0x0003e200081a1028 */
[----:B------:R-:W-:-:S04]  /*37530*/  UISETP.GT.AND UP1, UPT, UR14, 0x11, UPT ;  /* 0x000000110e00788c */ /* 0x000fc8000bf24270 */
[----:B------:R-:W-:-:S04]  /*37540*/  USEL UR10, URZ, 0x4, !UP1 ;  /* 0x00000004ff0a7887 */ /* 0x000fc8000c800000 */
[----:B------:R-:W-:Y:S01]  /*37550*/  USEL UR10, UR10, URZ, !UP0 ;  /* 0x000000ff0a0a7287 */ /* 0x000fe2000c000000 */
[----:B----4-:R-:W-:-:S05]  /*37560*/  IADD3 R10, P1, PT, R10, R5, RZ ;  /* 0x000000050a0a7210 */ /* 0x010fca0007f3e0ff */
[----:B------:R-:W-:Y:S01]  /*37570*/  IMAD.X R12, R12, 0x1, R4, P1 ;  /* 0x000000010c0c7824 */ /* 0x000fe200008e0604 */
[----:B------:R-:W-:Y:S01]  /*37580*/  STL [R1+0x1d04], R10 ;  /* 0x001d040a01007387 */ /* 0x000fe20000100800 */
[----:B-1----:R-:W-:Y:S02]  /*37590*/  IMAD.MOV.U32 R8, RZ, RZ, R10 ;  /* 0x000000ffff087224 */ /* 0x002fe400078e000a */
[----:B------:R-:W-:Y:S01]  /*375a0*/  IMAD.MOV.U32 R9, RZ, RZ, R12 ;  /* 0x000000ffff097224 */ /* 0x000fe200078e000c */
[----:B------:R1:W-:Y:S04]  /*375b0*/  STL [R1+0x1d00], R12 ;  /* 0x001d000c01007387 */ /* 0x0003e80000100800 */
[----:B------:R4:W-:Y:S01]  /*375c0*/  LDGSTS.E [R7+0x6e00], desc[UR40][R8.64], P0 ;  /* 0x06e0000008077fae */ /* 0x0009e200081a1028 */
[----:B---3--:R-:W-:-:S03]  /*375d0*/  IADD3 R11, P2, PT, R11, R5, RZ ;  /* 0x000000050b0b7210 */ /* 0x008fc60007f5e0ff */
[----:B-1----:R-:W3:Y:S04]  /*375e0*/  LDL.LU R12, [R1+0x1dfc] ;  /* 0x001dfc00010c7983 */ /* 0x002ee80000300800 */
[----:B------:R-:W3:Y:S01]  /*375f0*/  LDL.LU R10, [R1+0x1e04] ;  /* 0x001e0400010a7983 */ /* 0x000ee20000300800 */
[----:B------:R-:W-:-:S03]  /*37600*/  IADD3 R21, P3, PT, R21, R5, RZ ;  /* 0x0000000515157210 */ /* 0x000fc60007f7e0ff */
[----:B------:R-:W-:Y:S01]  /*37610*/  STL [R1+0x1d0c], R11 ;  /* 0x001d0c0b01007387 */ /* 0x000fe20000100800 */
[--C-:B------:R-:W-:Y:S02]  /*37620*/  IMAD.X R13, R13, 0x1, R4.reuse, P2 ;  /* 0x000000010d0d7824 */ /* 0x100fe400010e0604 */
[----:B------:R-:W-:-:S03]  /*37630*/  IMAD.X R22, R22, 0x1, R4, P3 ;  /* 0x0000000116167824 */ /* 0x000fc600018e0604 */
[----:B------:R1:W-:Y:S01]  /*37640*/  STL [R1+0x1d08], R13 ;  /* 0x001d080d01007387 */ /* 0x0003e20000100800 */
[----:B----4-:R-:W-:-:S03]  /*37650*/  IMAD.MOV.U32 R9, RZ, RZ, R13 ;  /* 0x000000ffff097224 */ /* 0x010fc600078e000d */
[----:B------:R-:W-:Y:S01]  /*37660*/  STL [R1+0x1dd4], R21 ;  /* 0x001dd41501007387 */ /* 0x000fe20000100800 */
[----:B------:R-:W-:-:S03]  /*37670*/  IMAD.MOV.U32 R8, RZ, RZ, R11 ;  /* 0x000000ffff087224 */ /* 0x000fc600078e000b */
[----:B-1----:R-:W4:Y:S04]  /*37680*/  LDL.LU R13, [R1+0x1df8] ;  /* 0x001df800010d7983 */ /* 0x002f280000300800 */
[----:B------:R1:W-:Y:S04]  /*37690*/  STL [R1+0x1dd0], R22 ;  /* 0x001dd01601007387 */ /* 0x0003e80000100800 */
[----:B------:R-:W4:Y:S01]  /*376a0*/  LDL.LU R11, [R1+0x1e00] ;  /* 0x001e0000010b7983 */ /* 0x000f220000300800 */
[----:B------:R-:W-:-:S03]  /*376b0*/  ISETP.NE.U32.AND P1, PT, RZ, UR10, PT ;  /* 0x0000000aff007c0c */ /* 0x000fc6000bf25070 */
[----:B------:R1:W-:Y:S01]  /*376c0*/  LDGSTS.E [R7+0x6f00], desc[UR40][R8.64], P0 ;  /* 0x06f0000008077fae */ /* 0x0003e200081a1028 */
[-C--:B--2---:R-:W-:Y:S02]  /*376d0*/  IADD3 R19, P0, PT, R19, R5.reuse, RZ ;  /* 0x0000000513137210 */ /* 0x084fe40007f1e0ff */
[----:B------:R-:W-:-:S03]  /*376e0*/  IADD3 R6, P2, PT, R6, R5, RZ ;  /* 0x0000000506067210 */ /* 0x000fc60007f5e0ff */
[----:B------:R-:W-:Y:S02]  /*376f0*/  IMAD.X R20, R20, 0x1, R4, P0 ;  /* 0x0000000114147824 */ /* 0x000fe400000e0604 */
[----:B-1----:R-:W-:Y:S02]  /*37700*/  IMAD.MOV.U32 R8, RZ, RZ, R21 ;  /* 0x000000ffff087224 */ /* 0x002fe400078e0015 */
[----:B------:R-:W-:Y:S01]  /*37710*/  IMAD.MOV.U32 R9, RZ, RZ, R22 ;  /* 0x000000ffff097224 */ /* 0x000fe200078e0016 */
[----:B------:R-:W-:Y:S01]  /*37720*/  STL [R1+0x1ddc], R19 ;  /* 0x001ddc1301007387 */ /* 0x000fe20000100800 */
[----:B------:R-:W-:-:S03]  /*37730*/  IMAD.X R18, R18, 0x1, R4, P2 ;  /* 0x0000000112127824 */ /* 0x000fc600010e0604 */
[----:B------:R1:W-:Y:S04]  /*37740*/  LDGSTS.E [R7+0x8800], desc[UR40][R8.64], P1 ;  /* 0x0880000008077fae */ /* 0x0003e800089a1028 */
[----:B------:R-:W-:Y:S04]  /*37750*/  STL [R1+0x1dd8], R20 ;  /* 0x001dd81401007387 */ /* 0x000fe80000100800 */
[----:B------:R2:W-:Y:S01]  /*37760*/  STL [R1+0x1de4], R6 ;  /* 0x001de40601007387 */ /* 0x0005e20000100800 */
[----:B-1----:R-:W-:Y:S02]  /*37770*/  IMAD.MOV.U32 R8, RZ, RZ, R19 ;  /* 0x000000ffff087224 */ /* 0x002fe400078e0013 */
[----:B------:R-:W-:Y:S01]  /*37780*/  IMAD.MOV.U32 R9, RZ, RZ, R20 ;  /* 0x000000ffff097224 */ /* 0x000fe200078e0014 */
[----:B------:R1:W-:Y:S04]  /*37790*/  STL [R1+0x1de0], R18 ;  /* 0x001de01201007387 */ /* 0x0003e80000100800 */
[----:B------:R1:W-:Y:S04]  /*377a0*/  LDGSTS.E [R7+0x8900], desc[UR40][R8.64], P1 ;  /* 0x0890000008077fae */ /* 0x0003e800089a1028 */
[----:B------:R-:W4:Y:S01]  /*377b0*/  LDL.LU R22, [R1+0x1e08] ;  /* 0x001e080001167983 */ /* 0x000f220000300800 */
[----:B------:R-:W-:Y:S01]  /*377c0*/  IADD3 R16, P0, PT, R16, R5, RZ ;  /* 0x0000000510107210 */ /* 0x000fe20007f1e0ff */
[----:B-1----:R-:W-:-:S02]  /*377d0*/  IMAD.MOV.U32 R8, RZ, RZ, R6 ;  /* 0x000000ffff087224 */ /* 0x002fc400078e0006 */
[----:B--2---:R-:W2:Y:S01]  /*377e0*/  LDL.LU R6, [R1+0x1e0c] ;  /* 0x001e0c0001067983 */ /* 0x004ea20000300800 */
[----:B------:R-:W-:Y:S01]  /*377f0*/  IADD3 R14, P2, PT, R14, R5, RZ ;  /* 0x000000050e0e7210 */ /* 0x000fe20007f5e0ff */
[--C-:B------:R-:W-:Y:S02]  /*37800*/  IMAD.X R17, R17, 0x1, R4.reuse, P0 ;  /* 0x0000000111117824 */ /* 0x100fe400000e0604 */
[----:B------:R1:W-:Y:S02]  /*37810*/  STL [R1+0x1dec], R16 ;  /* 0x001dec1001007387 */ /* 0x0003e40000100800 */
[----:B------:R-:W-:Y:S02]  /*37820*/  IMAD.X R15, R15, 0x1, R4, P2 ;  /* 0x000000010f0f7824 */ /* 0x000fe400010e0604 */
[----:B------:R-:W-:Y:S04]  /*37830*/  STL [R1+0x1de8], R17 ;  /* 0x001de81101007387 */ /* 0x000fe80000100800 */
[----:B------:R1:W-:Y:S01]  /*37840*/  STL [R1+0x1df4], R14 ;  /* 0x001df40e01007387 */ /* 0x0003e20000100800 */
[----:B------:R-:W-:-:S03]  /*37850*/  IMAD.MOV.U32 R9, RZ, RZ, R18 ;  /* 0x000000ffff097224 */ /* 0x000fc600078e0012 */
[----:B------:R-:W2:Y:S04]  /*37860*/  LDL.LU R20, [R1+0x1ed4] ;  /* 0x001ed40001147983 */ /* 0x000ea80000300800 */
[----:B------:R1:W-:Y:S04]  /*37870*/  STL [R1+0x1df0], R15 ;  /* 0x001df00f01007387 */ /* 0x0003e80000100800 */
[----:B------:R-:W2:Y:S04]  /*37880*/  LDL.LU R18, [R1+0x1edc] ;  /* 0x001edc0001127983 */ /* 0x000ea80000300800 */
[----:B------:R-:W2:Y:S04]  /*37890*/  LDL.LU R21, [R1+0x1ed0] ;  /* 0x001ed00001157983 */ /* 0x000ea80000300800 */
[----:B------:R-:W2:Y:S04]  /*378a0*/  LDL.LU R19, [R1+0x1ed8] ;  /* 0x001ed80001137983 */ /* 0x000ea80000300800 */
[----:B------:R1:W-:Y:S02]  /*378b0*/  LDGSTS.E [R7+0x8a00], desc[UR40][R8.64], P1 ;  /* 0x08a0000008077fae */ /* 0x0003e400089a1028 */
[----:B-1----:R-:W-:-:S02]  /*378c0*/  IMAD.MOV.U32 R8, RZ, RZ, R16 ;  /* 0x000000ffff087224 */ /* 0x002fc400078e0010 */
[----:B------:R-:W-:Y:S01]  /*378d0*/  IMAD.MOV.U32 R9, RZ, RZ, R17 ;  /* 0x000000ffff097224 */ /* 0x000fe200078e0011 */
[----:B------:R-:W2:Y:S04]  /*378e0*/  LDL.LU R16, [R1+0x1ee4] ;  /* 0x001ee40001107983 */ /* 0x000ea80000300800 */
[----:B------:R1:W-:Y:S02]  /*378f0*/  LDGSTS.E [R7+0x8b00], desc[UR40][R8.64], P1 ;  /* 0x08b0000008077fae */ /* 0x0003e400089a1028 */
[----:B-1----:R-:W-:Y:S02]  /*37900*/  IMAD.MOV.U32 R8, RZ, RZ, R14 ;  /* 0x000000ffff087224 */ /* 0x002fe400078e000e */
[----:B------:R-:W-:Y:S01]  /*37910*/  IMAD.MOV.U32 R9, RZ, RZ, R15 ;  /* 0x000000ffff097224 */ /* 0x000fe200078e000f */
[----:B------:R-:W2:Y:S04]  /*37920*/  LDL.LU R14, [R1+0x1eec] ;  /* 0x001eec00010e7983 */ /* 0x000ea80000300800 */
[----:B------:R1:W-:Y:S01]  /*37930*/  LDGSTS.E [R7+0x8c00], desc[UR40][R8.64], P1 ;  /* 0x08c0000008077fae */ /* 0x0003e200089a1028 */
[----:B---3--:R-:W-:-:S02]  /*37940*/  IADD3 R12, P0, PT, R12, R5, RZ ;  /* 0x000000050c0c7210 */ /* 0x008fc40007f1e0ff */
[----:B------:R-:W-:-:S03]  /*37950*/  IADD3 R10, P2, PT, R10, R5, RZ ;  /* 0x000000050a0a7210 */ /* 0x000fc60007f5e0ff */
[----:B------:R-:W-:Y:S01]  /*37960*/  STL [R1+0x1dfc], R12 ;  /* 0x001dfc0c01007387 */ /* 0x000fe20000100800 */
[----:B-1----:R-:W-:Y:S02]  /*37970*/  IMAD.MOV.U32 R8, RZ, RZ, R12 ;  /* 0x000000ffff087224 */ /* 0x002fe400078e000c */
[----:B----4-:R-:W-:-:S04]  /*37980*/  IMAD.X R13, R13, 0x1, R4, P0 ;  /* 0x000000010d0d7824 */ /* 0x010fc800000e0604 */
[----:B------:R-:W-:Y:S01]  /*37990*/  IMAD.MOV.U32 R9, RZ, RZ, R13 ;  /* 0x000000ffff097224 */ /* 0x000fe200078e000d */
[----:B------:R-:W-:Y:S01]  /*379a0*/  STL [R1+0x1df8], R13 ;  /* 0x001df80d01007387 */ /* 0x000fe20000100800 */
[----:B------:R-:W-:-:S03]  /*379b0*/  IMAD.X R11, R11, 0x1, R4, P2 ;  /* 0x000000010b0b7824 */ /* 0x000fc600010e0604 */
[----:B------:R-:W-:Y:S04]  /*379c0*/  STL [R1+0x1e04], R10 ;  /* 0x001e040a01007387 */ /* 0x000fe80000100800 */
[----:B------:R-:W3:Y:S04]  /*379d0*/  LDL.LU R17, [R1+0x1ee0] ;  /* 0x001ee00001117983 */ /* 0x000ee80000300800 */
[----:B------:R1:W-:Y:S04]  /*379e0*/  STL [R1+0x1e00], R11 ;  /* 0x001e000b01007387 */ /* 0x0003e80000100800 */
[----:B------:R4:W-:Y:S04]  /*379f0*/  LDGSTS.E [R7+0x8d00], desc[UR40][R8.64], P1 ;  /* 0x08d0000008077fae */ /* 0x0009e800089a1028 */
[----:B------:R-:W3:Y:S01]  /*37a00*/  LDL.LU R15, [R1+0x1ee8] ;  /* 0x001ee800010f7983 */ /* 0x000ee20000300800 */
[----:B----4-:R-:W-:-:S02]  /*37a10*/  IMAD.MOV.U32 R9, RZ, RZ, R11 ;  /* 0x000000ffff097224 */ /* 0x010fc400078e000b */
[----:B------:R-:W-:Y:S01]  /*37a20*/  IMAD.MOV.U32 R8, RZ, RZ, R10 ;  /* 0x000000ffff087224 */ /* 0x000fe200078e000a */
[----:B-1----:R-:W4:Y:S04]  /*37a30*/  LDL.LU R11, [R1+0x1ef0] ;  /* 0x001ef000010b7983 */ /* 0x002f280000300800 */
[----:B------:R-:W4:Y:S04]  /*37a40*/  LDL.LU R10, [R1+0x1ef4] ;  /* 0x001ef400010a7983 */ /* 0x000f280000300800 */
[----:B------:R-:W4:Y:S04]  /*37a50*/  LDL.LU R13, [R1+0x1ef8] ;  /* 0x001ef800010d7983 */ /* 0x000f280000300800 */
[----:B------:R-:W4:Y:S04]  /*37a60*/  LDL.LU R12, [R1+0x1efc] ;  /* 0x001efc00010c7983 */ /* 0x000f280000300800 */
[----:B------:R1:W-:Y:S01]  /*37a70*/  LDGSTS.E [R7+0x8e00], desc[UR40][R8.64], P1 ;  /* 0x08e0000008077fae */ /* 0x0003e200089a1028 */
[----:B--2---:R-:W-:-:S05]  /*37a80*/  IADD3 R6, P0, PT, R6, R5, RZ ;  /* 0x0000000506067210 */ /* 0x004fca0007f1e0ff */
[----:B------:R-:W-:Y:S02]  /*37a90*/  IMAD.X R22, R22, 0x1, R4, P0 ;  /* 0x0000000116167824 */ /* 0x000fe400000e0604 */
[----:B-1----:R-:W-:Y:S02]  /*37aa0*/  IMAD.MOV.U32 R8, RZ, RZ, R6 ;  /* 0x000000ffff087224 */ /* 0x002fe400078e0006 */
[----:B------:R-:W-:-:S05]  /*37ab0*/  IMAD.MOV.U32 R9, RZ, RZ, R22 ;  /* 0x000000ffff097224 */ /* 0x000fca00078e0016 */
[----:B------:R1:W-:Y:S01]  /*37ac0*/  LDGSTS.E [R7+0x8f00], desc[UR40][R8.64], P1 ;  /* 0x08f0000008077fae */ /* 0x0003e200089a1028 */
[----:B------:R-:W-:-:S03]  /*37ad0*/  IADD3 R20, P1, PT, R20, R5, RZ ;  /* 0x0000000514147210 */ /* 0x000fc60007f3e0ff */
[----:B------:R2:W-:Y:S04]  /*37ae0*/  STL [R1+0x1e0c], R6 ;  /* 0x001e0c0601007387 */ /* 0x0005e80000100800 */
[----:B------:R-:W-:Y:S01]  /*37af0*/  STL [R1+0x1e08], R22 ;  /* 0x001e081601007387 */ /* 0x000fe20000100800 */
[----:B------:R-:W-:-:S03]  /*37b00*/  IADD3 R18, P2, PT, R18, R5, RZ ;  /* 0x0000000512127210 */ /* 0x000fc60007f5e0ff */
[----:B------:R-:W4:Y:S01]  /*37b10*/  LDL.LU R36, [R1+0x1f04] ;  /* 0x001f040001247983 */ /* 0x000f220000300800 */
[----:B------:R-:W-:-:S03]  /*37b20*/  IMAD.X R21, R21, 0x1, R4, P1 ;  /* 0x0000000115157824 */ /* 0x000fc600008e0604 */
[----:B--2---:R-:W2:Y:S04]  /*37b30*/  LDL.LU R6, [R1+0x1f0c] ;  /* 0x001f0c0001067983 */ /* 0x004ea80000300800 */
[----:B------:R-:W-:Y:S01]  /*37b40*/  STL [R1+0x1ed4], R20 ;  /* 0x001ed41401007387 */ /* 0x000fe20000100800 */
[----:B------:R-:W-:-:S03]  /*37b50*/  IMAD.X R19, R19, 0x1, R4, P2 ;  /* 0x0000000113137824 */ /* 0x000fc600010e0604 */
[----:B------:R-:W-:Y:S04]  /*37b60*/  STL [R1+0x1ed0], R21 ;  /* 0x001ed01501007387 */ /* 0x000fe80000100800 */
[----:B------:R-:W-:Y:S04]  /*37b70*/  STL [R1+0x1edc], R18 ;  /* 0x001edc1201007387 */ /* 0x000fe80000100800 */
[----:B------:R-:W2:Y:S04]  /*37b80*/  LDL.LU R37, [R1+0x1f00] ;  /* 0x001f000001257983 */ /* 0x000ea80000300800 */
[----:B------:R-:W-:Y:S04]  /*37b90*/  STL [R1+0x1ed8], R19 ;  /* 0x001ed81301007387 */ /* 0x000fe80000100800 */
[----:B------:R-:W2:Y:S01]  /*37ba0*/  LDL.LU R40, [R1+0x1f08] ;  /* 0x001f080001287983 */ /* 0x000ea20000300800 */
[----:B------:R-:W-:-:S04]  /*37bb0*/  UISETP.GT.AND UP1, UPT, UR14, 0x15, UPT ;  /* 0x000000150e00788c */ /* 0x000fc8000bf24270 */
[----:B------:R-:W-:-:S04]  /*37bc0*/  USEL UR10, URZ, 0x4, !UP1 ;  /* 0x00000004ff0a7887 */ /* 0x000fc8000c800000 */
[----:B------:R-:W-:-:S06]  /*37bd0*/  USEL UR10, UR10, URZ, !UP0 ;  /* 0x000000ff0a0a7287 */ /* 0x000fcc000c000000 */
[----:B------:R-:W-:Y:S01]  /*37be0*/  ISETP.NE.U32.AND P0, PT, RZ, UR10, PT ;  /* 0x0000000aff007c0c */ /* 0x000fe2000bf05070 */
[----:B-1----:R-:W-:Y:S02]  /*37bf0*/  IMAD.MOV.U32 R8, RZ, RZ, R20 ;  /* 0x000000ffff087224 */ /* 0x002fe400078e0014 */
[----:B------:R-:W-:Y:S01]  /*37c00*/  IMAD.MOV.U32 R9, RZ, RZ, R21 ;  /* 0x000000ffff097224 */ /* 0x000fe200078e0015 */
[-C--:B------:R-:W-:Y:S02]  /*37c10*/  IADD3 R16, P1, PT, R16, R5.reuse, RZ ;  /* 0x0000000510107210 */ /* 0x080fe40007f3e0ff */
[----:B------:R-:W-:-:S07]  /*37c20*/  IADD3 R14, P2, PT, R14, R5, RZ ;  /* 0x000000050e0e7210 */ /* 0x000fce0007f5e0ff */
[----:B------:R1:W-:Y:S02]  /*37c30*/  LDGSTS.E [R7+0xa800], desc[UR40][R8.64], P0 ;  /* 0x0a80000008077fae */ /* 0x0003e400081a1028 */
[----:B-1----:R-:W-:Y:S02]  /*37c40*/  IMAD.MOV.U32 R8, RZ, RZ, R18 ;  /* 0x000000ffff087224 */ /* 0x002fe400078e0012 */
[----:B------:R-:W-:-:S05]  /*37c50*/  IMAD.MOV.U32 R9, RZ, RZ, R19 ;  /* 0x000000ffff097224 */ /* 0x000fca00078e0013 */
[----:B------:R1:W-:Y:S04]  /*37c60*/  LDGSTS.E [R7+0xa900], desc[UR40][R8.64], P0 ;  /* 0x0a90000008077fae */ /* 0x0003e800081a1028 */
[----:B------:R-:W-:Y:S01]  /*37c70*/  STL [R1+0x1ee4], R16 ;  /* 0x001ee41001007387 */ /* 0x000fe20000100800 */
[----:B-1----:R-:W-:Y:S02]  /*37c80*/  IMAD.MOV.U32 R8, RZ, RZ, R16 ;  /* 0x000000ffff087224 */ /* 0x002fe400078e0010 */
[----:B---3--:R-:W-:-:S04]  /*37c90*/  IMAD.X R17, R17, 0x1, R4, P1 ;  /* 0x0000000111117824 */ /* 0x008fc800008e0604 */
[----:B------:R-:W-:Y:S01]  /*37ca0*/  IMAD.MOV.U32 R9, RZ, RZ, R17 ;  /* 0x000000ffff097224 */ /* 0x000fe200078e0011 */
[----:B------:R-:W-:Y:S04]  /*37cb0*/  STL [R1+0x1ee0], R17 ;  /* 0x001ee01101007387 */ /* 0x000fe80000100800 */
[----:B------:R1:W-:Y:S01]  /*37cc0*/  LDGSTS.E [R7+0xaa00], desc[UR40][R8.64], P0 ;  /* 0x0aa0000008077fae */ /* 0x0003e200081a1028 */
[----:B------:R-:W-:-:S03]  /*37cd0*/  IMAD.X R15, R15, 0x1, R4, P2 ;  /* 0x000000010f0f7824 */ /* 0x000fc600010e0604 */
[----:B------:R-:W-:Y:S04]  /*37ce0*/  STL [R1+0x1eec], R14 ;  /* 0x001eec0e01007387 */ /* 0x000fe80000100800 */
[----:B------:R-:W-:Y:S01]  /*37cf0*/  STL [R1+0x1ee8], R15 ;  /* 0x001ee80f01007387 */ /* 0x000fe20000100800 */
[----:B-1----:R-:W-:Y:S01]  /*37d00*/  IMAD.MOV.U32 R8, RZ, RZ, R14 ;  /* 0x000000ffff087224 */ /* 0x002fe200078e000e */
[----:B----4-:R-:W-:Y:S01]  /*37d10*/  IADD3 R10, P1, PT, R10, R5, RZ ;  /* 0x000000050a0a7210 */ /* 0x010fe20007f3e0ff */
[----:B------:R-:W-:-:S04]  /*37d20*/  IMAD.MOV.U32 R9, RZ, RZ, R15 ;  /* 0x000000ffff097224 */ /* 0x000fc800078e000f */
        /* <DEDUP_REMOVED lines=10> */
[----:B------:R1:W-:Y:S04]  /*37dd0*/  LDGSTS.E [R7+0xac00], desc[UR40][R8.64], P0 ;  /* 0x0ac0000008077fae */ /* 0x0003e800081a1028 */
[----:B------:R4:W-:Y:S01]  /*37de0*/  STL [R1+0x1ef8], R13 ;  /* 0x001ef80d01007387 */ /* 0x0009e20000100800 */
[----:B-1----:R-:W-:-:S02]  /*37df0*/  IMAD.MOV.U32 R8, RZ, RZ, R12 ;  /* 0x000000ffff087224 */ /* 0x002fc400078e000c */
[----:B------:R-:W-:Y:S02]  /*37e00*/  IMAD.MOV.U32 R9, RZ, RZ, R13 ;  /* 0x000000ffff097224 */ /* 0x000fe400078e000d */
[----:B----4-:R-:W4:Y:S04]  /*37e10*/  LDL.LU.64 R12, [R1+0x1930] ;  /* 0x00193000010c7983 */ /* 0x010f280000300a00 */
[----:B------:R-:W4:Y:S04]  /*37e20*/  LDL.LU.64 R14, [R1+0x1928] ;  /* 0x00192800010e7983 */ /* 0x000f280000300a00 */
[----:B------:R-:W4:Y:S04]  /*37e30*/  LDL.LU.64 R16, [R1+0x1920] ;  /* 0x0019200001107983 */ /* 0x000f280000300a00 */
[----:B------:R-:W4:Y:S01]  /*37e40*/  LDL.LU.64 R18, [R1+0x1918] ;  /* 0x0019180001127983 */ /* 0x000f220000300a00 */
[----:B------:R-:W-:-:S03]  /*37e50*/  IADD3 R36, P1, PT, R36, R5, RZ ;  /* 0x0000000524247210 */ /* 0x000fc60007f3e0ff */
[----:B------:R-:W4:Y:S01]  /*37e60*/  LDL.LU.64 R20, [R1+0x1910] ;  /* 0x0019100001147983 */ /* 0x000f220000300a00 */
[----:B--2---:R-:W-:-:S03]  /*37e70*/  IADD3 R6, P2, PT, R6, R5, RZ ;  /* 0x0000000506067210 */ /* 0x004fc60007f5e0ff */
[----:B------:R-:W2:Y:S01]  /*37e80*/  LDL.LU.64 R22, [R1+0x1908] ;  /* 0x0019080001167983 */ /* 0x000ea20000300a00 */
[----:B------:R-:W-:-:S03]  /*37e90*/  IMAD.X R37, R37, 0x1, R4, P1 ;  /* 0x0000000125257824 */ /* 0x000fc600008e0604 */
[----:B------:R-:W-:Y:S04]  /*37ea0*/  STL [R1+0x1f04], R36 ;  /* 0x001f042401007387 */ /* 0x000fe80000100800 */
[----:B------:R1:W-:Y:S01]  /*37eb0*/  LDGSTS.E [R7+0xad00], desc[UR40][R8.64], P0 ;  /* 0x0ad0000008077fae */ /* 0x0003e200081a1028 */
[----:B------:R-:W-:-:S03]  /*37ec0*/  IMAD.X R40, R40, 0x1, R4, P2 ;  /* 0x0000000128287824 */ /* 0x000fc600010e0604 */
[----:B------:R1:W-:Y:S04]  /*37ed0*/  STL [R1+0x1f00], R37 ;  /* 0x001f002501007387 */ /* 0x0003e80000100800 */
[----:B------:R-:W-:Y:S01]  /*37ee0*/  STL [R1+0x1f0c], R6 ;  /* 0x001f0c0601007387 */ /* 0x000fe20000100800 */
[----:B-1----:R-:W-:Y:S02]  /*37ef0*/  IMAD.MOV.U32 R8, RZ, RZ, R36 ;  /* 0x000000ffff087224 */ /* 0x002fe400078e0024 */
[----:B------:R-:W-:Y:S02]  /*37f00*/  IMAD.MOV.U32 R9, RZ, RZ, R37 ;  /* 0x000000ffff097224 */ /* 0x000fe400078e0025 */
[----:B------:R-:W2:Y:S04]  /*37f10*/  LDL.LU.64 R36, [R1+0x1900] ;  /* 0x0019000001247983 */ /* 0x000ea80000300a00 */
[----:B------:R1:W-:Y:S04]  /*37f20*/  STL [R1+0x1f08], R40 ;  /* 0x001f082801007387 */ /* 0x0003e80000100800 */
[----:B------:R-:W2:Y:S04]  /*37f30*/  LDL.LU.64 R38, [R1+0x1838] ;  /* 0x0018380001267983 */ /* 0x000ea80000300a00 */
[----:B------:R1:W-:Y:S02]  /*37f40*/  LDGSTS.E [R7+0xae00], desc[UR40][R8.64], P0 ;  /* 0x0ae0000008077fae */ /* 0x0003e400081a1028 */
[----:B-1----:R-:W-:-:S02]  /*37f50*/  IMAD.MOV.U32 R9, RZ, RZ, R40 ;  /* 0x000000ffff097224 */ /* 0x002fc400078e0028 */
[----:B------:R-:W2:Y:S04]  /*37f60*/  LDL.LU.64 R40, [R1+0x1830] ;  /* 0x0018300001287983 */ /* 0x000ea80000300a00 */
[----:B------:R-:W2:Y:S04]  /*37f70*/  LDL.LU.64 R42, [R1+0x1828] ;  /* 0x00182800012a7983 */ /* 0x000ea80000300a00 */
[----:B------:R-:W2:Y:S04]  /*37f80*/  LDL.LU.64 R44, [R1+0x1820] ;  /* 0x00182000012c7983 */ /* 0x000ea80000300a00 */
[----:B------:R-:W2:Y:S04]  /*37f90*/  LDL.LU.64 R46, [R1+0x1818] ;  /* 0x00181800012e7983 */ /* 0x000ea80000300a00 */
[----:B------:R-:W2:Y:S04]  /*37fa0*/  LDL.LU.64 R48, [R1+0x1810] ;  /* 0x0018100001307983 */ /* 0x000ea80000300a00 */
[----:B------:R-:W2:Y:S04]  /*37fb0*/  LDL.LU.64 R60, [R1+0x1808] ;  /* 0x00180800013c7983 */ /* 0x000ea80000300a00 */
[----:B------:R-:W2:Y:S04]  /*37fc0*/  LDL.LU.64 R58, [R1+0x1800] ;  /* 0x00180000013a7983 */ /* 0x000ea80000300a00 */
[----:B------:R-:W2:Y:S04]  /*37fd0*/  LDL.LU R54, [R1+0x1a10] ;  /* 0x001a100001367983 */ /* 0x000ea80000300800 */
[----:B------:R-:W2:Y:S01]  /*37fe0*/  LDL.LU R53, [R1+0x1a14] ;  /* 0x001a140001357983 */ /* 0x000ea20000300800 */
[----:B------:R-:W-:-:S03]  /*37ff0*/  IMAD.MOV.U32 R8, RZ, RZ, R6 ;  /* 0x000000ffff087224 */ /* 0x000fc600078e0006 */
[----:B------:R-:W2:Y:S04]  /*38000*/  LDL.LU R52, [R1+0x1a1c] ;  /* 0x001a1c0001347983 */ /* 0x000ea80000300800 */
[----:B------:R3:W-:Y:S04]  /*38010*/  LDGSTS.E [R7+0xaf00], desc[UR40][R8.64], P0 ;  /* 0x0af0000008077fae */ /* 0x0007e800081a1028 */
[----:B------:R-:W2:Y:S01]  /*38020*/  LDL.LU R51, [R1+0x1a24] ;  /* 0x001a240001337983 */ /* 0x000ea20000300800 */
        /* <DEDUP_REMOVED lines=26> */
[-C--:B------:R-:W-:Y:S01]  /*381d0*/  IADD3 R46, P0, PT, R48, R5.reuse, RZ ;  /* 0x00000005302e7210 */ /* 0x080fe20007f1e0ff */
[----:B------:R-:W-:Y:S02]  /*381e0*/  IMAD.MOV.U32 R172, RZ, RZ, R8 ;  /* 0x000000ffffac7224 */ /* 0x000fe400078e0008 */
[----:B------:R-:W-:Y:S02]  /*381f0*/  IMAD.MOV.U32 R173, RZ, RZ, R6 ;  /* 0x000000ffffad7224 */ /* 0x000fe400078e0006 */
[----:B------:R-:W-:Y:S01]  /*38200*/  IMAD.X R45, R49, 0x1, R4, P0 ;  /* 0x00000001312d7824 */ /* 0x000fe200000e0604 */
[-C--:B------:R-:W-:Y:S02]  /*38210*/  IADD3 R48, P0, PT, R60, R5.reuse, RZ ;  /* 0x000000053c307210 */ /* 0x080fe40007f1e0ff */
[----:B------:R-:W-:Y:S01]  /*38220*/  IADD3 R53, P3, PT, R53, R5, RZ ;  /* 0x0000000535357210 */ /* 0x000fe20007f7e0ff */
[----:B------:R-:W-:-:S02]  /*38230*/  IMAD.MOV.U32 R170, RZ, RZ, R10 ;  /* 0x000000ffffaa7224 */ /* 0x000fc400078e000a */
[----:B------:R-:W-:Y:S02]  /*38240*/  IMAD.MOV.U32 R171, RZ, RZ, R9 ;  /* 0x000000ffffab7224 */ /* 0x000fe400078e0009 */
[----:B------:R-:W-:Y:S02]  /*38250*/  IMAD.MOV.U32 R168, RZ, RZ, R12 ;  /* 0x000000ffffa87224 */ /* 0x000fe400078e000c */
[----:B------:R-:W-:Y:S01]  /*38260*/  IMAD.MOV.U32 R169, RZ, RZ, R11 ;  /* 0x000000ffffa97224 */ /* 0x000fe200078e000b */
[----:B------:R-:W-:Y:S01]  /*38270*/  STL [R1+0x1a14], R53 ;  /* 0x001a143501007387 */ /* 0x000fe20000100800 */
[----:B------:R-:W-:Y:S02]  /*38280*/  IMAD.MOV.U32 R166, RZ, RZ, R14 ;  /* 0x000000ffffa67224 */ /* 0x000fe400078e000e */
[----:B------:R-:W-:Y:S01]  /*38290*/  IMAD.MOV.U32 R167, RZ, RZ, R13 ;  /* 0x000000ffffa77224 */ /* 0x000fe200078e000d */
[----:B------:R-:W-:Y:S01]  /*382a0*/  STL.64 [R1+0x1938], R172 ;  /* 0x001938ac01007387 */ /* 0x000fe20000100a00 */
[----:B------:R-:W-:-:S02]  /*382b0*/  IMAD.MOV.U32 R164, RZ, RZ, R16 ;  /* 0x000000ffffa47224 */ /* 0x000fc400078e0010 */
[----:B------:R-:W-:Y:S01]  /*382c0*/  IMAD.MOV.U32 R165, RZ, RZ, R15 ;  /* 0x000000ffffa57224 */ /* 0x000fe200078e000f */
[----:B------:R-:W-:Y:S01]  /*382d0*/  STL.64 [R1+0x1930], R170 ;  /* 0x001930aa01007387 */ /* 0x000fe20000100a00 */
[----:B------:R-:W-:Y:S01]  /*382e0*/  IMAD.X R47, R61, 0x1, R4, P0 ;  /* 0x000000013d2f7824 */ /* 0x000fe200000e0604 */
[----:B------:R-:W-:Y:S01]  /*382f0*/  IADD3 R50, P0, PT, R58, R5, RZ ;  /* 0x000000053a327210 */ /* 0x000fe20007f1e0ff */
        /* <DEDUP_REMOVED lines=18> */
[----:B------:R-:W-:Y:S02]  /*38420*/  IMAD.X R49, R59, 0x1, R4, P0 ;  /* 0x000000013b317824 */ /* 0x000fe400000e0604 */
        /* <DEDUP_REMOVED lines=15> */
[----:B------:R-:W-:Y:S04]  /*38520*/  STL.64 [R1+0x1810], R62 ;  /* 0x0018103e01007387 */ /* 0x000fe80000100a00 */
[----:B------:R-:W-:Y:S04]  /*38530*/  STL.64 [R1+0x1808], R60 ;  /* 0x0018083c01007387 */ /* 0x000fe80000100a00 */
[----:B------:R-:W-:Y:S04]  /*38540*/  STL.64 [R1+0x1800], R58 ;  /* 0x0018003a01007387 */ /* 0x000fe80000100a00 */
[----:B------:R-:W2:Y:S04]  /*38550*/  LDL.LU R12, [R1+0x1a18] ;  /* 0x001a1800010c7983 */ /* 0x000ea80000300800 */
[----:B------:R-:W3:Y:S01]  /*38560*/  LDL.LU R11, [R1+0x1a20] ;  /* 0x001a2000010b7983 */ /* 0x000ee20000300800 */
[----:B------:R-:W-:-:S03]  /*38570*/  UISETP.GT.AND UP1, UPT, UR14, 0x19, UPT ;  /* 0x000000190e00788c */ /* 0x000fc6000bf24270 */
[----:B------:R-:W4:Y:S01]  /*38580*/  LDL.LU R14, [R1+0x1a2c] ;  /* 0x001a2c00010e7983 */ /* 0x000f220000300800 */
[----:B------:R-:W-:Y:S02]  /*38590*/  USEL UR10, URZ, 0x4, !UP1 ;  /* 0x00000004ff0a7887 */ /* 0x000fe4000c800000 */
[----:B------:R-:W-:Y:S01]  /*385a0*/  UISETP.GT.AND UP2, UPT, UR14, 0x1d, UPT ;  /* 0x0000001d0e00788c */ /* 0x000fe2000bf44270 */
[----:B------:R-:W4:Y:S01]  /*385b0*/  LDL.LU R10, [R1+0x1a34] ;  /* 0x001a3400010a7983 */ /* 0x000f220000300800 */
[----:B------:R-:W-:-:S03]  /*385c0*/  USEL UR10, UR10, URZ, !UP0 ;  /* 0x000000ff0a0a7287 */ /* 0x000fc6000c000000 */
[----:B------:R-:W4:Y:S01]  /*385d0*/  LDL.LU R16, [R1+0x1a28] ;  /* 0x001a280001107983 */ /* 0x000f220000300800 */
[----:B------:R-:W-:Y:S02]  /*385e0*/  USEL UR11, URZ, 0x4, !UP2 ;  /* 0x00000004ff0b7887 */ /* 0x000fe4000d000000 */
[----:B------:R-:W-:Y:S01]  /*385f0*/  ISETP.NE.U32.AND P1, PT, RZ, UR10, PT ;  /* 0x0000000aff007c0c */ /* 0x000fe2000bf25070 */
[----:B------:R-:W4:Y:S01]  /*38600*/  LDL.LU R19, [R1+0x1a30] ;  /* 0x001a300001137983 */ /* 0x000f220000300800 */
[----:B------:R-:W-:Y:S02]  /*38610*/  USEL UR11, UR11, URZ, !UP0 ;  /* 0x000000ff0b0b7287 */ /* 0x000fe4000c000000 */
[----:B------:R-:W-:Y:S01]  /*38620*/  UISETP.GT.AND UP3, UPT, UR14, 0x2, UPT ;  /* 0x000000020e00788c */ /* 0x000fe2000bf64270 */
[----:B------:R-:W-:Y:S01]  /*38630*/  LOP3.LUT R57, R57, 0x3f, RZ, 0xc0, !PT ;  /* 0x0000003f39397812 */ /* 0x000fe200078ec0ff */
[----:B------:R-:W4:Y:S02]  /*38640*/  LDL.LU R15, [R1+0x1a3c] ;  /* 0x001a3c00010f7983 */ /* 0x000f240000300800 */
[----:B------:R-:W-:Y:S01]  /*38650*/  ISETP.NE.U32.AND P2, PT, RZ, UR11, PT ;  /* 0x0000000bff007c0c */ /* 0x000fe2000bf45070 */
[----:B------:R-:W-:-:S04]  /*38660*/  USEL UR12, URZ, 0x4, !UP3 ;  /* 0x00000004ff0c7887 */ /* 0x000fc8000d800000 */
[----:B------:R-:W-:Y:S01]  /*38670*/  LDGSTS.E [R7+0xc800], desc[UR40][R172.64], P1 ;  /* 0x0c800000ac077fae */ /* 0x000fe200089a1028 */
[----:B------:R-:W-:-:S03]  /*38680*/  USEL UR12, UR12, URZ, !UP0 ;  /* 0x000000ff0c0c7287 */ /* 0x000fc6000c000000 */
[----:B------:R-:W-:Y:S01]  /*38690*/  LDGSTS.E [R7+0xc900], desc[UR40][R170.64], P1 ;  /* 0x0c900000aa077fae */ /* 0x000fe200089a1028 */
[----:B------:R-:W-:-:S03]  /*386a0*/  IMAD.SHL.U32 R57, R57, 0x4, RZ ;  /* 0x0000000439397824 */ /* 0x000fc600078e00ff */
[----:B------:R-:W-:Y:S04]  /*386b0*/  LDGSTS.E [R7+0xca00], desc[UR40][R168.64], P1 ;  /* 0x0ca00000a8077fae */ /* 0x000fe800089a1028 */
[----:B------:R-:W-:Y:S01]  /*386c0*/  LDGSTS.E [R7+0xcb00], desc[UR40][R166.64], P1 ;  /* 0x0cb00000a6077fae */ /* 0x000fe200089a1028 */
[----:B------:R-:W-:-:S03]  /*386d0*/  ISETP.NE.U32.AND P0, PT, RZ, UR12, PT ;  /* 0x0000000cff007c0c */ /* 0x000fc6000bf05070 */
[----:B------:R-:W-:Y:S04]  /*386e0*/  LDGSTS.E [R7+0xcc00], desc[UR40][R164.64], P1 ;  /* 0x0cc00000a4077fae */ /* 0x000fe800089a1028 */
[----:B------:R-:W-:Y:S04]  /*386f0*/  LDGSTS.E [R7+0xcd00], desc[UR40][R162.64], P1 ;  /* 0x0cd00000a2077fae */ /* 0x000fe800089a1028 */
[----:B------:R-:W-:Y:S01]  /*38700*/  LDGSTS.E [R7+0xce00], desc[UR40][R160.64], P1 ;  /* 0x0ce00000a0077fae */ /* 0x000fe200089a1028 */
[----:B------:R-:W-:-:S03]  /*38710*/  LOP3.LUT R56, R57, 0x40, RZ, 0x3c, !PT ;  /* 0x0000004039387812 */ /* 0x000fc600078e3cff */
[----:B------:R-:W-:Y:S01]  /*38720*/  LDGSTS.E [R7+0xcf00], desc[UR40][R158.64], P1 ;  /* 0x0cf000009e077fae */ /* 0x000fe200089a1028 */
[----:B------:R-:W-:-:S03]  /*38730*/  IADD3 R52, P1, PT, R52, R5, RZ ;  /* 0x0000000534347210 */ /* 0x000fc60007f3e0ff */
[----:B------:R-:W-:Y:S01]  /*38740*/  LDGSTS.E [R7+0xe800], desc[UR40][R156.64], P2 ;  /* 0x0e8000009c077fae */ /* 0x000fe200091a1028 */
[----:B------:R-:W-:-:S03]  /*38750*/  IMAD.X R54, R54, 0x1, R4, P3 ;  /* 0x0000000136367824 */ /* 0x000fc600018e0604 */
[----:B------:R-:W-:Y:S04]  /*38760*/  LDGSTS.E [R7+0xe900], desc[UR40][R70.64], P2 ;  /* 0x0e90000046077fae */ /* 0x000fe800091a1028 */
[----:B------:R-:W-:Y:S04]  /*38770*/  LDGSTS.E [R7+0xea00], desc[UR40][R68.64], P2 ;  /* 0x0ea0000044077fae */ /* 0x000fe800091a1028 */
[----:B------:R-:W4:Y:S04]  /*38780*/  LDL.LU R17, [R1+0x1a44] ;  /* 0x001a440001117983 */ /* 0x000f280000300800 */
[----:B------:R-:W-:Y:S04]  /*38790*/  LDGSTS.E [R7+0xeb00], desc[UR40][R66.64], P2 ;  /* 0x0eb0000042077fae */ /* 0x000fe800091a1028 */
[----:B------:R-:W4:Y:S01]  /*387a0*/  LDL.LU R20, [R1+0x1a38] ;  /* 0x001a380001147983 */ /* 0x000f220000300800 */
[----:B------:R-:W-:-:S03]  /*387b0*/  VIADD R6, R56, UR15 ;  /* 0x0000000f38067c36 */ /* 0x000fc60008000000 */
[----:B------:R-:W-:Y:S01]  /*387c0*/  LDGSTS.E [R7+0xec00], desc[UR40][R64.64], P2 ;  /* 0x0ec0000040077fae */ /* 0x000fe200091a1028 */
[----:B------:R-:W-:-:S03]  /*387d0*/  IMAD.MOV.U32 R8, RZ, RZ, R53 ;  /* 0x000000ffff087224 */ /* 0x000fc600078e0035 */
[----:B------:R-:W-:Y:S01]  /*387e0*/  LDGSTS.E [R7+0xed00], desc[UR40][R62.64], P2 ;  /* 0x0ed000003e077fae */ /* 0x000fe200091a1028 */
[----:B------:R-:W-:-:S03]  /*387f0*/  IMAD.MOV.U32 R9, RZ, RZ, R54 ;  /* 0x000000ffff097224 */ /* 0x000fc600078e0036 */
[----:B------:R-:W-:Y:S04]  /*38800*/  LDGSTS.E [R7+0xee00], desc[UR40][R60.64], P2 ;  /* 0x0ee000003c077fae */ /* 0x000fe800091a1028 */
[----:B------:R-:W-:Y:S01]  /*38810*/  LDGSTS.E [R7+0xef00], desc[UR40][R58.64], P2 ;  /* 0x0ef000003a077fae */ /* 0x000fe200091a1028 */
[----:B------:R-:W-:-:S03]  /*38820*/  IADD3 R51, P2, PT, R51, R5, RZ ;  /* 0x0000000533337210 */ /* 0x000fc60007f5e0ff */
[----:B------:R1:W-:Y:S04]  /*38830*/  LDGSTS.E [R6+0x1000], desc[UR40][R8.64], P0 ;  /* 0x0100000008067fae */ /* 0x0003e800081a1028 */
[----:B------:R-:W4:Y:S04]  /*38840*/  LDL.LU R7, [R1+0x1a40] ;  /* 0x001a400001077983 */ /* 0x000f280000300800 */
[----:B------:R-:W-:Y:S04]  /*38850*/  STL [R1+0x1a10], R54 ;  /* 0x001a103601007387 */ /* 0x000fe80000100800 */
[----:B------:R-:W-:Y:S01]  /*38860*/  STL [R1+0x1a1c], R52 ;  /* 0x001a1c3401007387 */ /* 0x000fe20000100800 */
[----:B--2---:R-:W-:-:S02]  /*38870*/  IMAD.X R12, R12, 0x1, R4, P1 ;  /* 0x000000010c0c7824 */ /* 0x004fc400008e0604 */
[----:B---3--:R-:W-:-:S03]  /*38880*/  IMAD.X R11, R11, 0x1, R4, P2 ;  /* 0x000000010b0b7824 */ /* 0x008fc600010e0604 */
[----:B------:R2:W-:Y:S01]  /*38890*/  STL [R1+0x1a18], R12 ;  /* 0x001a180c01007387 */ /* 0x0005e20000100800 */
[----:B-1----:R-:W-:-:S03]  /*388a0*/  IMAD.MOV.U32 R9, RZ, RZ, R12 ;  /* 0x000000ffff097224 */ /* 0x002fc600078e000c */
[----:B------:R-:W-:Y:S04]  /*388b0*/  STL [R1+0x1a24], R51 ;  /* 0x001a243301007387 */ /* 0x000fe80000100800 */
[----:B--2---:R-:W2:Y:S04]  /*388c0*/  LDL.LU R12, [R1+0x1a4c] ;  /* 0x001a4c00010c7983 */ /* 0x004ea80000300800 */
[----:B------:R1:W-:Y:S04]  /*388d0*/  STL [R1+0x1a20], R11 ;  /* 0x001a200b01007387 */ /* 0x0003e80000100800 */
[----:B------:R-:W3:Y:S01]  /*388e0*/  LDL.LU R18, [R1+0x1a48] ;  /* 0x001a480001127983 */ /* 0x000ee20000300800 */
[----:B------:R-:W-:Y:S01]  /*388f0*/  IMAD.MOV.U32 R8, RZ, RZ, R52 ;  /* 0x000000ffff087224 */ /* 0x000fe200078e0034 */
[----:B----4-:R-:W-:-:S02]  /*38900*/  IADD3 R14, P1, PT, R14, R5, RZ ;  /* 0x000000050e0e7210 */ /* 0x010fc40007f3e0ff */
[----:B------:R-:W-:Y:S02]  /*38910*/  IADD3 R10, P2, PT, R10, R5, RZ ;  /* 0x000000050a0a7210 */ /* 0x000fe40007f5e0ff */
[----:B------:R4:W-:Y:S01]  /*38920*/  LDGSTS.E [R6+0x1100], desc[UR40][R8.64], P0 ;  /* 0x0110000008067fae */ /* 0x0009e200081a1028 */
[--C-:B------:R-:W-:Y:S02]  /*38930*/  IMAD.X R16, R16, 0x1, R4.reuse, P1 ;  /* 0x0000000110107824 */ /* 0x100fe400008e0604 */
        /* <DEDUP_REMOVED lines=8> */
[----:B------:R-:W-:Y:S01]  /*389c0*/  STL [R1+0x1a34], R10 ;  /* 0x001a340a01007387 */ /* 0x000fe20000100800 */
[----:B-1----:R-:W-:-:S03]  /*389d0*/  IMAD.MOV.U32 R9, RZ, RZ, R16 ;  /* 0x000000ffff097224 */ /* 0x002fc600078e0010 */
[----:B------:R-:W4:Y:S01]  /*389e0*/  LDL.LU R16, [R1+0x1b10] ;  /* 0x001b100001107983 */ /* 0x000f220000300800 */
[----:B------:R-:W-:-:S03]  /*389f0*/  IMAD.MOV.U32 R8, RZ, RZ, R14 ;  /* 0x000000ffff087224 */ /* 0x000fc600078e000e */
[----:B------:R1:W-:Y:S04]  /*38a00*/  STL [R1+0x1a30], R19 ;  /* 0x001a301301007387 */ /* 0x0003e80000100800 */
[----:B------:R-:W4:Y:S01]  /*38a10*/  LDL.LU R14, [R1+0x1b18] ;  /* 0x001b1800010e7983 */ /* 0x000f220000300800 */
[----:B------:R-:W-:-:S03]  /*38a20*/  IADD3 R15, P1, PT, R15, R5, RZ ;  /* 0x000000050f0f7210 */ /* 0x000fc60007f3e0ff */
[----:B------:R1:W-:Y:S01]  /*38a30*/  LDGSTS.E [R6+0x1300], desc[UR40][R8.64], P0 ;  /* 0x0130000008067fae */ /* 0x0003e200081a1028 */
[----:B------:R-:W-:Y:S01]  /*38a40*/  IADD3 R17, P2, PT, R17, R5, RZ ;  /* 0x0000000511117210 */ /* 0x000fe20007f5e0ff */
[----:B------:R-:W-:Y:S02]  /*38a50*/  IMAD.X R20, R20, 0x1, R4, P1 ;  /* 0x0000000114147824 */ /* 0x000fe400008e0604 */
[----:B-1----:R-:W-:Y:S02]  /*38a60*/  IMAD.MOV.U32 R8, RZ, RZ, R10 ;  /* 0x000000ffff087224 */ /* 0x002fe400078e000a */
[----:B------:R-:W-:Y:S02]  /*38a70*/  IMAD.MOV.U32 R9, RZ, RZ, R19 ;  /* 0x000000ffff097224 */ /* 0x000fe400078e0013 */
[----:B------:R-:W4:Y:S04]  /*38a80*/  LDL.LU R19, [R1+0x1b24] ;  /* 0x001b240001137983 */ /* 0x000f280000300800 */
        /* <DEDUP_REMOVED lines=9> */
[----:B------:R1:W-:Y:S04]  /*38b20*/  LDGSTS.E [R6+0x1500], desc[UR40][R8.64], P0 ;  /* 0x0150000008067fae */ /* 0x0003e800081a1028 */
[----:B------:R1:W-:Y:S04]  /*38b30*/  STL [R1+0x1a40], R7 ;  /* 0x001a400701007387 */ /* 0x0003e80000100800 */
[----:B------:R-:W4:Y:S01]  /*38b40*/  LDL.LU R15, [R1+0x1b28] ;  /* 0x001b2800010f7983 */ /* 0x000f220000300800 */
[----:B-1----:R-:W-:Y:S02]  /*38b50*/  IMAD.MOV.U32 R8, RZ, RZ, R17 ;  /* 0x000000ffff087224 */ /* 0x002fe400078e0011 */
[----:B------:R-:W-:Y:S01]  /*38b60*/  IMAD.MOV.U32 R9, RZ, RZ, R7 ;  /* 0x000000ffff097224 */ /* 0x000fe200078e0007 */
[----:B------:R-:W4:Y:S04]  /*38b70*/  LDL.LU R17, [R1+0x1b34] ;  /* 0x001b340001117983 */ /* 0x000f280000300800 */
[----:B------:R-:W4:Y:S04]  /*38b80*/  LDL.LU R7, [R1+0x1b3c] ;  /* 0x001b3c0001077983 */ /* 0x000f280000300800 */
[----:B------:R1:W-:Y:S01]  /*38b90*/  LDGSTS.E [R6+0x1600], desc[UR40][R8.64], P0 ;  /* 0x0160000008067fae */ /* 0x0003e200081a1028 */
[----:B--2---:R-:W-:-:S05]  /*38ba0*/  IADD3 R12, P1, PT, R12, R5, RZ ;  /* 0x000000050c0c7210 */ /* 0x004fca0007f3e0ff */
[----:B---3--:R-:W-:Y:S01]  /*38bb0*/  IMAD.X R18, R18, 0x1, R4, P1 ;  /* 0x0000000112127824 */ /* 0x008fe200008e0604 */
[----:B------:R-:W-:Y:S03]  /*38bc0*/  STL [R1+0x1a4c], R12 ;  /* 0x001a4c0c01007387 */ /* 0x000fe60000100800 */
[----:B-1----:R-:W-:Y:S01]  /*38bd0*/  IMAD.MOV.U32 R9, RZ, RZ, R18 ;  /* 0x000000ffff097224 */ /* 0x002fe200078e0012 */
[----:B------:R1:W-:Y:S01]  /*38be0*/  STL [R1+0x1a48], R18 ;  /* 0x001a481201007387 */ /* 0x0003e20000100800 */
[----:B------:R-:W-:Y:S01]  /*38bf0*/  IMAD.MOV.U32 R8, RZ, RZ, R12 ;  /* 0x000000ffff087224 */ /* 0x000fe200078e000c */
[----:B------:R-:W-:Y:S02]  /*38c00*/  UISETP.GT.AND UP1, UPT, UR14, 0x6, UPT ;  /* 0x000000060e00788c */ /* 0x000fe4000bf24270 */
[----:B-1----:R-:W2:Y:S04]  /*38c10*/  LDL.LU R18, [R1+0x1b30] ;  /* 0x001b300001127983 */ /* 0x002ea80000300800 */
[----:B------:R-:W3:Y:S01]  /*38c20*/  LDL.LU R12, [R1+0x1b38] ;  /* 0x001b3800010c7983 */ /* 0x000ee20000300800 */
[----:B------:R-:W-:Y:S01]  /*38c30*/  USEL UR10, URZ, 0x4, !UP1 ;  /* 0x00000004ff0a7887 */ /* 0x000fe2000c800000 */
[----:B----4-:R-:W-:-:S02]  /*38c40*/  IADD3 R11, P1, PT, R11, R5, RZ ;  /* 0x000000050b0b7210 */ /* 0x010fc40007f3e0ff */
[----:B------:R1:W-:Y:S01]  /*38c50*/  LDGSTS.E [R6+0x1700], desc[UR40][R8.64], P0 ;  /* 0x0170000008067fae */ /* 0x0003e200081a1028 */
[----:B------:R-:W-:Y:S01]  /*38c60*/  USEL UR10, UR10, URZ, !UP0 ;  /* 0x000000ff0a0a7287 */ /* 0x000fe2000c000000 */
[----:B------:R-:W-:-:S05]  /*38c70*/  IADD3 R13, P2, PT, R13, R5, RZ ;  /* 0x000000050d0d7210 */ /* 0x000fca0007f5e0ff */
[----:B------:R-:W-:Y:S01]  /*38c80*/  ISETP.NE.U32.AND P0, PT, RZ, UR10, PT ;  /* 0x0000000aff007c0c */ /* 0x000fe2000bf05070 */
[----:B------:R4:W-:Y:S01]  /*38c90*/  STL [R1+0x1b14], R11 ;  /* 0x001b140b01007387 */ /* 0x0009e20000100800 */
[----:B-1----:R-:W-:Y:S02]  /*38ca0*/  IMAD.MOV.U32 R8, RZ, RZ, R11 ;  /* 0x000000ffff087224 */ /* 0x002fe400078e000b */
[----:B------:R-:W-:-:S04]  /*38cb0*/  IMAD.X R16, R16, 0x1, R4, P1 ;  /* 0x0000000110107824 */ /* 0x000fc800008e0604 */
[----:B------:R-:W-:Y:S01]  /*38cc0*/  IMAD.MOV.U32 R9, RZ, RZ, R16 ;  /* 0x000000ffff097224 */ /* 0x000fe200078e0010 */
[----:B------:R-:W-:Y:S01]  /*38cd0*/  STL [R1+0x1b10], R16 ;  /* 0x001b101001007387 */ /* 0x000fe20000100800 */
[----:B------:R-:W-:-:S03]  /*38ce0*/  IMAD.X R14, R14, 0x1, R4, P2 ;  /* 0x000000010e0e7824 */ /* 0x000fc600010e0604 */
[----:B------:R1:W-:Y:S04]  /*38cf0*/  STL [R1+0x1b1c], R13 ;  /* 0x001b1c0d01007387 */ /* 0x0003e80000100800 */
[----:B----4-:R-:W4:Y:S04]  /*38d00*/  LDL.LU R11, [R1+0x1b44] ;  /* 0x001b4400010b7983 */ /* 0x010f280000300800 */
[----:B------:R1:W-:Y:S04]  /*38d10*/  LDGSTS.E [R6+0x3000], desc[UR40][R8.64], P0 ;  /* 0x0300000008067fae */ /* 0x0003e800081a1028 */
[----:B------:R1:W-:Y:S02]  /*38d20*/  STL [R1+0x1b18], R14 ;  /* 0x001b180e01007387 */ /* 0x0003e40000100800 */
[----:B-1----:R-:W-:-:S02]  /*38d30*/  IMAD.MOV.U32 R8, RZ, RZ, R13 ;  /* 0x000000ffff087224 */ /* 0x002fc400078e000d */
[----:B------:R-:W4:Y:S01]  /*38d40*/  LDL.LU R13, [R1+0x1b40] ;  /* 0x001b4000010d7983 */ /* 0x000f220000300800 */
[-C--:B------:R-:W-:Y:S01]  /*38d50*/  IADD3 R19, P1, PT, R19, R5.reuse, RZ ;  /* 0x0000000513137210 */ /* 0x080fe20007f3e0ff */
        /* <DEDUP_REMOVED lines=22> */
[----:B------:R-:W-:Y:S04]  /*38ec0*/  STL [R1+0x1b34], R17 ;  /* 0x001b341101007387 */ /* 0x000fe80000100800 */
[----:B------:R1:W-:Y:S02]  /*38ed0*/  LDGSTS.E [R6+0x3300], desc[UR40][R8.64], P0 ;  /* 0x0330000008067fae */ /* 0x0003e400081a1028 */
[----:B-1----:R-:W-:-:S02]  /*38ee0*/  IMAD.MOV.U32 R8, RZ, RZ, R17 ;  /* 0x000000ffff087224 */ /* 0x002fc400078e0011 */
[----:B--2---:R-:W-:-:S04]  /*38ef0*/  IMAD.X R18, R18, 0x1, R4, P1 ;  /* 0x0000000112127824 */ /* 0x004fc800008e0604 */
[----:B------:R-:W-:Y:S01]  /*38f00*/  IMAD.MOV.U32 R9, RZ, RZ, R18 ;  /* 0x000000ffff097224 */ /* 0x000fe200078e0012 */
[----:B------:R1:W-:Y:S01]  /*38f10*/  STL [R1+0x1b30], R18 ;  /* 0x001b301201007387 */ /* 0x0003e20000100800 */
[----:B---3--:R-:W-:-:S03]  /*38f20*/  IMAD.X R12, R12, 0x1, R4, P2 ;  /* 0x000000010c0c7824 */ /* 0x008fc600010e0604 */
[----:B------:R-:W-:Y:S04]  /*38f30*/  STL [R1+0x1b3c], R7 ;  /* 0x001b3c0701007387 */ /* 0x000fe80000100800 */
[----:B------:R2:W-:Y:S04]  /*38f40*/  LDGSTS.E [R6+0x3400], desc[UR40][R8.64], P0 ;  /* 0x0340000008067fae */ /* 0x0005e800081a1028 */
[----:B-1----:R-:W3:Y:S04]  /*38f50*/  LDL.LU R18, [R1+0x1c18] ;  /* 0x001c180001127983 */ /* 0x002ee80000300800 */
[----:B------:R1:W-:Y:S04]  /*38f60*/  STL [R1+0x1b38], R12 ;  /* 0x001b380c01007387 */ /* 0x0003e80000100800 */
[----:B------:R-:W3:Y:S01]  /*38f70*/  LDL.LU R17, [R1+0x1c20] ;  /* 0x001c200001117983 */ /* 0x000ee20000300800 */
[----:B--2---:R-:W-:-:S02]  /*38f80*/  IMAD.MOV.U32 R8, RZ, RZ, R7 ;  /* 0x000000ffff087224 */ /* 0x004fc400078e0007 */
[----:B------:R-:W-:Y:S02]  /*38f90*/  IMAD.MOV.U32 R9, RZ, RZ, R12 ;  /* 0x000000ffff097224 */ /* 0x000fe400078e000c */
[----:B-1----:R-:W2:Y:S04]  /*38fa0*/  LDL.LU R12, [R1+0x1c2c] ;  /* 0x001c2c00010c7983 */ /* 0x002ea80000300800 */
[----:B------:R-:W2:Y:S04]  /*38fb0*/  LDL.LU R7, [R1+0x1c34] ;  /* 0x001c340001077983 */ /* 0x000ea80000300800 */
[----:B------:R1:W-:Y:S01]  /*38fc0*/  LDGSTS.E [R6+0x3500], desc[UR40][R8.64], P0 ;  /* 0x0350000008067fae */ /* 0x0003e200081a1028 */
[----:B----4-:R-:W-:-:S05]  /*38fd0*/  IADD3 R11, P1, PT, R11, R5, RZ ;  /* 0x000000050b0b7210 */ /* 0x010fca0007f3e0ff */
[----:B------:R-:W-:Y:S01]  /*38fe0*/  STL [R1+0x1b44], R11 ;  /* 0x001b440b01007387 */ /* 0x000fe20000100800 */
[----:B-1----:R-:W-:Y:S02]  /*38ff0*/  IMAD.MOV.U32 R8, RZ, RZ, R11 ;  /* 0x000000ffff087224 */ /* 0x002fe400078e000b */
[----:B------:R-:W-:-:S04]  /*39000*/  IMAD.X R13, R13, 0x1, R4, P1 ;  /* 0x000000010d0d7824 */ /* 0x000fc800008e0604 */
[----:B------:R-:W-:Y:S01]  /*39010*/  IMAD.MOV.U32 R9, RZ, RZ, R13 ;  /* 0x000000ffff097224 */ /* 0x000fe200078e000d */
[----:B------:R1:W-:Y:S01]  /*39020*/  STL [R1+0x1b40], R13 ;  /* 0x001b400d01007387 */ /* 0x0003e20000100800 */
[----:B------:R-:W-:Y:S01]  /*39030*/  UISETP.GT.AND UP1, UPT, UR14, 0xa, UPT ;  /* 0x0000000a0e00788c */ /* 0x000fe2000bf24270 */
[----:B------:R-:W-:Y:S02]  /*39040*/  IADD3 R14, P2, PT, R14, R5, RZ ;  /* 0x000000050e0e7210 */ /* 0x000fe40007f5e0ff */
[----:B------:R4:W-:Y:S04]  /*39050*/  LDGSTS.E [R6+0x3600], desc[UR40][R8.64], P0 ;  /* 0x0360000008067fae */ /* 0x0009e800081a1028 */
[----:B-1----:R-:W2:Y:S04]  /*39060*/  LDL.LU R13, [R1+0x1c28] ;  /* 0x001c2800010d7983 */ /* 0x002ea80000300800 */
[----:B------:R-:W2:Y:S01]  /*39070*/  LDL.LU R11, [R1+0x1c30] ;  /* 0x001c3000010b7983 */ /* 0x000ea20000300800 */
[----:B------:R-:W-:-:S04]  /*39080*/  USEL UR10, URZ, 0x4, !UP1 ;  /* 0x00000004ff0a7887 */ /* 0x000fc8000c800000 */
[----:B------:R-:W-:Y:S01]  /*39090*/  USEL UR10, UR10, URZ, !UP0 ;  /* 0x000000ff0a0a7287 */ /* 0x000fe2000c000000 */
[----:B------:R-:W-:Y:S01]  /*390a0*/  IADD3 R16, P3, PT, R16, R5, RZ ;  /* 0x0000000510107210 */ /* 0x000fe20007f7e0ff */
[----:B----4-:R-:W-:Y:S01]  /*390b0*/  IMAD.MOV.U32 R8, RZ, RZ, R14 ;  /* 0x000000ffff087224 */ /* 0x010fe200078e000e */
[----:B------:R1:W-:Y:S03]  /*390c0*/  STL [R1+0x1b4c], R14 ;  /* 0x001b4c0e01007387 */ /* 0x0003e60000100800 */
[----:B------:R-:W-:Y:S01]  /*390d0*/  ISETP.NE.U32.AND P1, PT, RZ, UR10, PT ;  /* 0x0000000aff007c0c */ /* 0x000fe2000bf25070 */
        /* <DEDUP_REMOVED lines=9> */
[----:B----4-:R-:W-:Y:S02]  /*39170*/  IMAD.MOV.U32 R8, RZ, RZ, R16 ;  /* 0x000000ffff087224 */ /* 0x010fe400078e0010 */
[----:B------:R-:W-:Y:S01]  /*39180*/  IMAD.MOV.U32 R9, RZ, RZ, R19 ;  /* 0x000000ffff097224 */ /* 0x000fe200078e0013 */
[----:B-1----:R-:W4:Y:S01]  /*39190*/  LDL.LU R14, [R1+0x1c44] ;  /* 0x001c4400010e7983 */ /* 0x002f220000300800 */
[----:B------:R-:W-:-:S03]  /*391a0*/  IADD3 R10, P2, PT, R10, R5, RZ ;  /* 0x000000050a0a7210 */ /* 0x000fc60007f5e0ff */
[----:B------:R-:W4:Y:S04]  /*391b0*/  LDL.LU R22, [R1+0x1c38] ;  /* 0x001c380001167983 */ /* 0x000f280000300800 */
[----:B------:R-:W4:Y:S04]  /*391c0*/  LDL.LU R16, [R1+0x1c40] ;  /* 0x001c400001107983 */ /* 0x000f280000300800 */
[----:B------:R1:W-:Y:S04]  /*391d0*/  LDGSTS.E [R6+0x5000], desc[UR40][R8.64], P1 ;  /* 0x0500000008067fae */ /* 0x0003e800089a1028 */
[----:B------:R3:W-:Y:S01]  /*391e0*/  STL [R1+0x1c1c], R15 ;  /* 0x001c1c0f01007387 */ /* 0x0007e20000100800 */
[----:B-1----:R-:W-:-:S02]  /*391f0*/  IMAD.MOV.U32 R8, RZ, RZ, R15 ;  /* 0x000000ffff087224 */ /* 0x002fc400078e000f */
[----:B---3--:R-:W-:-:S04]  /*39200*/  IMAD.X R18, R18, 0x1, R4, P0 ;  /* 0x0000000112127824 */ /* 0x008fc800000e0604 */
[----:B------:R-:W-:Y:S01]  /*39210*/  IMAD.MOV.U32 R9, RZ, RZ, R18 ;  /* 0x000000ffff097224 */ /* 0x000fe200078e0012 */
[----:B------:R-:W-:Y:S01]  /*39220*/  STL [R1+0x1c18], R18 ;  /* 0x001c181201007387 */ /* 0x000fe20000100800 */
[----:B------:R-:W-:-:S03]  /*39230*/  IMAD.X R17, R17, 0x1, R4, P2 ;  /* 0x0000000111117824 */ /* 0x000fc600010e0604 */
[----:B------:R-:W-:Y:S04]  /*39240*/  STL [R1+0x1c24], R10 ;  /* 0x001c240a01007387 */ /* 0x000fe80000100800 */
[----:B------:R-:W3:Y:S04]  /*39250*/  LDL.LU R15, [R1+0x1c4c] ;  /* 0x001c4c00010f7983 */ /* 0x000ee80000300800 */
        /* <DEDUP_REMOVED lines=9> */
[----:B------:R1:W-:Y:S04]  /*392f0*/  STL [R1+0x1c2c], R12 ;  /* 0x001c2c0c01007387 */ /* 0x0003e80000100800 */
[----:B------:R1:W-:Y:S01]  /*39300*/  LDGSTS.E [R6+0x5200], desc[UR40][R8.64], P1 ;  /* 0x0520000008067fae */ /* 0x0003e200089a1028 */
[----:B------:R-:W-:-:S02]  /*39310*/  IMAD.X R13, R13, 0x1, R4, P0 ;  /* 0x000000010d0d7824 */ /* 0x000fc400000e0604 */
[----:B-1----:R-:W-:Y:S02]  /*39320*/  IMAD.MOV.U32 R8, RZ, RZ, R12 ;  /* 0x000000ffff087224 */ /* 0x002fe400078e000c */
[----:B------:R-:W-:Y:S01]  /*39330*/  IMAD.X R11, R11, 0x1, R4, P2 ;  /* 0x000000010b0b7824 */ /* 0x000fe200010e0604 */
[----:B------:R-:W-:Y:S01]  /*39340*/  STL [R1+0x1c28], R13 ;  /* 0x001c280d01007387 */ /* 0x000fe20000100800 */
[----:B------:R-:W-:-:S03]  /*39350*/  IMAD.MOV.U32 R9, RZ, RZ, R13 ;  /* 0x000000ffff097224 */ /* 0x000fc600078e000d */
[----:B------:R-:W-:Y:S04]  /*39360*/  STL [R1+0x1c34], R7 ;  /* 0x001c340701007387 */ /* 0x000fe80000100800 */
[----:B------:R-:W2:Y:S04]  /*39370*/  LDL.LU R20, [R1+0x1d10] ;  /* 0x001d100001147983 */ /* 0x000ea80000300800 */
[----:B------:R1:W-:Y:S04]  /*39380*/  STL [R1+0x1c30], R11 ;  /* 0x001c300b01007387 */ /* 0x0003e80000100800 */
[----:B------:R-:W2:Y:S04]  /*39390*/  LDL.LU R12, [R1+0x1d18] ;  /* 0x001d1800010c7983 */ /* 0x000ea80000300800 */
[----:B------:R1:W-:Y:S04]  /*393a0*/  LDGSTS.E [R6+0x5300], desc[UR40][R8.64], P1 ;  /* 0x0530000008067fae */ /* 0x0003e800089a1028 */
[----:B------:R-:W2:Y:S01]  /*393b0*/  LDL.LU R18, [R1+0x1d20] ;  /* 0x001d200001127983 */ /* 0x000ea20000300800 */
[----:B-1----:R-:W-:-:S03]  /*393c0*/  IMAD.MOV.U32 R9, RZ, RZ, R11 ;  /* 0x000000ffff097224 */ /* 0x002fc600078e000b */
[----:B------:R-:W2:Y:S01]  /*393d0*/  LDL.LU R11, [R1+0x1d24] ;  /* 0x001d2400010b7983 */ /* 0x000ea20000300800 */
[----:B------:R-:W-:-:S03]  /*393e0*/  IMAD.MOV.U32 R8, RZ, RZ, R7 ;  /* 0x000000ffff087224 */ /* 0x000fc600078e0007 */
[----:B------:R-:W2:Y:S04]  /*393f0*/  LDL.LU R13, [R1+0x1d28] ;  /* 0x001d2800010d7983 */ /* 0x000ea80000300800 */
[----:B------:R-:W2:Y:S01]  /*39400*/  LDL.LU R7, [R1+0x1d2c] ;  /* 0x001d2c0001077983 */ /* 0x000ea20000300800 */
[-C--:B------:R-:W-:Y:S02]  /*39410*/  IADD3 R21, P0, PT, R21, R5.reuse, RZ ;  /* 0x0000000515157210 */ /* 0x080fe40007f1e0ff */
[----:B----4-:R-:W-:Y:S01]  /*39420*/  IADD3 R14, P2, PT, R14, R5, RZ ;  /* 0x000000050e0e7210 */ /* 0x010fe20007f5e0ff */
        /* <DEDUP_REMOVED lines=10> */
[----:B-1----:R-:W-:-:S02]  /*394d0*/  IMAD.MOV.U32 R8, RZ, RZ, R14 ;  /* 0x000000ffff087224 */ /* 0x002fc400078e000e */
[----:B------:R-:W-:Y:S02]  /*394e0*/  IMAD.MOV.U32 R9, RZ, RZ, R16 ;  /* 0x000000ffff097224 */ /* 0x000fe400078e0010 */
[----:B----4-:R-:W4:Y:S04]  /*394f0*/  LDL.LU R16, [R1+0x1d34] ;  /* 0x001d340001107983 */ /* 0x010f280000300800 */
[----:B------:R-:W4:Y:S04]  /*39500*/  LDL.LU R14, [R1+0x1d3c] ;  /* 0x001d3c00010e7983 */ /* 0x000f280000300800 */
[----:B------:R1:W-:Y:S01]  /*39510*/  LDGSTS.E [R6+0x5600], desc[UR40][R8.64], P1 ;  /* 0x0560000008067fae */ /* 0x0003e200089a1028 */
[----:B---3--:R-:W-:-:S05]  /*39520*/  IADD3 R15, P0, PT, R15, R5, RZ ;  /* 0x000000050f0f7210 */ /* 0x008fca0007f1e0ff */
[----:B------:R-:W-:Y:S01]  /*39530*/  STL [R1+0x1c4c], R15 ;  /* 0x001c4c0f01007387 */ /* 0x000fe20000100800 */
[----:B-1----:R-:W-:Y:S02]  /*39540*/  IMAD.MOV.U32 R8, RZ, RZ, R15 ;  /* 0x000000ffff087224 */ /* 0x002fe400078e000f */
[----:B--2---:R-:W-:-:S04]  /*39550*/  IMAD.X R17, R17, 0x1, R4, P0 ;  /* 0x0000000111117824 */ /* 0x004fc800000e0604 */
[----:B------:R-:W-:Y:S01]  /*39560*/  IMAD.MOV.U32 R9, RZ, RZ, R17 ;  /* 0x000000ffff097224 */ /* 0x000fe200078e0011 */
[----:B------:R1:W-:Y:S01]  /*39570*/  STL [R1+0x1c48], R17 ;  /* 0x001c481101007387 */ /* 0x0003e20000100800 */
[----:B------:R-:W-:-:S03]  /*39580*/  UISETP.GT.AND UP1, UPT, UR14, 0xe, UPT ;  /* 0x0000000e0e00788c */ /* 0x000fc6000bf24270 */
[----:B------:R2:W-:Y:S04]  /*39590*/  LDGSTS.E [R6+0x5700], desc[UR40][R8.64], P1 ;  /* 0x0570000008067fae */ /* 0x0005e800089a1028 */
[----:B-1----:R-:W3:Y:S04]  /*395a0*/  LDL.LU R17, [R1+0x1d30] ;  /* 0x001d300001117983 */ /* 0x002ee80000300800 */
[----:B------:R-:W3:Y:S01]  /*395b0*/  LDL.LU R15, [R1+0x1d38] ;  /* 0x001d3800010f7983 */ /* 0x000ee20000300800 */
[----:B------:R-:W-:-:S04]  /*395c0*/  USEL UR10, URZ, 0x4, !UP1 ;  /* 0x00000004ff0a7887 */ /* 0x000fc8000c800000 */
[----:B------:R-:W-:Y:S01]  /*395d0*/  USEL UR10, UR10, URZ, !UP0 ;  /* 0x000000ff0a0a7287 */ /* 0x000fe2000c000000 */
[----:B------:R-:W-:-:S05]  /*395e0*/  IADD3 R19, P1, PT, R19, R5, RZ ;  /* 0x0000000513137210 */ /* 0x000fca0007f3e0ff */
[----:B------:R-:W-:Y:S02]  /*395f0*/  ISETP.NE.U32.AND P0, PT, RZ, UR10, PT ;  /* 0x0000000aff007c0c */ /* 0x000fe4000bf05070 */
[----:B------:R-:W-:Y:S01]  /*39600*/  IADD3 R10, P2, PT, R10, R5, RZ ;  /* 0x000000050a0a7210 */ /* 0x000fe20007f5e0ff */
[----:B--2---:R-:W-:Y:S01]  /*39610*/  IMAD.MOV.U32 R8, RZ, RZ, R19 ;  /* 0x000000ffff087224 */ /* 0x004fe200078e0013 */
[----:B------:R-:W-:Y:S01]  /*39620*/  STL [R1+0x1d14], R19 ;  /* 0x001d141301007387 */ /* 0x000fe20000100800 */
[----:B------:R-:W-:-:S04]  /*39630*/  IMAD.X R20, R20, 0x1, R4, P1 ;  /* 0x0000000114147824 */ /* 0x000fc800008e0604 */
[----:B------:R-:W-:Y:S02]  /*39640*/  IMAD.MOV.U32 R9, RZ, RZ, R20 ;  /* 0x000000ffff097224 */ /* 0x000fe400078e0014 */
[----:B------:R-:W-:-:S03]  /*39650*/  IMAD.X R12, R12, 0x1, R4, P2 ;  /* 0x000000010c0c7824 */ /* 0x000fc600010e0604 */
        /* <DEDUP_REMOVED lines=10> */
[----:B-1----:R-:W3:Y:S02]  /*39700*/  LDL.LU R12, [R1+0x1d40] ;  /* 0x001d4000010c7983 */ /* 0x002ee40000300800 */
[----:B------:R-:W-:Y:S02]  /*39710*/  IMAD.X R13, R13, 0x1, R4, P2 ;  /* 0x000000010d0d7824 */ /* 0x000fe400010e0604 */
[----:B------:R-:W3:Y:S01]  /*39720*/  LDL.LU R10, [R1+0x1d44] ;  /* 0x001d4400010a7983 */ /* 0x000ee20000300800 */
[----:B--2---:R-:W-:-:S03]  /*39730*/  IMAD.MOV.U32 R8, RZ, RZ, R11 ;  /* 0x000000ffff087224 */ /* 0x004fc600078e000b */
[----:B------:R1:W-:Y:S01]  /*39740*/  STL [R1+0x1d24], R11 ;  /* 0x001d240b01007387 */ /* 0x0003e20000100800 */
[----:B------:R-:W-:-:S03]  /*39750*/  IMAD.MOV.U32 R9, RZ, RZ, R18 ;  /* 0x000000ffff097224 */ /* 0x000fc600078e0012 */
[----:B------:R-:W-:Y:S04]  /*39760*/  STL [R1+0x1d20], R18 ;  /* 0x001d201201007387 */ /* 0x000fe80000100800 */
[----:B------:R-:W-:Y:S04]  /*39770*/  STL [R1+0x1d2c], R7 ;  /* 0x001d2c0701007387 */ /* 0x000fe80000100800 */
[----:B-1----:R-:W2:Y:S04]  /*39780*/  LDL.LU R11, [R1+0x1d4c] ;  /* 0x001d4c00010b7983 */ /* 0x002ea80000300800 */
[----:B------:R1:W-:Y:S04]  /*39790*/  STL [R1+0x1d28], R13 ;  /* 0x001d280d01007387 */ /* 0x0003e80000100800 */
[----:B------:R1:W-:Y:S04]  /*397a0*/  LDGSTS.E [R6+0x7200], desc[UR40][R8.64], P0 ;  /* 0x0720000008067fae */ /* 0x0003e800081a1028 */
[----:B------:R-:W2:Y:S01]  /*397b0*/  LDL.LU R21, [R1+0x1e14] ;  /* 0x001e140001157983 */ /* 0x000ea20000300800 */
[----:B-1----:R-:W-:-:S03]  /*397c0*/  IMAD.MOV.U32 R9, RZ, RZ, R13 ;  /* 0x000000ffff097224 */ /* 0x002fc600078e000d */
[----:B------:R-:W2:Y:S04]  /*397d0*/  LDL.LU R13, [R1+0x1d48] ;  /* 0x001d4800010d7983 */ /* 0x000ea80000300800 */
[----:B------:R-:W2:Y:S01]  /*397e0*/  LDL.LU R22, [R1+0x1e10] ;  /* 0x001e100001167983 */ /* 0x000ea20000300800 */
[-C--:B----4-:R-:W-:Y:S02]  /*397f0*/  IADD3 R16, P1, PT, R16, R5.reuse, RZ ;  /* 0x0000000510107210 */ /* 0x090fe40007f3e0ff */
[----:B------:R-:W-:Y:S01]  /*39800*/  IADD3 R14, P2, PT, R14, R5, RZ ;  /* 0x000000050e0e7210 */ /* 0x000fe20007f5e0ff */
[----:B------:R-:W-:Y:S01]  /*39810*/  IMAD.MOV.U32 R8, RZ, RZ, R7 ;  /* 0x000000ffff087224 */ /* 0x000fe200078e0007 */
[----:B------:R-:W4:Y:S04]  /*39820*/  LDL.LU R19, [R1+0x1e1c] ;  /* 0x001e1c0001137983 */ /* 0x000f280000300800 */
[----:B------:R-:W4:Y:S04]  /*39830*/  LDL.LU R7, [R1+0x1e24] ;  /* 0x001e240001077983 */ /* 0x000f280000300800 */
[----:B------:R-:W-:Y:S04]  /*39840*/  STL [R1+0x1d34], R16 ;  /* 0x001d341001007387 */ /* 0x000fe80000100800 */
[----:B------:R1:W-:Y:S02]  /*39850*/  LDGSTS.E [R6+0x7300], desc[UR40][R8.64], P0 ;  /* 0x0730000008067fae */ /* 0x0003e400081a1028 */
[----:B-1----:R-:W-:-:S02]  /*39860*/  IMAD.MOV.U32 R8, RZ, RZ, R16 ;  /* 0x000000ffff087224 */ /* 0x002fc400078e0010 */
[--C-:B---3--:R-:W-:Y:S02]  /*39870*/  IMAD.X R17, R17, 0x1, R4.reuse, P1 ;  /* 0x0000000111117824 */ /* 0x108fe400008e0604 */
[----:B------:R-:W-:-:S03]  /*39880*/  IMAD.X R15, R15, 0x1, R4, P2 ;  /* 0x000000010f0f7824 */ /* 0x000fc600010e0604 */
[----:B------:R1:W-:Y:S04]  /*39890*/  STL [R1+0x1d30], R17 ;  /* 0x001d301101007387 */ /* 0x0003e80000100800 */
[----:B------:R-:W-:Y:S04]  /*398a0*/  STL [R1+0x1d3c], R14 ;  /* 0x001d3c0e01007387 */ /* 0x000fe80000100800 */
[----:B------:R-:W3:Y:S04]  /*398b0*/  LDL.LU R20, [R1+0x1e18] ;  /* 0x001e180001147983 */ /* 0x000ee80000300800 */
[----:B------:R1:W-:Y:S04]  /*398c0*/  STL [R1+0x1d38], R15 ;  /* 0x001d380f01007387 */ /* 0x0003e80000100800 */
[----:B------:R-:W3:Y:S01]  /*398d0*/  LDL.LU R18, [R1+0x1e20] ;  /* 0x001e200001127983 */ /* 0x000ee20000300800 */
[----:B------:R-:W-:-:S03]  /*398e0*/  IMAD.MOV.U32 R9, RZ, RZ, R17 ;  /* 0x000000ffff097224 */ /* 0x000fc600078e0011 */
[----:B-1----:R-:W3:Y:S04]  /*398f0*/  LDL.LU R17, [R1+0x1e28] ;  /* 0x001e280001117983 */ /* 0x002ee80000300800 */
[----:B------:R-:W3:Y:S04]  /*39900*/  LDL.LU R16, [R1+0x1e2c] ;  /* 0x001e2c0001107983 */ /* 0x000ee80000300800 */
[----:B------:R1:W-:Y:S02]  /*39910*/  LDGSTS.E [R6+0x7400], desc[UR40][R8.64], P0 ;  /* 0x0740000008067fae */ /* 0x0003e400081a1028 */
[----:B-1----:R-:W-:-:S02]  /*39920*/  IMAD.MOV.U32 R9, RZ, RZ, R15 ;  /* 0x000000ffff097224 */ /* 0x002fc400078e000f */
[----:B------:R-:W-:Y:S01]  /*39930*/  IMAD.MOV.U32 R8, RZ, RZ, R14 ;  /* 0x000000ffff087224 */ /* 0x000fe200078e000e */
[----:B------:R-:W3:Y:S04]  /*39940*/  LDL.LU R15, [R1+0x1e30] ;  /* 0x001e3000010f7983 */ /* 0x000ee80000300800 */
[----:B------:R-:W3:Y:S04]  /*39950*/  LDL.LU R14, [R1+0x1e34] ;  /* 0x001e3400010e7983 */ /* 0x000ee80000300800 */
[----:B------:R1:W-:Y:S01]  /*39960*/  LDGSTS.E [R6+0x7500], desc[UR40][R8.64], P0 ;  /* 0x0750000008067fae */ /* 0x0003e200081a1028 */
[----:B------:R-:W-:Y:S01]  /*39970*/  UISETP.GT.AND UP1, UPT, UR14, 0x12, UPT ;  /* 0x000000120e00788c */ /* 0x000fe2000bf24270 */
[----:B------:R-:W-:-:S05]  /*39980*/  IADD3 R10, P1, PT, R10, R5, RZ ;  /* 0x000000050a0a7210 */ /* 0x000fca0007f3e0ff */
[----:B------:R-:W-:Y:S01]  /*39990*/  IMAD.X R12, R12, 0x1, R4, P1 ;  /* 0x000000010c0c7824 */ /* 0x000fe200008e0604 */
[----:B------:R-:W-:Y:S01]  /*399a0*/  STL [R1+0x1d44], R10 ;  /* 0x001d440a01007387 */ /* 0x000fe20000100800 */
[----:B-1----:R-:W-:Y:S02]  /*399b0*/  IMAD.MOV.U32 R8, RZ, RZ, R10 ;  /* 0x000000ffff087224 */ /* 0x002fe400078e000a */
[----:B------:R-:W-:Y:S01]  /*399c0*/  IMAD.MOV.U32 R9, RZ, RZ, R12 ;  /* 0x000000ffff097224 */ /* 0x000fe200078e000c */
[----:B------:R1:W-:Y:S01]  /*399d0*/  STL [R1+0x1d40], R12 ;  /* 0x001d400c01007387 */ /* 0x0003e20000100800 */
[----:B--2---:R-:W-:-:S03]  /*399e0*/  IADD3 R11, P2, PT, R11, R5, RZ ;  /* 0x000000050b0b7210 */ /* 0x004fc60007f5e0ff */
[----:B------:R2:W-:Y:S04]  /*399f0*/  LDGSTS.E [R6+0x7600], desc[UR40][R8.64], P0 ;  /* 0x0760000008067fae */ /* 0x0005e800081a1028 */
[----:B-1----:R-:W3:Y:S04]  /*39a00*/  LDL.LU R12, [R1+0x1e3c] ;  /* 0x001e3c00010c7983 */ /* 0x002ee80000300800 */
[----:B------:R-:W3:Y:S01]  /*39a10*/  LDL.LU R10, [R1+0x1e44] ;  /* 0x001e4400010a7983 */ /* 0x000ee20000300800 */
[----:B------:R-:W-:-:S03]  /*39a20*/  IADD3 R21, P3, PT, R21, R5, RZ ;  /* 0x0000000515157210 */ /* 0x000fc60007f7e0ff */
[----:B------:R-:W-:Y:S01]  /*39a30*/  STL [R1+0x1d4c], R11 ;  /* 0x001d4c0b01007387 */ /* 0x000fe20000100800 */
[----:B------:R-:W-:Y:S01]  /*39a40*/  USEL UR10, URZ, 0x4, !UP1 ;  /* 0x00000004ff0a7887 */ /* 0x000fe2000c800000 */
[--C-:B------:R-:W-:Y:S02]  /*39a50*/  IMAD.X R13, R13, 0x1, R4.reuse, P2 ;  /* 0x000000010d0d7824 */ /* 0x100fe400010e0604 */
[----:B------:R-:W-:-:S03]  /*39a60*/  IMAD.X R22, R22, 0x1, R4, P3 ;  /* 0x0000000116167824 */ /* 0x000fc600018e0604 */
[----:B------:R1:W-:Y:S01]  /*39a70*/  STL [R1+0x1d48], R13 ;  /* 0x001d480d01007387 */ /* 0x0003e20000100800 */
[----:B--2---:R-:W-:-:S03]  /*39a80*/  IMAD.MOV.U32 R9, RZ, RZ, R13 ;  /* 0x000000ffff097224 */ /* 0x004fc600078e000d */
[----:B------:R-:W-:Y:S01]  /*39a90*/  STL [R1+0x1e14], R21 ;  /* 0x001e141501007387 */ /* 0x000fe20000100800 */
[----:B------:R-:W-:-:S03]  /*39aa0*/  IMAD.MOV.U32 R8, RZ, RZ, R11 ;  /* 0x000000ffff087224 */ /* 0x000fc600078e000b */
[----:B-1----:R-:W2:Y:S01]  /*39ab0*/  LDL.LU R13, [R1+0x1e38] ;  /* 0x001e3800010d7983 */ /* 0x002ea20000300800 */
[----:B------:R-:W-:-:S03]  /*39ac0*/  USEL UR10, UR10, URZ, !UP0 ;  /* 0x000000ff0a0a7287 */ /* 0x000fc6000c000000 */
[----:B------:R1:W-:Y:S04]  /*39ad0*/  STL [R1+0x1e10], R22 ;  /* 0x001e101601007387 */ /* 0x0003e80000100800 */
[----:B------:R-:W2:Y:S01]  /*39ae0*/  LDL.LU R11, [R1+0x1e40] ;  /* 0x001e4000010b7983 */ /* 0x000ea20000300800 */
[----:B------:R-:W-:-:S03]  /*39af0*/  ISETP.NE.U32.AND P1, PT, RZ, UR10, PT ;  /* 0x0000000aff007c0c */ /* 0x000fc6000bf25070 */
[----:B------:R1:W-:Y:S01]  /*39b00*/  LDGSTS.E [R6+0x7700], desc[UR40][R8.64], P0 ;  /* 0x0770000008067fae */ /* 0x0003e200081a1028 */
[-C--:B----4-:R-:W-:Y:S02]  /*39b10*/  IADD3 R19, P0, PT, R19, R5.reuse, RZ ;  /* 0x0000000513137210 */ /* 0x090fe40007f1e0ff */
[----:B------:R-:W-:Y:S01]  /*39b20*/  IADD3 R7, P2, PT, R7, R5, RZ ;  /* 0x0000000507077210 */ /* 0x000fe20007f5e0ff */
[----:B-1----:R-:W-:Y:S02]  /*39b30*/  IMAD.MOV.U32 R8, RZ, RZ, R21 ;  /* 0x000000ffff087224 */ /* 0x002fe400078e0015 */
[----:B------:R-:W-:Y:S01]  /*39b40*/  IMAD.MOV.U32 R9, RZ, RZ, R22 ;  /* 0x000000ffff097224 */ /* 0x000fe200078e0016 */
[----:B------:R-:W-:Y:S04]  /*39b50*/  STL [R1+0x1e1c], R19 ;  /* 0x001e1c1301007387 */ /* 0x000fe80000100800 */
[----:B------:R1:W-:Y:S02]  /*39b60*/  LDGSTS.E [R6+0x9000], desc[UR40][R8.64], P1 ;  /* 0x0900000008067fae */ /* 0x0003e400089a1028 */
[----:B-1----:R-:W-:-:S02]  /*39b70*/  IMAD.MOV.U32 R8, RZ, RZ, R19 ;  /* 0x000000ffff087224 */ /* 0x002fc400078e0013 */
[----:B---3--:R-:W-:-:S04]  /*39b80*/  IMAD.X R20, R20, 0x1, R4, P0 ;  /* 0x0000000114147824 */ /* 0x008fc800000e0604 */
[----:B------:R-:W-:Y:S01]  /*39b90*/  IMAD.MOV.U32 R9, RZ, RZ, R20 ;  /* 0x000000ffff097224 */ /* 0x000fe200078e0014 */
[----:B------:R-:W-:Y:S01]  /*39ba0*/  STL [R1+0x1e18], R20 ;  /* 0x001e181401007387 */ /* 0x000fe20000100800 */
[----:B------:R-:W-:-:S03]  /*39bb0*/  IMAD.X R18, R18, 0x1, R4, P2 ;  /* 0x0000000112127824 */ /* 0x000fc600010e0604 */
[----:B------:R1:W-:Y:S04]  /*39bc0*/  STL [R1+0x1e24], R7 ;  /* 0x001e240701007387 */ /* 0x0003e80000100800 */
[----:B------:R3:W-:Y:S04]  /*39bd0*/  LDGSTS.E [R6+0x9100], desc[UR40][R8.64], P1 ;  /* 0x0910000008067fae */ /* 0x0007e800089a1028 */
[----:B------:R4:W-:Y:S04]  /*39be0*/  STL [R1+0x1e20], R18 ;  /* 0x001e201201007387 */ /* 0x0009e80000100800 */
[----:B------:R-:W2:Y:S01]  /*39bf0*/  LDL.LU R22, [R1+0x1e48] ;  /* 0x001e480001167983 */ /* 0x000ea20000300800 */
[----:B---3--:R-:W-:-:S03]  /*39c00*/  IMAD.MOV.U32 R8, RZ, RZ, R7 ;  /* 0x000000ffff087224 */ /* 0x008fc600078e0007 */
[----:B-1----:R-:W3:Y:S01]  /*39c10*/  LDL.LU R7, [R1+0x1e4c] ;  /* 0x001e4c0001077983 */ /* 0x002ee20000300800 */
[----:B------:R-:W-:-:S05]  /*39c20*/  IADD3 R16, P0, PT, R16, R5, RZ ;  /* 0x0000000510107210 */ /* 0x000fca0007f1e0ff */
[----:B------:R-:W-:Y:S01]  /*39c30*/  IMAD.X R17, R17, 0x1, R4, P0 ;  /* 0x0000000111117824 */ /* 0x000fe200000e0604 */
[----:B------:R1:W-:Y:S01]  /*39c40*/  STL [R1+0x1e2c], R16 ;  /* 0x001e2c1001007387 */ /* 0x0003e20000100800 */
[----:B------:R-:W-:-:S03]  /*39c50*/  IADD3 R14, P2, PT, R14, R5, RZ ;  /* 0x000000050e0e7210 */ /* 0x000fc60007f5e0ff */
[----:B------:R-:W-:Y:S02]  /*39c60*/  STL [R1+0x1e28], R17 ;  /* 0x001e281101007387 */ /* 0x000fe40000100800 */
[----:B------:R-:W-:Y:S02]  /*39c70*/  IMAD.X R15, R15, 0x1, R4, P2 ;  /* 0x000000010f0f7824 */ /* 0x000fe400010e0604 */
[----:B------:R1:W-:Y:S01]  /*39c80*/  STL [R1+0x1e34], R14 ;  /* 0x001e340e01007387 */ /* 0x0003e20000100800 */
[----:B------:R-:W-:-:S03]  /*39c90*/  IMAD.MOV.U32 R9, RZ, RZ, R18 ;  /* 0x000000ffff097224 */ /* 0x000fc600078e0012 */
[----:B------:R-:W3:Y:S04]  /*39ca0*/  LDL.LU R20, [R1+0x1f14] ;  /* 0x001f140001147983 */ /* 0x000ee80000300800 */
[----:B------:R1:W-:Y:S04]  /*39cb0*/  STL [R1+0x1e30], R15 ;  /* 0x001e300f01007387 */ /* 0x0003e80000100800 */
[----:B----4-:R-:W4:Y:S04]  /*39cc0*/  LDL.LU R18, [R1+0x1f1c] ;  /* 0x001f1c0001127983 */ /* 0x010f280000300800 */
[----:B------:R-:W4:Y:S04]  /*39cd0*/  LDL.LU R21, [R1+0x1f10] ;  /* 0x001f100001157983 */ /* 0x000f280000300800 */
[----:B------:R-:W4:Y:S04]  /*39ce0*/  LDL.LU R19, [R1+0x1f18] ;  /* 0x001f180001137983 */ /* 0x000f280000300800 */
[----:B------:R1:W-:Y:S02]  /*39cf0*/  LDGSTS.E [R6+0x9200], desc[UR40][R8.64], P1 ;  /* 0x0920000008067fae */ /* 0x0003e400089a1028 */
[----:B-1----:R-:W-:-:S02]  /*39d00*/  IMAD.MOV.U32 R8, RZ, RZ, R16 ;  /* 0x000000ffff087224 */ /* 0x002fc400078e0010 */
[----:B------:R-:W-:Y:S01]  /*39d10*/  IMAD.MOV.U32 R9, RZ, RZ, R17 ;  /* 0x000000ffff097224 */ /* 0x000fe200078e0011 */
[-C--:B------:R-:W-:Y:S01]  /*39d20*/  IADD3 R12, P0, PT, R12, R5.reuse, RZ ;  /* 0x000000050c0c7210 */ /* 0x080fe20007f1e0ff */
[----:B------:R-:W4:Y:S01]  /*39d30*/  LDL.LU R16, [R1+0x1f24] ;  /* 0x001f240001107983 */ /* 0x000f220000300800 */
[----:B------:R-:W-:-:S03]  /*39d40*/  IADD3 R10, P2, PT, R10, R5, RZ ;  /* 0x000000050a0a7210 */ /* 0x000fc60007f5e0ff */
[----:B------:R1:W-:Y:S02]  /*39d50*/  LDGSTS.E [R6+0x9300], desc[UR40][R8.64], P1 ;  /* 0x0930000008067fae */ /* 0x0003e400089a1028 */
[----:B-1----:R-:W-:Y:S02]  /*39d60*/  IMAD.MOV.U32 R8, RZ, RZ, R14 ;  /* 0x000000ffff087224 */ /* 0x002fe400078e000e */
[----:B------:R-:W-:Y:S01]  /*39d70*/  IMAD.MOV.U32 R9, RZ, RZ, R15 ;  /* 0x000000ffff097224 */ /* 0x000fe200078e000f */
[----:B------:R-:W4:Y:S04]  /*39d80*/  LDL.LU R14, [R1+0x1f2c] ;  /* 0x001f2c00010e7983 */ /* 0x000f280000300800 */
[----:B------:R1:W-:Y:S01]  /*39d90*/  LDGSTS.E [R6+0x9400], desc[UR40][R8.64], P1 ;  /* 0x0940000008067fae */ /* 0x0003e200089a1028 */
[----:B--2---:R-:W-:-:S03]  /*39da0*/  IMAD.X R13, R13, 0x1, R4, P0 ;  /* 0x000000010d0d7824 */ /* 0x004fc600000e0604 */
[----:B------:R-:W-:Y:S04]  /*39db0*/  STL [R1+0x1e3c], R12 ;  /* 0x001e3c0c01007387 */ /* 0x000fe80000100800 */
[----:B------:R-:W-:Y:S01]  /*39dc0*/  STL [R1+0x1e38], R13 ;  /* 0x001e380d01007387 */ /* 0x000fe20000100800 */
[----:B------:R-:W-:Y:S02]  /*39dd0*/  IMAD.X R11, R11, 0x1, R4, P2 ;  /* 0x000000010b0b7824 */ /* 0x000fe400010e0604 */
[----:B-1----:R-:W-:Y:S02]  /*39de0*/  IMAD.MOV.U32 R8, RZ, RZ, R12 ;  /* 0x000000ffff087224 */ /* 0x002fe400078e000c */
[----:B------:R-:W-:Y:S01]  /*39df0*/  IMAD.MOV.U32 R9, RZ, RZ, R13 ;  /* 0x000000ffff097224 */ /* 0x000fe200078e000d */
[----:B------:R-:W-:Y:S04]  /*39e00*/  STL [R1+0x1e44], R10 ;  /* 0x001e440a01007387 */ /* 0x000fe80000100800 */
[----:B------:R-:W2:Y:S04]  /*39e10*/  LDL.LU R17, [R1+0x1f20] ;  /* 0x001f200001117983 */ /* 0x000ea80000300800 */
[----:B------:R1:W-:Y:S04]  /*39e20*/  STL [R1+0x1e40], R11 ;  /* 0x001e400b01007387 */ /* 0x0003e80000100800 */
[----:B------:R1:W-:Y:S04]  /*39e30*/  LDGSTS.E [R6+0x9500], desc[UR40][R8.64], P1 ;  /* 0x0950000008067fae */ /* 0x0003e800089a1028 */
[----:B------:R-:W2:Y:S01]  /*39e40*/  LDL.LU R15, [R1+0x1f28] ;  /* 0x001f2800010f7983 */ /* 0x000ea20000300800 */
[----:B-1----:R-:W-:-:S02]  /*39e50*/  IMAD.MOV.U32 R9, RZ, RZ, R11 ;  /* 0x000000ffff097224 */ /* 0x002fc400078e000b */
[----:B------:R-:W-:Y:S01]  /*39e60*/  IMAD.MOV.U32 R8, RZ, RZ, R10 ;  /* 0x000000ffff087224 */ /* 0x000fe200078e000a */
[----:B------:R-:W2:Y:S04]  /*39e70*/  LDL.LU R11, [R1+0x1f30] ;  /* 0x001f3000010b7983 */ /* 0x000ea80000300800 */
[----:B------:R-:W2:Y:S04]  /*39e80*/  LDL.LU R10, [R1+0x1f34] ;  /* 0x001f3400010a7983 */ /* 0x000ea80000300800 */
[----:B------:R-:W2:Y:S04]  /*39e90*/  LDL.LU R13, [R1+0x1f38] ;  /* 0x001f3800010d7983 */ /* 0x000ea80000300800 */
[----:B------:R-:W2:Y:S04]  /*39ea0*/  LDL.LU R12, [R1+0x1f3c] ;  /* 0x001f3c00010c7983 */ /* 0x000ea80000300800 */
[----:B------:R1:W-:Y:S01]  /*39eb0*/  LDGSTS.E [R6+0x9600], desc[UR40][R8.64], P1 ;  /* 0x0960000008067fae */ /* 0x0003e200089a1028 */
[----:B---3--:R-:W-:-:S05]  /*39ec0*/  IADD3 R7, P0, PT, R7, R5, RZ ;  /* 0x0000000507077210 */ /* 0x008fca0007f1e0ff */
[----:B------:R-:W-:Y:S02]  /*39ed0*/  IMAD.X R22, R22, 0x1, R4, P0 ;  /* 0x0000000116167824 */ /* 0x000fe400000e0604 */
[----:B-1----:R-:W-:Y:S02]  /*39ee0*/  IMAD.MOV.U32 R8, RZ, RZ, R7 ;  /* 0x000000ffff087224 */ /* 0x002fe400078e0007 */
[----:B------:R-:W-:-:S05]  /*39ef0*/  IMAD.MOV.U32 R9, RZ, RZ, R22 ;  /* 0x000000ffff097224 */ /* 0x000fca00078e0016 */
[----:B------:R1:W-:Y:S01]  /*39f00*/  LDGSTS.E [R6+0x9700], desc[UR40][R8.64], P1 ;  /* 0x0970000008067fae */ /* 0x0003e200089a1028 */
[----:B------:R-:W-:-:S03]  /*39f10*/  IADD3 R20, P1, PT, R20, R5, RZ ;  /* 0x0000000514147210 */ /* 0x000fc60007f3e0ff */
[----:B------:R3:W-:Y:S04]  /*39f20*/  STL [R1+0x1e4c], R7 ;  /* 0x001e4c0701007387 */ /* 0x0007e80000100800 */
[----:B------:R-:W-:Y:S01]  /*39f30*/  STL [R1+0x1e48], R22 ;  /* 0x001e481601007387 */ /* 0x000fe20000100800 */
[----:B----4-:R-:W-:-:S03]  /*39f40*/  IADD3 R18, P2, PT, R18, R5, RZ ;  /* 0x0000000512127210 */ /* 0x010fc60007f5e0ff */
[----:B------:R-:W4:Y:S01]  /*39f50*/  LDL.LU R36, [R1+0x1f44] ;  /* 0x001f440001247983 */ /* 0x000f220000300800 */
[----:B------:R-:W-:-:S03]  /*39f60*/  IMAD.X R21, R21, 0x1, R4, P1 ;  /* 0x0000000115157824 */ /* 0x000fc600008e0604 */
[----:B---3--:R-:W3:Y:S04]  /*39f70*/  LDL.LU R7, [R1+0x1f4c] ;  /* 0x001f4c0001077983 */ /* 0x008ee80000300800 */
[----:B------:R-:W-:Y:S01]  /*39f80*/  STL [R1+0x1f14], R20 ;  /* 0x001f141401007387 */ /* 0x000fe20000100800 */
[----:B------:R-:W-:-:S03]  /*39f90*/  IMAD.X R19, R19, 0x1, R4, P2 ;  /* 0x0000000113137824 */ /* 0x000fc600010e0604 */
[----:B------:R-:W-:Y:S04]  /*39fa0*/  STL [R1+0x1f10], R21 ;  /* 0x001f101501007387 */ /* 0x000fe80000100800 */
[----:B------:R-:W-:Y:S04]  /*39fb0*/  STL [R1+0x1f1c], R18 ;  /* 0x001f1c1201007387 */ /* 0x000fe80000100800 */
[----:B------:R-:W3:Y:S04]  /*39fc0*/  LDL.LU R37, [R1+0x1f40] ;  /* 0x001f400001257983 */ /* 0x000ee80000300800 */
[----:B------:R-:W-:Y:S04]  /*39fd0*/  STL [R1+0x1f18], R19 ;  /* 0x001f181301007387 */ /* 0x000fe80000100800 */
[----:B------:R-:W3:Y:S01]  /*39fe0*/  LDL.LU R40, [R1+0x1f48] ;  /* 0x001f480001287983 */ /* 0x000ee20000300800 */
        /* <DEDUP_REMOVED lines=10> */
[----:B------:R-:W-:Y:S02]  /*3a090*/  IMAD.MOV.U32 R9, RZ, RZ, R19 ;  /* 0x000000ffff097224 */ /* 0x000fe400078e0013 */
[----:B--2---:R-:W-:-:S03]  /*3a0a0*/  IMAD.X R17, R17, 0x1, R4, P1 ;  /* 0x0000000111117824 */ /* 0x004fc600008e0604 */
[----:B------:R1:W-:Y:S01]  /*3a0b0*/  LDGSTS.E [R6+0xb100], desc[UR40][R8.64], P0 ;  /* 0x0b10000008067fae */ /* 0x0003e200081a1028 */
[----:B------:R-:W-:Y:S02]  /*3a0c0*/  IMAD.X R15, R15, 0x1, R4, P2 ;  /* 0x000000010f0f7824 */ /* 0x000fe400010e0604 */
[----:B-1----:R-:W-:Y:S02]  /*3a0d0*/  IMAD.MOV.U32 R8, RZ, RZ, R16 ;  /* 0x000000ffff087224 */ /* 0x002fe400078e0010 */
[----:B------:R-:W-:Y:S01]  /*3a0e0*/  IMAD.MOV.U32 R9, RZ, RZ, R17 ;  /* 0x000000ffff097224 */ /* 0x000fe200078e0011 */
[----:B------:R-:W-:Y:S04]  /*3a0f0*/  STL [R1+0x1f24], R16 ;  /* 0x001f241001007387 */ /* 0x000fe80000100800 */
[----:B------:R1:W-:Y:S01]  /*3a100*/  LDGSTS.E [R6+0xb200], desc[UR40][R8.64], P0 ;  /* 0x0b20000008067fae */ /* 0x0003e200081a1028 */
[----:B------:R-:W-:-:S03]  /*3a110*/  IADD3 R10, P1, PT, R10, R5, RZ ;  /* 0x000000050a0a7210 */ /* 0x000fc60007f3e0ff */
[----:B------:R-:W-:Y:S02]  /*3a120*/  STL [R1+0x1f20], R17 ;  /* 0x001f201101007387 */ /* 0x000fe40000100800 */
[----:B------:R-:W-:Y:S02]  /*3a130*/  IMAD.X R11, R11, 0x1, R4, P1 ;  /* 0x000000010b0b7824 */ /* 0x000fe400008e0604 */
[----:B------:R-:W-:Y:S01]  /*3a140*/  STL [R1+0x1f2c], R14 ;  /* 0x001f2c0e01007387 */ /* 0x000fe20000100800 */
[----:B------:R-:W-:Y:S01]  /*3a150*/  IADD3 R12, P2, PT, R12, R5, RZ ;  /* 0x000000050c0c7210 */ /* 0x000fe20007f5e0ff */
[----:B-1----:R-:W-:Y:S02]  /*3a160*/  IMAD.MOV.U32 R8, RZ, RZ, R14 ;  /* 0x000000ffff087224 */ /* 0x002fe400078e000e */
[----:B------:R-:W-:Y:S01]  /*3a170*/  IMAD.MOV.U32 R9, RZ, RZ, R15 ;  /* 0x000000ffff097224 */ /* 0x000fe200078e000f */
[----:B------:R-:W-:Y:S01]  /*3a180*/  STL [R1+0x1f28], R15 ;  /* 0x001f280f01007387 */ /* 0x000fe20000100800 */
[----:B------:R-:W-:-:S03]  /*3a190*/  IMAD.X R13, R13, 0x1, R4, P2 ;  /* 0x000000010d0d7824 */ /* 0x000fc600010e0604 */
[----:B------:R-:W-:Y:S04]  /*3a1a0*/  STL [R1+0x1f34], R10 ;  /* 0x001f340a01007387 */ /* 0x000fe80000100800 */
[----:B------:R1:W-:Y:S04]  /*3a1b0*/  LDGSTS.E [R6+0xb300], desc[UR40][R8.64], P0 ;  /* 0x0b30000008067fae */ /* 0x0003e800081a1028 */
[----:B------:R2:W-:Y:S04]  /*3a1c0*/  STL [R1+0x1f30], R11 ;  /* 0x001f300b01007387 */ /* 0x0005e80000100800 */
[----:B------:R-:W-:Y:S01]  /*3a1d0*/  STL [R1+0x1f3c], R12 ;  /* 0x001f3c0c01007387 */ /* 0x000fe20000100800 */
[----:B-1----:R-:W-:-:S02]  /*3a1e0*/  IMAD.MOV.U32 R8, RZ, RZ, R10 ;  /* 0x000000ffff087224 */ /* 0x002fc400078e000a */
[----:B------:R-:W-:Y:S02]  /*3a1f0*/  IMAD.MOV.U32 R9, RZ, RZ, R11 ;  /* 0x000000ffff097224 */ /* 0x000fe400078e000b */
[----:B--2---:R-:W2:Y:S04]  /*3a200*/  LDL.LU.64 R10, [R1+0x18f8] ;  /* 0x0018f800010a7983 */ /* 0x004ea80000300a00 */
[----:B------:R1:W-:Y:S04]  /*3a210*/  LDGSTS.E [R6+0xb400], desc[UR40][R8.64], P0 ;  /* 0x0b40000008067fae */ /* 0x0003e800081a1028 */
[----:B------:R1:W-:Y:S02]  /*3a220*/  STL [R1+0x1f38], R13 ;  /* 0x001f380d01007387 */ /* 0x0003e40000100800 */
[----:B-1----:R-:W-:-:S02]  /*3a230*/  IMAD.MOV.U32 R8, RZ, RZ, R12 ;  /* 0x000000ffff087224 */ /* 0x002fc400078e000c */
[----:B------:R-:W-:Y:S02]  /*3a240*/  IMAD.MOV.U32 R9, RZ, RZ, R13 ;  /* 0x000000ffff097224 */ /* 0x000fe400078e000d */
[----:B------:R-:W2:Y:S04]  /*3a250*/  LDL.LU.64 R12, [R1+0x18f0] ;  /* 0x0018f000010c7983 */ /* 0x000ea80000300a00 */
[----:B------:R-:W2:Y:S04]  /*3a260*/  LDL.LU.64 R14, [R1+0x18e8] ;  /* 0x0018e800010e7983 */ /* 0x000ea80000300a00 */
[----:B------:R-:W2:Y:S04]  /*3a270*/  LDL.LU.64 R16, [R1+0x18e0] ;  /* 0x0018e00001107983 */ /* 0x000ea80000300a00 */
[----:B------:R-:W2:Y:S04]  /*3a280*/  LDL.LU.64 R18, [R1+0x18d8] ;  /* 0x0018d80001127983 */ /* 0x000ea80000300a00 */
[----:B------:R-:W2:Y:S04]  /*3a290*/  LDL.LU.64 R20, [R1+0x18d0] ;  /* 0x0018d00001147983 */ /* 0x000ea80000300a00 */
[----:B------:R-:W2:Y:S04]  /*3a2a0*/  LDL.LU.64 R22, [R1+0x18c8] ;  /* 0x0018c80001167983 */ /* 0x000ea80000300a00 */
[----:B------:R1:W-:Y:S01]  /*3a2b0*/  LDGSTS.E [R6+0xb500], desc[UR40][R8.64], P0 ;  /* 0x0b50000008067fae */ /* 0x0003e200081a1028 */
[----:B----4-:R-:W-:-:S02]  /*3a2c0*/  IADD3 R36, P1, PT, R36, R5, RZ ;  /* 0x0000000524247210 */ /* 0x010fc40007f3e0ff */
[----:B---3--:R-:W-:-:S03]  /*3a2d0*/  IADD3 R7, P2, PT, R7, R5, RZ ;  /* 0x0000000507077210 */ /* 0x008fc60007f5e0ff */
[----:B------:R-:W-:Y:S01]  /*3a2e0*/  STL [R1+0x1f44], R36 ;  /* 0x001f442401007387 */ /* 0x000fe20000100800 */
[----:B-1----:R-:W-:Y:S02]  /*3a2f0*/  IMAD.MOV.U32 R8, RZ, RZ, R36 ;  /* 0x000000ffff087224 */ /* 0x002fe400078e0024 */
[----:B------:R-:W-:-:S04]  /*3a300*/  IMAD.X R37, R37, 0x1, R4, P1 ;  /* 0x0000000125257824 */ /* 0x000fc800008e0604 */
[----:B------:R-:W-:Y:S01]  /*3a310*/  IMAD.MOV.U32 R9, RZ, RZ, R37 ;  /* 0x000000ffff097224 */ /* 0x000fe200078e0025 */
[----:B------:R1:W-:Y:S01]  /*3a320*/  STL [R1+0x1f40], R37 ;  /* 0x001f402501007387 */ /* 0x0003e20000100800 */
[----:B------:R-:W-:-:S03]  /*3a330*/  IMAD.X R40, R40, 0x1, R4, P2 ;  /* 0x0000000128287824 */ /* 0x000fc600010e0604 */
[----:B------:R-:W-:Y:S04]  /*3a340*/  STL [R1+0x1f4c], R7 ;  /* 0x001f4c0701007387 */ /* 0x000fe80000100800 */
[----:B------:R3:W-:Y:S04]  /*3a350*/  LDGSTS.E [R6+0xb600], desc[UR40][R8.64], P0 ;  /* 0x0b60000008067fae */ /* 0x0007e800081a1028 */
[----:B-1----:R-:W4:Y:S04]  /*3a360*/  LDL.LU.64 R36, [R1+0x18c0] ;  /* 0x0018c00001247983 */ /* 0x002f280000300a00 */
[----:B------:R1:W-:Y:S04]  /*3a370*/  STL [R1+0x1f48], R40 ;  /* 0x001f482801007387 */ /* 0x0003e80000100800 */
[----:B------:R-:W4:Y:S01]  /*3a380*/  LDL.LU.64 R38, [R1+0x17f8] ;  /* 0x0017f80001267983 */ /* 0x000f220000300a00 */
[----:B---3--:R-:W-:-:S03]  /*3a390*/  IMAD.MOV.U32 R9, RZ, RZ, R40 ;  /* 0x000000ffff097224 */ /* 0x008fc600078e0028 */
[----:B-1----:R-:W3:Y:S04]  /*3a3a0*/  LDL.LU.64 R40, [R1+0x17f0] ;  /* 0x0017f00001287983 */ /* 0x002ee80000300a00 */
[----:B------:R-:W3:Y:S04]  /*3a3b0*/  LDL.LU.64 R42, [R1+0x17e8] ;  /* 0x0017e800012a7983 */ /* 0x000ee80000300a00 */
[----:B------:R-:W3:Y:S04]  /*3a3c0*/  LDL.LU.64 R44, [R1+0x17e0] ;  /* 0x0017e000012c7983 */ /* 0x000ee80000300a00 */
[----:B------:R-:W3:Y:S04]  /*3a3d0*/  LDL.LU.64 R46, [R1+0x17d8] ;  /* 0x0017d800012e7983 */ /* 0x000ee80000300a00 */
[----:B------:R-:W3:Y:S04]  /*3a3e0*/  LDL.LU.64 R48, [R1+0x17d0] ;  /* 0x0017d00001307983 */ /* 0x000ee80000300a00 */
[----:B------:R-:W3:Y:S04]  /*3a3f0*/  LDL.LU.64 R58, [R1+0x17c8] ;  /* 0x0017c800013a7983 */ /* 0x000ee80000300a00 */
[----:B------:R-:W3:Y:S04]  /*3a400*/  LDL.LU.64 R56, [R1+0x17c0] ;  /* 0x0017c00001387983 */ /* 0x000ee80000300a00 */
[----:B------:R-:W3:Y:S04]  /*3a410*/  LDL.LU R54, [R1+0x1a50] ;  /* 0x001a500001367983 */ /* 0x000ee80000300800 */
[----:B------:R-:W3:Y:S01]  /*3a420*/  LDL.LU R53, [R1+0x1a54] ;  /* 0x001a540001357983 */ /* 0x000ee20000300800 */
[----:B------:R-:W-:-:S03]  /*3a430*/  IMAD.MOV.U32 R8, RZ, RZ, R7 ;  /* 0x000000ffff087224 */ /* 0x000fc600078e0007 */
[----:B------:R-:W3:Y:S04]  /*3a440*/  LDL.LU R52, [R1+0x1a5c] ;  /* 0x001a5c0001347983 */ /* 0x000ee80000300800 */
[----:B------:R2:W-:Y:S04]  /*3a450*/  LDGSTS.E [R6+0xb700], desc[UR40][R8.64], P0 ;  /* 0x0b70000008067fae */ /* 0x0005e800081a1028 */
[----:B------:R-:W3:Y:S01]  /*3a460*/  LDL.LU R51, [R1+0x1a64] ;  /* 0x001a640001337983 */ /* 0x000ee20000300800 */
        /* <DEDUP_REMOVED lines=13> */
[----:B------:R-:W-:Y:S02]  /*3a540*/  IMAD.X R19, R23, 0x1, R4, P0 ;  /* 0x0000000117137824 */ /* 0x000fe400000e0604 */
        /* <DEDUP_REMOVED lines=13> */
[----:B------:R-:W-:Y:S01]  /*3a620*/  IMAD.MOV.U32 R159, RZ, RZ, R19 ;  /* 0x000000ffff9f7224 */ /* 0x000fe200078e0013 */
[----:B----4-:R-:W-:-:S05]  /*3a630*/  IADD3 R22, P0, PT, R36, R5, RZ ;  /* 0x0000000524167210 */ /* 0x010fca0007f1e0ff */
[----:B------:R-:W-:Y:S01]  /*3a640*/  IMAD.X R21, R37, 0x1, R4, P0 ;  /* 0x0000000125157824 */ /* 0x000fe200000e0604 */
[----:B------:R-:W-:-:S05]  /*3a650*/  IADD3 R36, P0, PT, R38, R5, RZ ;  /* 0x0000000526247210 */ /* 0x000fca0007f1e0ff */
[----:B------:R-:W-:Y:S01]  /*3a660*/  IMAD.X R23, R39, 0x1, R4, P0 ;  /* 0x0000000127177824 */ /* 0x000fe200000e0604 */
[----:B---3--:R-:W-:-:S05]  /*3a670*/  IADD3 R38, P0, PT, R40, R5, RZ ;  /* 0x0000000528267210 */ /* 0x008fca0007f1e0ff */
        /* <DEDUP_REMOVED lines=10> */
[-C--:B------:R-:W-:Y:S01]  /*3a720*/  IADD3 R53, P3, PT, R53, R5.reuse, RZ ;  /* 0x0000000535357210 */ /* 0x080fe20007f7e0ff */
[----:B------:R-:W-:Y:S02]  /*3a730*/  IMAD.MOV.U32 R156, RZ, RZ, R22 ;  /* 0x000000ffff9c7224 */ /* 0x000fe400078e0016 */
[----:B------:R-:W-:Y:S02]  /*3a740*/  IMAD.X R47, R59, 0x1, R4, P0 ;  /* 0x000000013b2f7824 */ /* 0x000fe400000e0604 */
[----:B------:R-:W-:Y:S01]  /*3a750*/  STL [R1+0x1a54], R53 ;  /* 0x001a543501007387 */ /* 0x000fe20000100800 */
[----:B------:R-:W-:Y:S01]  /*3a760*/  IADD3 R50, P0, PT, R56, R5, RZ ;  /* 0x0000000538327210 */ /* 0x000fe20007f1e0ff */
[----:B------:R-:W-:-:S02]  /*3a770*/  IMAD.MOV.U32 R157, RZ, RZ, R21 ;  /* 0x000000ffff9d7224 */ /* 0x000fc400078e0015 */
[----:B------:R-:W-:Y:S01]  /*3a780*/  STL.64 [R1+0x18f8], R170 ;  /* 0x0018f8aa01007387 */ /* 0x000fe20000100a00 */
[----:B------:R-:W-:-:S03]  /*3a790*/  IMAD.MOV.U32 R70, RZ, RZ, R36 ;  /* 0x000000ffff467224 */ /* 0x000fc600078e0024 */
[----:B------:R-:W-:Y:S01]  /*3a7a0*/  STL.64 [R1+0x18f0], R168 ;  /* 0x0018f0a801007387 */ /* 0x000fe20000100a00 */
[----:B------:R-:W-:-:S03]  /*3a7b0*/  IMAD.MOV.U32 R71, RZ, RZ, R23 ;  /* 0x000000ffff477224 */ /* 0x000fc600078e0017 */
[----:B------:R-:W-:Y:S01]  /*3a7c0*/  STL.64 [R1+0x18e8], R166 ;  /* 0x0018e8a601007387 */ /* 0x000fe20000100a00 */
[----:B------:R-:W-:Y:S02]  /*3a7d0*/  IMAD.MOV.U32 R68, RZ, RZ, R38 ;  /* 0x000000ffff447224 */ /* 0x000fe400078e0026 */
[----:B------:R-:W-:Y:S01]  /*3a7e0*/  IMAD.MOV.U32 R69, RZ, RZ, R37 ;  /* 0x000000ffff457224 */ /* 0x000fe200078e0025 */
[----:B------:R-:W-:Y:S01]  /*3a7f0*/  STL.64 [R1+0x18e0], R164 ;  /* 0x0018e0a401007387 */ /* 0x000fe20000100a00 */
[----:B------:R-:W-:Y:S02]  /*3a800*/  IMAD.MOV.U32 R66, RZ, RZ, R40 ;  /* 0x000000ffff427224 */ /* 0x000fe400078e0028 */
[----:B------:R-:W-:Y:S01]  /*3a810*/  IMAD.MOV.U32 R67, RZ, RZ, R39 ;  /* 0x000000ffff437224 */ /* 0x000fe200078e0027 */
[----:B------:R-:W-:Y:S01]  /*3a820*/  STL.64 [R1+0x18d8], R162 ;  /* 0x0018d8a201007387 */ /* 0x000fe20000100a00 */
[----:B------:R-:W-:Y:S02]  /*3a830*/  IMAD.X R49, R57, 0x1, R4, P0 ;  /* 0x0000000139317824 */ /* 0x000fe400000e0604 */
        /* <DEDUP_REMOVED lines=25> */
[----:B------:R-:W-:-:S03]  /*3a9d0*/  USEL UR10, URZ, 0x4, !UP1 ;  /* 0x00000004ff0a7887 */ /* 0x000fc6000c800000 */
[----:B------:R-:W4:Y:S04]  /*3a9e0*/  LDL.LU R10, [R1+0x1a74] ;  /* 0x001a7400010a7983 */ /* 0x000f280000300800 */
[----:B------:R-:W4:Y:S01]  /*3a9f0*/  LDL.LU R16, [R1+0x1a68] ;  /* 0x001a680001107983 */ /* 0x000f220000300800 */
[----:B------:R-:W-:Y:S02]  /*3aa00*/  UISETP.GT.AND UP2, UPT, UR14, 0x1e, UPT ;  /* 0x0000001e0e00788c */ /* 0x000fe4000bf44270 */
[----:B------:R-:W-:Y:S01]  /*3aa10*/  USEL UR10, UR10, URZ, !UP0 ;  /* 0x000000ff0a0a7287 */ /* 0x000fe2000c000000 */
[----:B------:R-:W4:Y:S01]  /*3aa20*/  LDL.LU R19, [R1+0x1a70] ;  /* 0x001a700001137983 */ /* 0x000f220000300800 */
[----:B------:R-:W-:Y:S02]  /*3aa30*/  USEL UR11, URZ, 0x4, !UP2 ;  /* 0x00000004ff0b7887 */ /* 0x000fe4000d000000 */
[----:B------:R-:W-:Y:S01]  /*3aa40*/  UISETP.GT.AND UP3, UPT, UR14, 0x3, UPT ;  /* 0x000000030e00788c */ /* 0x000fe2000bf64270 */
[----:B------:R-:W4:Y:S01]  /*3aa50*/  LDL.LU R15, [R1+0x1a7c] ;  /* 0x001a7c00010f7983 */ /* 0x000f220000300800 */
[----:B------:R-:W-:Y:S01]  /*3aa60*/  ISETP.NE.U32.AND P1, PT, RZ, UR10, PT ;  /* 0x0000000aff007c0c */ /* 0x000fe2000bf25070 */
[----:B------:R-:W-:-:S02]  /*3aa70*/  USEL UR11, UR11, URZ, !UP0 ;  /* 0x000000ff0b0b7287 */ /* 0x000fc4000c000000 */
[----:B------:R-:W-:Y:S01]  /*3aa80*/  USEL UR12, URZ, 0x4, !UP3 ;  /* 0x00000004ff0c7887 */ /* 0x000fe2000d800000 */
[----:B------:R-:W-:Y:S01]  /*3aa90*/  LOP3.LUT R55, R55, 0x60, RZ, 0x3c, !PT ;  /* 0x0000006037377812 */ /* 0x000fe200078e3cff */
[----:B------:R-:W4:Y:S02]  /*3aaa0*/  LDL.LU R17, [R1+0x1a84] ;  /* 0x001a840001117983 */ /* 0x000f240000300800 */
[----:B------:R-:W-:Y:S01]  /*3aab0*/  ISETP.NE.U32.AND P2, PT, RZ, UR11, PT ;  /* 0x0000000bff007c0c */ /* 0x000fe2000bf45070 */
[----:B------:R-:W-:Y:S01]  /*3aac0*/  USEL UR12, UR12, URZ, !UP0 ;  /* 0x000000ff0c0c7287 */ /* 0x000fe2000c000000 */
[----:B------:R-:W-:Y:S01]  /*3aad0*/  IMAD.X R54, R54, 0x1, R4, P3 ;  /* 0x0000000136367824 */ /* 0x000fe200018e0604 */
[----:B------:R-:W4:Y:S04]  /*3aae0*/  LDL.LU R20, [R1+0x1a78] ;  /* 0x001a780001147983 */ /* 0x000f280000300800 */
[----:B------:R-:W-:Y:S04]  /*3aaf0*/  LDGSTS.E [R6+0xd000], desc[UR40][R170.64], P1 ;  /* 0x0d000000aa067fae */ /* 0x000fe800089a1028 */
[----:B------:R-:W-:Y:S04]  /*3ab00*/  LDGSTS.E [R6+0xd100], desc[UR40][R168.64], P1 ;  /* 0x0d100000a8067fae */ /* 0x000fe800089a1028 */
[----:B------:R-:W-:Y:S04]  /*3ab10*/  LDGSTS.E [R6+0xd200], desc[UR40][R166.64], P1 ;  /* 0x0d200000a6067fae */ /* 0x000fe800089a1028 */
[----:B------:R-:W-:Y:S01]  /*3ab20*/  LDGSTS.E [R6+0xd300], desc[UR40][R164.64], P1 ;  /* 0x0d300000a4067fae */ /* 0x000fe200089a1028 */
[----:B------:R-:W-:-:S03]  /*3ab30*/  ISETP.NE.U32.AND P0, PT, RZ, UR12, PT ;  /* 0x0000000cff007c0c */ /* 0x000fc6000bf05070 */
[----:B------:R-:W-:Y:S04]  /*3ab40*/  LDGSTS.E [R6+0xd400], desc[UR40][R162.64], P1 ;  /* 0x0d400000a2067fae */ /* 0x000fe800089a1028 */
[----:B------:R-:W-:Y:S04]  /*3ab50*/  LDGSTS.E [R6+0xd500], desc[UR40][R160.64], P1 ;  /* 0x0d500000a0067fae */ /* 0x000fe800089a1028 */
[----:B------:R-:W-:Y:S04]  /*3ab60*/  LDGSTS.E [R6+0xd600], desc[UR40][R158.64], P1 ;  /* 0x0d6000009e067fae */ /* 0x000fe800089a1028 */
[----:B------:R-:W-:Y:S01]  /*3ab70*/  LDGSTS.E [R6+0xd700], desc[UR40][R156.64], P1 ;  /* 0x0d7000009c067fae */ /* 0x000fe200089a1028 */
[----:B------:R-:W-:-:S03]  /*3ab80*/  IADD3 R52, P1, PT, R52, R5, RZ ;  /* 0x0000000534347210 */ /* 0x000fc60007f3e0ff */
[----:B------:R-:W-:Y:S04]  /*3ab90*/  LDGSTS.E [R6+0xf000], desc[UR40][R70.64], P2 ;  /* 0x0f00000046067fae */ /* 0x000fe800091a1028 */
[----:B------:R-:W-:Y:S04]  /*3aba0*/  LDGSTS.E [R6+0xf100], desc[UR40][R68.64], P2 ;  /* 0x0f10000044067fae */ /* 0x000fe800091a1028 */
[----:B------:R-:W-:Y:S04]  /*3abb0*/  LDGSTS.E [R6+0xf200], desc[UR40][R66.64], P2 ;  /* 0x0f20000042067fae */ /* 0x000fe800091a1028 */
[----:B------:R-:W-:Y:S01]  /*3abc0*/  LDGSTS.E [R6+0xf300], desc[UR40][R64.64], P2 ;  /* 0x0f30000040067fae */ /* 0x000fe200091a1028 */
        /* <DEDUP_REMOVED lines=266> */
[----:B------:R1:W-:Y:S01]  /*3bc70*/  LDGSTS.E [R7+0x7b00], desc[UR40][R8.64], P0 ;  /* 0x07b0000008077fae */ /* 0x0003e200081a1028 */
[----:B---3--:R-:W-:-:S02]  /*3bc80*/  IMAD.X R17, R17, 0x1, R4, P1 ;  /* 0x0000000111117824 */ /* 0x008fc400008e0604 */
[----:B------:R-:W-:-:S03]  /*3bc90*/  IMAD.X R15, R15, 0x1, R4, P2 ;  /* 0x000000010f0f7824 */ /* 0x000fc600010e0604 */
[----:B------:R3:W-:Y:S04]  /*3bca0*/  STL [R1+0x1d70], R17 ;  /* 0x001d701101007387 */ /* 0x0007e80000100800 */
[----:B------:R-:W-:Y:S04]  /*3bcb0*/  STL [R1+0x1d7c], R14 ;  /* 0x001d7c0e01007387 */ /* 0x000fe80000100800 */
[----:B------:R-:W4:Y:S04]  /*3bcc0*/  LDL.LU R20, [R1+0x1e58] ;  /* 0x001e580001147983 */ /* 0x000f280000300800 */
[----:B------:R3:W-:Y:S04]  /*3bcd0*/  STL [R1+0x1d78], R15 ;  /* 0x001d780f01007387 */ /* 0x0007e80000100800 */
[----:B------:R-:W4:Y:S01]  /*3bce0*/  LDL.LU R18, [R1+0x1e60] ;  /* 0x001e600001127983 */ /* 0x000f220000300800 */
[----:B-1----:R-:W-:-:S02]  /*3bcf0*/  IMAD.MOV.U32 R8, RZ, RZ, R16 ;  /* 0x000000ffff087224 */ /* 0x002fc400078e0010 */
[----:B------:R-:W-:Y:S02]  /*3bd00*/  IMAD.MOV.U32 R9, RZ, RZ, R17 ;  /* 0x000000ffff097224 */ /* 0x000fe400078e0011 */
[----:B---3--:R-:W3:Y:S04]  /*3bd10*/  LDL.LU R17, [R1+0x1e68] ;  /* 0x001e680001117983 */ /* 0x008ee80000300800 */
[----:B------:R1:W-:Y:S04]  /*3bd20*/  LDGSTS.E [R7+0x7c00], desc[UR40][R8.64], P0 ;  /* 0x07c0000008077fae */ /* 0x0003e800081a1028 */
[----:B------:R-:W3:Y:S01]  /*3bd30*/  LDL.LU R16, [R1+0x1e6c] ;  /* 0x001e6c0001107983 */ /* 0x000ee20000300800 */
[----:B-1----:R-:W-:-:S02]  /*3bd40*/  IMAD.MOV.U32 R9, RZ, RZ, R15 ;  /* 0x000000ffff097224 */ /* 0x002fc400078e000f */
[----:B------:R-:W-:Y:S01]  /*3bd50*/  IMAD.MOV.U32 R8, RZ, RZ, R14 ;  /* 0x000000ffff087224 */ /* 0x000fe200078e000e */
[----:B------:R-:W3:Y:S04]  /*3bd60*/  LDL.LU R15, [R1+0x1e70] ;  /* 0x001e7000010f7983 */ /* 0x000ee80000300800 */
[----:B------:R-:W3:Y:S04]  /*3bd70*/  LDL.LU R14, [R1+0x1e74] ;  /* 0x001e7400010e7983 */ /* 0x000ee80000300800 */
[----:B------:R1:W-:Y:S01]  /*3bd80*/  LDGSTS.E [R7+0x7d00], desc[UR40][R8.64], P0 ;  /* 0x07d0000008077fae */ /* 0x0003e200081a1028 */
[----:B------:R-:W-:-:S05]  /*3bd90*/  IADD3 R10, P1, PT, R10, R5, RZ ;  /* 0x000000050a0a7210 */ /* 0x000fca0007f3e0ff */
[----:B------:R-:W-:Y:S01]  /*3bda0*/  IMAD.X R12, R12, 0x1, R4, P1 ;  /* 0x000000010c0c7824 */ /* 0x000fe200008e0604 */
[----:B------:R-:W-:Y:S01]  /*3bdb0*/  STL [R1+0x1d84], R10 ;  /* 0x001d840a01007387 */ /* 0x000fe20000100800 */
[----:B-1----:R-:W-:Y:S02]  /*3bdc0*/  IMAD.MOV.U32 R8, RZ, RZ, R10 ;  /* 0x000000ffff087224 */ /* 0x002fe400078e000a */
[----:B------:R-:W-:Y:S01]  /*3bdd0*/  IMAD.MOV.U32 R9, RZ, RZ, R12 ;  /* 0x000000ffff097224 */ /* 0x000fe200078e000c */
[----:B------:R1:W-:Y:S04]  /*3bde0*/  STL [R1+0x1d80], R12 ;  /* 0x001d800c01007387 */ /* 0x0003e80000100800 */
[----:B------:R2:W-:Y:S02]  /*3bdf0*/  LDGSTS.E [R7+0x7e00], desc[UR40][R8.64], P0 ;  /* 0x07e0000008077fae */ /* 0x0005e400081a1028 */
[----:B--2---:R-:W-:-:S02]  /*3be00*/  IADD3 R11, P2, PT, R11, R5, RZ ;  /* 0x000000050b0b7210 */ /* 0x004fc40007f5e0ff */
[----:B-1----:R-:W2:Y:S04]  /*3be10*/  LDL.LU R12, [R1+0x1e7c] ;  /* 0x001e7c00010c7983 */ /* 0x002ea80000300800 */
[----:B------:R-:W2:Y:S01]  /*3be20*/  LDL.LU R10, [R1+0x1e84] ;  /* 0x001e8400010a7983 */ /* 0x000ea20000300800 */
[----:B------:R-:W-:-:S03]  /*3be30*/  IADD3 R21, P3, PT, R21, R5, RZ ;  /* 0x0000000515157210 */ /* 0x000fc60007f7e0ff */
[----:B------:R-:W-:Y:S01]  /*3be40*/  STL [R1+0x1d8c], R11 ;  /* 0x001d8c0b01007387 */ /* 0x000fe20000100800 */
[----:B------:R-:W-:Y:S01]  /*3be50*/  IMAD.X R13, R13, 0x1, R4, P2 ;  /* 0x000000010d0d7824 */ /* 0x000fe200010e0604 */
[----:B------:R-:W-:-:S03]  /*3be60*/  UISETP.GT.AND UP1, UPT, UR14, 0x13, UPT ;  /* 0x000000130e00788c */ /* 0x000fc6000bf24270 */
[----:B------:R-:W-:Y:S01]  /*3be70*/  IMAD.MOV.U32 R9, RZ, RZ, R13 ;  /* 0x000000ffff097224 */ /* 0x000fe200078e000d */
[----:B------:R1:W-:Y:S01]  /*3be80*/  STL [R1+0x1d88], R13 ;  /* 0x001d880d01007387 */ /* 0x0003e20000100800 */
[----:B------:R-:W-:-:S03]  /*3be90*/  IMAD.X R22, R22, 0x1, R4, P3 ;  /* 0x0000000116167824 */ /* 0x000fc600018e0604 */
[----:B------:R-:W-:Y:S01]  /*3bea0*/  STL [R1+0x1e54], R21 ;  /* 0x001e541501007387 */ /* 0x000fe20000100800 */
[----:B------:R-:W-:-:S03]  /*3beb0*/  IMAD.MOV.U32 R8, RZ, RZ, R11 ;  /* 0x000000ffff087224 */ /* 0x000fc600078e000b */
[----:B-1----:R-:W2:Y:S01]  /*3bec0*/  LDL.LU R13, [R1+0x1e78] ;  /* 0x001e7800010d7983 */ /* 0x002ea20000300800 */
[----:B------:R-:W-:-:S03]  /*3bed0*/  USEL UR10, URZ, 0x4, !UP1 ;  /* 0x00000004ff0a7887 */ /* 0x000fc6000c800000 */
[----:B------:R-:W-:Y:S04]  /*3bee0*/  STL [R1+0x1e50], R22 ;  /* 0x001e501601007387 */ /* 0x000fe80000100800 */
[----:B------:R-:W2:Y:S01]  /*3bef0*/  LDL.LU R11, [R1+0x1e80] ;  /* 0x001e8000010b7983 */ /* 0x000ea20000300800 */
[----:B------:R-:W-:-:S03]  /*3bf00*/  USEL UR10, UR10, URZ, !UP0 ;  /* 0x000000ff0a0a7287 */ /* 0x000fc6000c000000 */
[----:B------:R1:W-:Y:S03]  /*3bf10*/  LDGSTS.E [R7+0x7f00], desc[UR40][R8.64], P0 ;  /* 0x07f0000008077fae */ /* 0x0003e600081a1028 */
[----:B------:R-:W-:Y:S02]  /*3bf20*/  ISETP.NE.U32.AND P1, PT, RZ, UR10, PT ;  /* 0x0000000aff007c0c */ /* 0x000fe4000bf25070 */
[-C--:B----4-:R-:W-:Y:S02]  /*3bf30*/  IADD3 R19, P0, PT, R19, R5.reuse, RZ ;  /* 0x0000000513137210 */ /* 0x090fe40007f1e0ff */
[----:B------:R-:W-:Y:S01]  /*3bf40*/  IADD3 R6, P2, PT, R6, R5, RZ ;  /* 0x0000000506067210 */ /* 0x000fe20007f5e0ff */
[----:B-1----:R-:W-:Y:S02]  /*3bf50*/  IMAD.MOV.U32 R8, RZ, RZ, R21 ;  /* 0x000000ffff087224 */ /* 0x002fe400078e0015 */
[----:B------:R-:W-:Y:S01]  /*3bf60*/  IMAD.MOV.U32 R9, RZ, RZ, R22 ;  /* 0x000000ffff097224 */ /* 0x000fe200078e0016 */
[----:B------:R-:W-:Y:S05]  /*3bf70*/  STL [R1+0x1e5c], R19 ;  /* 0x001e5c1301007387 */ /* 0x000fea0000100800 */
[----:B------:R1:W-:Y:S02]  /*3bf80*/  LDGSTS.E [R7+0x9800], desc[UR40][R8.64], P1 ;  /* 0x0980000008077fae */ /* 0x0003e400089a1028 */
[----:B-1----:R-:W-:-:S02]  /*3bf90*/  IMAD.MOV.U32 R8, RZ, RZ, R19 ;  /* 0x000000ffff087224 */ /* 0x002fc400078e0013 */
[----:B------:R-:W-:-:S04]  /*3bfa0*/  IMAD.X R20, R20, 0x1, R4, P0 ;  /* 0x0000000114147824 */ /* 0x000fc800000e0604 */
[----:B------:R-:W-:Y:S01]  /*3bfb0*/  IMAD.MOV.U32 R9, RZ, RZ, R20 ;  /* 0x000000ffff097224 */ /* 0x000fe200078e0014 */
[----:B------:R1:W-:Y:S01]  /*3bfc0*/  STL [R1+0x1e58], R20 ;  /* 0x001e581401007387 */ /* 0x0003e20000100800 */
[----:B------:R-:W-:-:S03]  /*3bfd0*/  IMAD.X R18, R18, 0x1, R4, P2 ;  /* 0x0000000112127824 */ /* 0x000fc600010e0604 */
[----:B------:R4:W-:Y:S04]  /*3bfe0*/  STL [R1+0x1e64], R6 ;  /* 0x001e640601007387 */ /* 0x0009e80000100800 */
[----:B------:R4:W-:Y:S04]  /*3bff0*/  LDGSTS.E [R7+0x9900], desc[UR40][R8.64], P1 ;  /* 0x0990000008077fae */ /* 0x0009e800089a1028 */
[----:B------:R3:W-:Y:S04]  /*3c000*/  STL [R1+0x1e60], R18 ;  /* 0x001e601201007387 */ /* 0x0007e80000100800 */
[----:B-1----:R-:W2:Y:S01]  /*3c010*/  LDL.LU R20, [R1+0x1e88] ;  /* 0x001e880001147983 */ /* 0x002ea20000300800 */
[----:B----4-:R-:W-:-:S03]  /*3c020*/  IMAD.MOV.U32 R8, RZ, RZ, R6 ;  /* 0x000000ffff087224 */ /* 0x010fc600078e0006 */
[----:B------:R-:W4:Y:S01]  /*3c030*/  LDL.LU R6, [R1+0x1e8c] ;  /* 0x001e8c0001067983 */ /* 0x000f220000300800 */
[----:B---3--:R-:W-:-:S05]  /*3c040*/  IADD3 R16, P0, PT, R16, R5, RZ ;  /* 0x0000000510107210 */ /* 0x008fca0007f1e0ff */
[--C-:B------:R-:W-:Y:S01]  /*3c050*/  IMAD.X R17, R17, 0x1, R4.reuse, P0 ;  /* 0x0000000111117824 */ /* 0x100fe200000e0604 */
[----:B------:R-:W-:Y:S01]  /*3c060*/  IADD3 R14, P2, PT, R14, R5, RZ ;  /* 0x000000050e0e7210 */ /* 0x000fe20007f5e0ff */
[----:B------:R1:W-:Y:S04]  /*3c070*/  STL [R1+0x1e6c], R16 ;  /* 0x001e6c1001007387 */ /* 0x0003e80000100800 */
[----:B------:R-:W-:Y:S01]  /*3c080*/  IMAD.X R15, R15, 0x1, R4, P2 ;  /* 0x000000010f0f7824 */ /* 0x000fe200010e0604 */
[----:B------:R-:W-:Y:S01]  /*3c090*/  STL [R1+0x1e68], R17 ;  /* 0x001e681101007387 */ /* 0x000fe20000100800 */
[----:B------:R-:W-:-:S03]  /*3c0a0*/  IMAD.MOV.U32 R9, RZ, RZ, R18 ;  /* 0x000000ffff097224 */ /* 0x000fc600078e0012 */
[----:B------:R3:W-:Y:S04]  /*3c0b0*/  STL [R1+0x1e74], R14 ;  /* 0x001e740e01007387 */ /* 0x0007e80000100800 */
[----:B------:R1:W-:Y:S04]  /*3c0c0*/  STL [R1+0x1e70], R15 ;  /* 0x001e700f01007387 */ /* 0x0003e80000100800 */
[----:B------:R-:W4:Y:S04]  /*3c0d0*/  LDL.LU R23, [R1+0x1f50] ;  /* 0x001f500001177983 */ /* 0x000f280000300800 */
[----:B------:R-:W4:Y:S04]  /*3c0e0*/  LDL.LU R22, [R1+0x1f54] ;  /* 0x001f540001167983 */ /* 0x000f280000300800 */
[----:B------:R1:W-:Y:S04]  /*3c0f0*/  LDGSTS.E [R7+0x9a00], desc[UR40][R8.64], P1 ;  /* 0x09a0000008077fae */ /* 0x0003e800089a1028 */
[----:B------:R-:W4:Y:S04]  /*3c100*/  LDL.LU R19, [R1+0x1f58] ;  /* 0x001f580001137983 */ /* 0x000f280000300800 */
[----:B------:R-:W4:Y:S01]  /*3c110*/  LDL.LU R18, [R1+0x1f5c] ;  /* 0x001f5c0001127983 */ /* 0x000f220000300800 */
[----:B-1----:R-:W-:-:S02]  /*3c120*/  IMAD.MOV.U32 R8, RZ, RZ, R16 ;  /* 0x000000ffff087224 */ /* 0x002fc400078e0010 */
[----:B------:R-:W-:Y:S01]  /*3c130*/  IMAD.MOV.U32 R9, RZ, RZ, R17 ;  /* 0x000000ffff097224 */ /* 0x000fe200078e0011 */
[----:B------:R-:W4:Y:S01]  /*3c140*/  LDL.LU R16, [R1+0x1f64] ;  /* 0x001f640001107983 */ /* 0x000f220000300800 */
[----:B--2---:R-:W-:-:S03]  /*3c150*/  IADD3 R12, P0, PT, R12, R5, RZ ;  /* 0x000000050c0c7210 */ /* 0x004fc60007f1e0ff */
[----:B------:R1:W-:Y:S01]  /*3c160*/  LDGSTS.E [R7+0x9b00], desc[UR40][R8.64], P1 ;  /* 0x09b0000008077fae */ /* 0x0003e200089a1028 */
[----:B------:R-:W-:Y:S01]  /*3c170*/  IADD3 R10, P2, PT, R10, R5, RZ ;  /* 0x000000050a0a7210 */ /* 0x000fe20007f5e0ff */
[----:B-1----:R-:W-:Y:S02]  /*3c180*/  IMAD.MOV.U32 R8, RZ, RZ, R14 ;  /* 0x000000ffff087224 */ /* 0x002fe400078e000e */
[----:B---3--:R-:W2:Y:S01]  /*3c190*/  LDL.LU R14, [R1+0x1f6c] ;  /* 0x001f6c00010e7983 */ /* 0x008ea20000300800 */
[----:B------:R-:W-:-:S03]  /*3c1a0*/  IMAD.MOV.U32 R9, RZ, RZ, R15 ;  /* 0x000000ffff097224 */ /* 0x000fc600078e000f */
[----:B------:R-:W-:Y:S04]  /*3c1b0*/  STL [R1+0x1e7c], R12 ;  /* 0x001e7c0c01007387 */ /* 0x000fe80000100800 */
[----:B------:R1:W-:Y:S01]  /*3c1c0*/  LDGSTS.E [R7+0x9c00], desc[UR40][R8.64], P1 ;  /* 0x09c0000008077fae */ /* 0x0003e200089a1028 */
[----:B------:R-:W-:-:S05]  /*3c1d0*/  IMAD.X R13, R13, 0x1, R4, P0 ;  /* 0x000000010d0d7824 */ /* 0x000fca00000e0604 */
[----:B------:R3:W-:Y:S01]  /*3c1e0*/  STL [R1+0x1e78], R13 ;  /* 0x001e780d01007387 */ /* 0x0007e20000100800 */
[----:B------:R-:W-:-:S03]  /*3c1f0*/  IMAD.X R11, R11, 0x1, R4, P2 ;  /* 0x000000010b0b7824 */ /* 0x000fc600010e0604 */
[----:B------:R-:W-:Y:S04]  /*3c200*/  STL [R1+0x1e84], R10 ;  /* 0x001e840a01007387 */ /* 0x000fe80000100800 */
[----:B------:R-:W2:Y:S01]  /*3c210*/  LDL.LU R17, [R1+0x1f60] ;  /* 0x001f600001117983 */ /* 0x000ea20000300800 */
[----:B-1----:R-:W-:Y:S02]  /*3c220*/  IMAD.MOV.U32 R8, RZ, RZ, R12 ;  /* 0x000000ffff087224 */ /* 0x002fe400078e000c */
[----:B------:R-:W-:Y:S01]  /*3c230*/  IMAD.MOV.U32 R9, RZ, RZ, R13 ;  /* 0x000000ffff097224 */ /* 0x000fe200078e000d */
[----:B------:R1:W-:Y:S04]  /*3c240*/  STL [R1+0x1e80], R11 ;  /* 0x001e800b01007387 */ /* 0x0003e80000100800 */
[----:B------:R-:W2:Y:S04]  /*3c250*/  LDL.LU R15, [R1+0x1f68] ;  /* 0x001f6800010f7983 */ /* 0x000ea80000300800 */
[----:B---3--:R-:W3:Y:S04]  /*3c260*/  LDL.LU R13, [R1+0x1f70] ;  /* 0x001f7000010d7983 */ /* 0x008ee80000300800 */
[----:B------:R-:W3:Y:S04]  /*3c270*/  LDL.LU R12, [R1+0x1f74] ;  /* 0x001f7400010c7983 */ /* 0x000ee80000300800 */
[----:B------:R1:W-:Y:S02]  /*3c280*/  LDGSTS.E [R7+0x9d00], desc[UR40][R8.64], P1 ;  /* 0x09d0000008077fae */ /* 0x0003e400089a1028 */
[----:B-1----:R-:W-:-:S02]  /*3c290*/  IMAD.MOV.U32 R9, RZ, RZ, R11 ;  /* 0x000000ffff097224 */ /* 0x002fc400078e000b */
[----:B------:R-:W-:Y:S01]  /*3c2a0*/  IMAD.MOV.U32 R8, RZ, RZ, R10 ;  /* 0x000000ffff087224 */ /* 0x000fe200078e000a */
[----:B------:R-:W3:Y:S04]  /*3c2b0*/  LDL.LU R11, [R1+0x1f78] ;  /* 0x001f7800010b7983 */ /* 0x000ee80000300800 */
[----:B------:R-:W3:Y:S04]  /*3c2c0*/  LDL.LU R10, [R1+0x1f7c] ;  /* 0x001f7c00010a7983 */ /* 0x000ee80000300800 */
[----:B------:R1:W-:Y:S01]  /*3c2d0*/  LDGSTS.E [R7+0x9e00], desc[UR40][R8.64], P1 ;  /* 0x09e0000008077fae */ /* 0x0003e200089a1028 */
[----:B----4-:R-:W-:-:S05]  /*3c2e0*/  IADD3 R6, P0, PT, R6, R5, RZ ;  /* 0x0000000506067210 */ /* 0x010fca0007f1e0ff */
[----:B------:R-:W-:Y:S01]  /*3c2f0*/  IMAD.X R20, R20, 0x1, R4, P0 ;  /* 0x0000000114147824 */ /* 0x000fe200000e0604 */
[----:B------:R-:W-:Y:S03]  /*3c300*/  STL [R1+0x1e8c], R6 ;  /* 0x001e8c0601007387 */ /* 0x000fe60000100800 */
[----:B-1----:R-:W-:Y:S01]  /*3c310*/  IMAD.MOV.U32 R9, RZ, RZ, R20 ;  /* 0x000000ffff097224 */ /* 0x002fe200078e0014 */
[----:B------:R1:W-:Y:S04]  /*3c320*/  STL [R1+0x1e88], R20 ;  /* 0x001e881401007387 */ /* 0x0003e80000100800 */
[----:B------:R-:W4:Y:S01]  /*3c330*/  LDL.LU R21, [R1+0x1f80] ;  /* 0x001f800001157983 */ /* 0x000f220000300800 */
[----:B------:R-:W-:-:S03]  /*3c340*/  IMAD.MOV.U32 R8, RZ, RZ, R6 ;  /* 0x000000ffff087224 */ /* 0x000fc600078e0006 */
[----:B-1----:R-:W4:Y:S04]  /*3c350*/  LDL.LU R20, [R1+0x1f84] ;  /* 0x001f840001147983 */ /* 0x002f280000300800 */
[----:B------:R-:W4:Y:S04]  /*3c360*/  LDL.LU R38, [R1+0x1f88] ;  /* 0x001f880001267983 */ /* 0x000f280000300800 */
[----:B------:R-:W4:Y:S01]  /*3c370*/  LDL.LU R6, [R1+0x1f8c] ;  /* 0x001f8c0001067983 */ /* 0x000f220000300800 */
[----:B------:R-:W-:-:S03]  /*3c380*/  UISETP.GT.AND UP1, UPT, UR14, 0x17, UPT ;  /* 0x000000170e00788c */ /* 0x000fc6000bf24270 */
[----:B------:R1:W-:Y:S01]  /*3c390*/  LDGSTS.E [R7+0x9f00], desc[UR40][R8.64], P1 ;  /* 0x09f0000008077fae */ /* 0x0003e200089a1028 */
[----:B------:R-:W-:-:S04]  /*3c3a0*/  USEL UR10, URZ, 0x4, !UP1 ;  /* 0x00000004ff0a7887 */ /* 0x000fc8000c800000 */
[----:B------:R-:W-:Y:S01]  /*3c3b0*/  USEL UR10, UR10, URZ, !UP0 ;  /* 0x000000ff0a0a7287 */ /* 0x000fe2000c000000 */
[----:B------:R-:W-:-:S05]  /*3c3c0*/  IADD3 R22, P1, PT, R22, R5, RZ ;  /* 0x0000000516167210 */ /* 0x000fca0007f3e0ff */
[----:B------:R-:W-:Y:S01]  /*3c3d0*/  ISETP.NE.U32.AND P0, PT, RZ, UR10, PT ;  /* 0x0000000aff007c0c */ /* 0x000fe2000bf05070 */
[----:B------:R-:W-:Y:S01]  /*3c3e0*/  IMAD.X R23, R23, 0x1, R4, P1 ;  /* 0x0000000117177824 */ /* 0x000fe200008e0604 */
[-C--:B------:R-:W-:Y:S01]  /*3c3f0*/  IADD3 R18, P2, PT, R18, R5.reuse, RZ ;  /* 0x0000000512127210 */ /* 0x080fe20007f5e0ff */
[----:B-1----:R-:W-:Y:S02]  /*3c400*/  IMAD.MOV.U32 R8, RZ, RZ, R22 ;  /* 0x000000ffff087224 */ /* 0x002fe400078e0016 */
[----:B------:R-:W-:Y:S02]  /*3c410*/  IMAD.MOV.U32 R9, RZ, RZ, R23 ;  /* 0x000000ffff097224 */ /* 0x000fe400078e0017 */
[----:B------:R-:W-:Y:S01]  /*3c420*/  IMAD.X R19, R19, 0x1, R4, P2 ;  /* 0x0000000113137824 */ /* 0x000fe200010e0604 */
[----:B------:R-:W-:-:S05]  /*3c430*/  IADD3 R16, P1, PT, R16, R5, RZ ;  /* 0x0000000510107210 */ /* 0x000fca0007f3e0ff */
[----:B------:R1:W-:Y:S02]  /*3c440*/  LDGSTS.E [R7+0xb800], desc[UR40][R8.64], P0 ;  /* 0x0b80000008077fae */ /* 0x0003e400081a1028 */
[----:B-1----:R-:W-:Y:S02]  /*3c450*/  IMAD.MOV.U32 R8, RZ, RZ, R18 ;  /* 0x000000ffff087224 */ /* 0x002fe400078e0012 */
[----:B------:R-:W-:Y:S01]  /*3c460*/  IMAD.MOV.U32 R9, RZ, RZ, R19 ;  /* 0x000000ffff097224 */ /* 0x000fe200078e0013 */
[----:B--2---:R-:W-:-:S04]  /*3c470*/  IADD3 R14, P2, PT, R14, R5, RZ ;  /* 0x000000050e0e7210 */ /* 0x004fc80007f5e0ff */
[----:B------:R1:W-:Y:S04]  /*3c480*/  LDGSTS.E [R7+0xb900], desc[UR40][R8.64], P0 ;  /* 0x0b90000008077fae */ /* 0x0003e800081a1028 */
[----:B------:R-:W-:Y:S01]  /*3c490*/  STL [R1+0x1f54], R22 ;  /* 0x001f541601007387 */ /* 0x000fe20000100800 */
[----:B-1----:R-:W-:Y:S02]  /*3c4a0*/  IMAD.MOV.U32 R8, RZ, RZ, R16 ;  /* 0x000000ffff087224 */ /* 0x002fe400078e0010 */
[----:B------:R-:W-:-:S04]  /*3c4b0*/  IMAD.X R17, R17, 0x1, R4, P1 ;  /* 0x0000000111117824 */ /* 0x000fc800008e0604 */
[----:B------:R-:W-:Y:S02]  /*3c4c0*/  IMAD.MOV.U32 R9, RZ, RZ, R17 ;  /* 0x000000ffff097224 */ /* 0x000fe400078e0011 */
[----:B------:R-:W-:-:S03]  /*3c4d0*/  IMAD.X R15, R15, 0x1, R4, P2 ;  /* 0x000000010f0f7824 */ /* 0x000fc600010e0604 */
[----:B------:R1:W-:Y:S01]  /*3c4e0*/  LDGSTS.E [R7+0xba00], desc[UR40][R8.64], P0 ;  /* 0x0ba0000008077fae */ /* 0x0003e200081a1028 */
[----:B---3--:R-:W-:-:S03]  /*3c4f0*/  IADD3 R12, P1, PT, R12, R5, RZ ;  /* 0x000000050c0c7210 */ /* 0x008fc60007f3e0ff */
[----:B------:R-:W-:Y:S01]  /*3c500*/  STL [R1+0x1f50], R23 ;  /* 0x001f501701007387 */ /* 0x000fe20000100800 */
[----:B-1----:R-:W-:Y:S02]  /*3c510*/  IMAD.MOV.U32 R8, RZ, RZ, R14 ;  /* 0x000000ffff087224 */ /* 0x002fe400078e000e */
[----:B------:R-:W-:Y:S01]  /*3c520*/  IMAD.MOV.U32 R9, RZ, RZ, R15 ;  /* 0x000000ffff097224 */ /* 0x000fe200078e000f */
[----:B------:R-:W-:Y:S01]  /*3c530*/  STL [R1+0x1f5c], R18 ;  /* 0x001f5c1201007387 */ /* 0x000fe20000100800 */
[----:B------:R-:W-:-:S03]  /*3c540*/  IMAD.X R13, R13, 0x1, R4, P1 ;  /* 0x000000010d0d7824 */ /* 0x000fc600008e0604 */
[----:B------:R-:W-:Y:S04]  /*3c550*/  STL [R1+0x1f58], R19 ;  /* 0x001f581301007387 */ /* 0x000fe80000100800 */
[----:B------:R-:W-:Y:S04]  /*3c560*/  STL [R1+0x1f64], R16 ;  /* 0x001f641001007387 */ /* 0x000fe80000100800 */
[----:B------:R1:W-:Y:S01]  /*3c570*/  LDGSTS.E [R7+0xbb00], desc[UR40][R8.64], P0 ;  /* 0x0bb0000008077fae */ /* 0x0003e200081a1028 */
[----:B------:R-:W-:-:S03]  /*3c580*/  IADD3 R10, P2, PT, R10, R5, RZ ;  /* 0x000000050a0a7210 */ /* 0x000fc60007f5e0ff */
[----:B------:R-:W-:Y:S04]  /*3c590*/  STL [R1+0x1f60], R17 ;  /* 0x001f601101007387 */ /* 0x000fe80000100800 */
[----:B------:R-:W-:Y:S01]  /*3c5a0*/  STL [R1+0x1f6c], R14 ;  /* 0x001f6c0e01007387 */ /* 0x000fe20000100800 */
[----:B------:R-:W-:Y:S02]  /*3c5b0*/  IMAD.X R11, R11, 0x1, R4, P2 ;  /* 0x000000010b0b7824 */ /* 0x000fe400010e0604 */
[----:B-1----:R-:W-:Y:S02]  /*3c5c0*/  IMAD.MOV.U32 R8, RZ, RZ, R12 ;  /* 0x000000ffff087224 */ /* 0x002fe400078e000c */
[----:B------:R-:W-:Y:S01]  /*3c5d0*/  IMAD.MOV.U32 R9, RZ, RZ, R13 ;  /* 0x000000ffff097224 */ /* 0x000fe200078e000d */
[----:B------:R-:W-:Y:S04]  /*3c5e0*/  STL [R1+0x1f68], R15 ;  /* 0x001f680f01007387 */ /* 0x000fe80000100800 */
[----:B------:R-:W-:Y:S04]  /*3c5f0*/  STL [R1+0x1f74], R12 ;  /* 0x001f740c01007387 */ /* 0x000fe80000100800 */
[----:B------:R-:W-:Y:S04]  /*3c600*/  STL [R1+0x1f70], R13 ;  /* 0x001f700d01007387 */ /* 0x000fe80000100800 */
[----:B------:R-:W-:Y:S04]  /*3c610*/  STL [R1+0x1f7c], R10 ;  /* 0x001f7c0a01007387 */ /* 0x000fe80000100800 */
[----:B------:R1:W-:Y:S04]  /*3c620*/  LDGSTS.E [R7+0xbc00], desc[UR40][R8.64], P0 ;  /* 0x0bc0000008077fae */ /* 0x0003e800081a1028 */
[----:B------:R2:W-:Y:S01]  /*3c630*/  STL [R1+0x1f78], R11 ;  /* 0x001f780b01007387 */ /* 0x0005e20000100800 */
[----:B-1----:R-:W-:-:S02]  /*3c640*/  IMAD.MOV.U32 R8, RZ, RZ, R10 ;  /* 0x000000ffff087224 */ /* 0x002fc400078e000a */
[----:B------:R-:W-:Y:S02]  /*3c650*/  IMAD.MOV.U32 R9, RZ, RZ, R11 ;  /* 0x000000ffff097224 */ /* 0x000fe400078e000b */
[----:B--2---:R-:W2:Y:S04]  /*3c660*/  LDL.LU.64 R10, [R1+0x18b8] ;  /* 0x0018b800010a7983 */ /* 0x004ea80000300a00 */
[----:B------:R-:W3:Y:S04]  /*3c670*/  LDL.LU.64 R12, [R1+0x18b0] ;  /* 0x0018b000010c7983 */ /* 0x000ee80000300a00 */
[----:B------:R-:W3:Y:S04]  /*3c680*/  LDL.LU.64 R14, [R1+0x18a8] ;  /* 0x0018a800010e7983 */ /* 0x000ee80000300a00 */
[----:B------:R-:W3:Y:S04]  /*3c690*/  LDL.LU.64 R16, [R1+0x18a0] ;  /* 0x0018a00001107983 */ /* 0x000ee80000300a00 */
[----:B------:R-:W3:Y:S04]  /*3c6a0*/  LDL.LU.64 R18, [R1+0x1898] ;  /* 0x0018980001127983 */ /* 0x000ee80000300a00 */
[----:B------:R1:W-:Y:S01]  /*3c6b0*/  LDGSTS.E [R7+0xbd00], desc[UR40][R8.64], P0 ;  /* 0x0bd0000008077fae */ /* 0x0003e200081a1028 */
[----:B----4-:R-:W-:-:S05]  /*3c6c0*/  IADD3 R20, P1, PT, R20, R5, RZ ;  /* 0x0000000514147210 */ /* 0x010fca0007f3e0ff */
[----:B------:R-:W-:Y:S01]  /*3c6d0*/  IMAD.X R21, R21, 0x1, R4, P1 ;  /* 0x0000000115157824 */ /* 0x000fe200008e0604 */
[----:B------:R-:W-:Y:S01]  /*3c6e0*/  IADD3 R6, P2, PT, R6, R5, RZ ;  /* 0x0000000506067210 */ /* 0x000fe20007f5e0ff */
[----:B------:R-:W-:Y:S01]  /*3c6f0*/  STL [R1+0x1f84], R20 ;  /* 0x001f841401007387 */ /* 0x000fe20000100800 */
[----:B-1----:R-:W-:Y:S02]  /*3c700*/  IMAD.MOV.U32 R8, RZ, RZ, R20 ;  /* 0x000000ffff087224 */ /* 0x002fe400078e0014 */
[----:B------:R-:W-:Y:S01]  /*3c710*/  IMAD.MOV.U32 R9, RZ, RZ, R21 ;  /* 0x000000ffff097224 */ /* 0x000fe200078e0015 */
[----:B------:R-:W-:Y:S01]  /*3c720*/  STL [R1+0x1f8c], R6 ;  /* 0x001f8c0601007387 */ /* 0x000fe20000100800 */
[----:B------:R-:W-:-:S03]  /*3c730*/  IMAD.X R38, R38, 0x1, R4, P2 ;  /* 0x0000000126267824 */ /* 0x000fc600010e0604 */
[----:B------:R1:W-:Y:S04]  /*3c740*/  STL [R1+0x1f80], R21 ;  /* 0x001f801501007387 */ /* 0x0003e80000100800 */
[----:B------:R4:W-:Y:S04]  /*3c750*/  LDGSTS.E [R7+0xbe00], desc[UR40][R8.64], P0 ;  /* 0x0be0000008077fae */ /* 0x0009e800081a1028 */
[----:B-1----:R-:W3:Y:S04]  /*3c760*/  LDL.LU.64 R20, [R1+0x1890] ;  /* 0x0018900001147983 */ /* 0x002ee80000300a00 */
[----:B------:R1:W-:Y:S04]  /*3c770*/  STL [R1+0x1f88], R38 ;  /* 0x001f882601007387 */ /* 0x0003e80000100800 */
[----:B------:R-:W3:Y:S04]  /*3c780*/  LDL.LU.64 R22, [R1+0x1888] ;  /* 0x0018880001167983 */ /* 0x000ee80000300a00 */
[----:B------:R-:W3:Y:S01]  /*3c790*/  LDL.LU.64 R36, [R1+0x1880] ;  /* 0x0018800001247983 */ /* 0x000ee20000300a00 */
[----:B----4-:R-:W-:-:S03]  /*3c7a0*/  IMAD.MOV.U32 R9, RZ, RZ, R38 ;  /* 0x000000ffff097224 */ /* 0x010fc600078e0026 */
        /* <DEDUP_REMOVED lines=8> */
[----:B------:R-:W1:Y:S01]  /*3c830*/  S2R R61, SR_TID.X ;  /* 0x00000000003d7919 */ /* 0x000e620000002100 */
[----:B------:R-:W-:-:S05]  /*3c840*/  IMAD.MOV.U32 R8, RZ, RZ, R6 ;  /* 0x000000ffff087224 */ /* 0x000fca00078e0006 */
[----:B------:R2:W-:Y:S01]  /*3c850*/  LDGSTS.E [R7+0xbf00], desc[UR40][R8.64], P0 ;  /* 0x0bf0000008077fae */ /* 0x0005e200081a1028 */
[----:B------:R-:W-:Y:S02]  /*3c860*/  PLOP3.LUT P1, PT, PT, PT, UP0, 0x80, 0x8 ;  /* 0x000000000008781c */ /* 0x000fe40003f2f008 */
[----:B-1----:R-:W-:-:S04]  /*3c870*/  LOP3.LUT R58, R61, 0x1f, RZ, 0xc0, !PT ;  /* 0x0000001f3d3a7812 */ /* 0x002fc800078ec0ff */
[----:B------:R-:W-:-:S04]  /*3c880*/  ISETP.GE.AND P0, PT, R58, UR14, PT ;  /* 0x0000000e3a007c0c */ /* 0x000fc8000bf06270 */
[----:B------:R-:W-:-:S04]  /*3c890*/  SEL R6, RZ, 0x4, P0 ;  /* 0x00000004ff067807 */ /* 0x000fc80000000000 */
[----:B------:R-:W-:-:S04]  /*3c8a0*/  SEL R6, R6, RZ, !P1 ;  /* 0x000000ff06067207 */ /* 0x000fc80004800000 */
[----:B------:R-:W-:Y:S02]  /*3c8b0*/  ISETP.NE.U32.AND P0, PT, R6, RZ, PT ;  /* 0x000000ff0600720c */ /* 0x000fe40003f05070 */
[----:B--2---:R-:W-:-:S05]  /*3c8c0*/  IADD3 R8, P1, PT, R10, R5, RZ ;  /* 0x000000050a087210 */ /* 0x004fca0007f3e0ff */
        /* <DEDUP_REMOVED lines=9> */
[----:B------:R-:W-:-:S04]  /*3c960*/  UISETP.GT.AND UP1, UPT, UR14, 0x1b, UPT ;  /* 0x0000001b0e00788c */ /* 0x000fc8000bf24270 */
[----:B------:R-:W-:Y:S01]  /*3c970*/  USEL UR10, URZ, 0x4, !UP1 ;  /* 0x00000004ff0a7887 */ /* 0x000fe2000c800000 */
[----:B------:R-:W-:Y:S02]  /*3c980*/  IMAD.MOV.U32 R168, RZ, RZ, R8 ;  /* 0x000000ffffa87224 */ /* 0x000fe400078e0008 */
[----:B------:R-:W-:Y:S01]  /*3c990*/  IMAD.MOV.U32 R169, RZ, RZ, R6 ;  /* 0x000000ffffa97224 */ /* 0x000fe200078e0006 */
[----:B------:R-:W-:Y:S01]  /*3c9a0*/  USEL UR10, UR10, URZ, !UP0 ;  /* 0x000000ff0a0a7287 */ /* 0x000fe2000c000000 */
[----:B------:R-:W-:Y:S02]  /*3c9b0*/  IMAD.MOV.U32 R166, RZ, RZ, R12 ;  /* 0x000000ffffa67224 */ /* 0x000fe400078e000c */
[----:B------:R-:W-:Y:S02]  /*3c9c0*/  IMAD.MOV.U32 R167, RZ, RZ, R11 ;  /* 0x000000ffffa77224 */ /* 0x000fe400078e000b */
[----:B------:R-:W-:Y:S02]  /*3c9d0*/  IMAD.MOV.U32 R164, RZ, RZ, R14 ;  /* 0x000000ffffa47224 */ /* 0x000fe400078e000e */
[----:B------:R-:W-:Y:S01]  /*3c9e0*/  IMAD.MOV.U32 R165, RZ, RZ, R13 ;  /* 0x000000ffffa57224 */ /* 0x000fe200078e000d */
[----:B------:R-:W-:Y:S01]  /*3c9f0*/  STL.64 [R1+0x18b8], R168 ;  /* 0x0018b8a801007387 */ /* 0x000fe20000100a00 */
[----:B------:R-:W-:-:S02]  /*3ca00*/  IMAD.MOV.U32 R162, RZ, RZ, R16 ;  /* 0x000000ffffa27224 */ /* 0x000fc400078e0010 */
[----:B------:R-:W-:Y:S01]  /*3ca10*/  IMAD.MOV.U32 R163, RZ, RZ, R15 ;  /* 0x000000ffffa37224 */ /* 0x000fe200078e000f */
[----:B------:R-:W-:-:S05]  /*3ca20*/  IADD3 R18, P1, PT, R20, R5, RZ ;  /* 0x0000000514127210 */ /* 0x000fca0007f3e0ff */
[----:B------:R-:W-:Y:S01]  /*3ca30*/  IMAD.X R17, R21, 0x1, R4, P1 ;  /* 0x0000000115117824 */ /* 0x000fe200008e0604 */
[----:B------:R-:W-:-:S05]  /*3ca40*/  IADD3 R20, P1, PT, R22, R5, RZ ;  /* 0x0000000516147210 */ /* 0x000fca0007f3e0ff */
[----:B------:R-:W-:Y:S01]  /*3ca50*/  IMAD.X R19, R23, 0x1, R4, P1 ;  /* 0x0000000117137824 */ /* 0x000fe200008e0604 */
[----:B------:R-:W-:-:S05]  /*3ca60*/  IADD3 R22, P1, PT, R36, R5, RZ ;  /* 0x0000000524167210 */ /* 0x000fca0007f3e0ff */
        /* <DEDUP_REMOVED lines=15> */
[----:B------:R-:W-:Y:S01]  /*3cb60*/  IADD3 R50, P1, PT, R52, R5, RZ ;  /* 0x0000000534327210 */ /* 0x000fe20007f3e0ff */
[----:B------:R-:W-:-:S04]  /*3cb70*/  IMAD.MOV.U32 R52, RZ, RZ, R10 ;  /* 0x000000ffff347224 */ /* 0x000fc800078e000a */
[----:B------:R-:W-:Y:S02]  /*3cb80*/  IMAD.X R49, R53, 0x1, R4, P1 ;  /* 0x0000000135317824 */ /* 0x000fe400008e0604 */
[----:B------:R-:W-:Y:S01]  /*3cb90*/  IMAD.MOV.U32 R53, RZ, RZ, R9 ;  /* 0x000000ffff357224 */ /* 0x000fe200078e0009 */
[----:B------:R-:W-:Y:S01]  /*3cba0*/  ISETP.NE.U32.AND P1, PT, RZ, UR10, PT ;  /* 0x0000000aff007c0c */ /* 0x000fe2000bf25070 */
[----:B------:R-:W-:Y:S02]  /*3cbb0*/  IMAD.MOV.U32 R160, RZ, RZ, R18 ;  /* 0x000000ffffa07224 */ /* 0x000fe400078e0012 */
[----:B------:R-:W-:Y:S01]  /*3cbc0*/  IMAD.MOV.U32 R161, RZ, RZ, R17 ;  /* 0x000000ffffa17224 */ /* 0x000fe200078e0011 */
[----:B------:R1:W-:Y:S01]  /*3cbd0*/  STL.64 [R1+0x18b0], R52 ;  /* 0x0018b03401007387 */ /* 0x0003e20000100a00 */
        /* <DEDUP_REMOVED lines=26> */
[----:B------:R-:W-:Y:S04]  /*3cd80*/  STL.64 [R1+0x17a8], R66 ;  /* 0x0017a84201007387 */ /* 0x000fe80000100a00 */
[----:B------:R-:W-:Y:S01]  /*3cd90*/  STL.64 [R1+0x17a0], R64 ;  /* 0x0017a04001007387 */ /* 0x000fe20000100a00 */
[----:B------:R-:W-:-:S03]  /*3cda0*/  IMAD.MOV.U32 R51, RZ, RZ, R49 ;  /* 0x000000ffff337224 */ /* 0x000fc600078e0031 */
[----:B------:R-:W-:Y:S04]  /*3cdb0*/  STL.64 [R1+0x1798], R62 ;  /* 0x0017983e01007387 */ /* 0x000fe80000100a00 */
[----:B------:R-:W-:Y:S04]  /*3cdc0*/  LDGSTS.E [R7+0xd800], desc[UR40][R168.64], P1 ;  /* 0x0d800000a8077fae */ /* 0x000fe800089a1028 */
[----:B------:R2:W-:Y:S04]  /*3cdd0*/  STL.64 [R1+0x1790], R56 ;  /* 0x0017903801007387 */ /* 0x0005e80000100a00 */
[----:B------:R-:W-:Y:S04]  /*3cde0*/  LDGSTS.E [R7+0xd900], desc[UR40][R52.64], P1 ;  /* 0x0d90000034077fae */ /* 0x000fe800089a1028 */
[----:B------:R-:W-:Y:S01]  /*3cdf0*/  STL.64 [R1+0x1788], R54 ;  /* 0x0017883601007387 */ /* 0x000fe20000100a00 */
[----:B------:R-:W-:-:S03]  /*3ce00*/  UISETP.GT.AND UP1, UPT, UR14, 0x1f, UPT ;  /* 0x0000001f0e00788c */ /* 0x000fc6000bf24270 */
[----:B------:R-:W-:Y:S04]  /*3ce10*/  LDGSTS.E [R7+0xda00], desc[UR40][R166.64], P1 ;  /* 0x0da00000a6077fae */ /* 0x000fe800089a1028 */
[----:B-1----:R-:W3:Y:S04]  /*3ce20*/  LDL.LU.64 R52, [R1+0x1778] ;  /* 0x0017780001347983 */ /* 0x002ee80000300a00 */
        /* <DEDUP_REMOVED lines=10> */
[----:B------:R-:W-:-:S03]  /*3ced0*/  USEL UR11, URZ, 0x4, !UP1 ;  /* 0x00000004ff0b7887 */ /* 0x000fc6000c800000 */
[----:B------:R-:W4:Y:S01]  /*3cee0*/  LDL.LU.64 R40, [R1+0x1638] ;  /* 0x0016380001287983 */ /* 0x000f220000300a00 */
[----:B------:R-:W-:-:S03]  /*3cef0*/  USEL UR11, UR11, URZ, !UP0 ;  /* 0x000000ff0b0b7287 */ /* 0x000fc6000c000000 */
[----:B------:R-:W4:Y:S03]  /*3cf00*/  LDL.LU.64 R42, [R1+0x1618] ;  /* 0x00161800012a7983 */ /* 0x000f260000300a00 */
[----:B------:R-:W-:Y:S01]  /*3cf10*/  ISETP.NE.U32.AND P2, PT, RZ, UR11, PT ;  /* 0x0000000bff007c0c */ /* 0x000fe2000bf45070 */
[----:B------:R-:W4:Y:S04]  /*3cf20*/  LDL.LU.64 R44, [R1+0x15f8] ;  /* 0x0015f800012c7983 */ /* 0x000f280000300a00 */
[----:B------:R-:W-:Y:S04]  /*3cf30*/  LDGSTS.E [R7+0xdb00], desc[UR40][R164.64], P1 ;  /* 0x0db00000a4077fae */ /* 0x000fe800089a1028 */
[----:B------:R-:W-:Y:S04]  /*3cf40*/  LDGSTS.E [R7+0xdc00], desc[UR40][R162.64], P1 ;  /* 0x0dc00000a2077fae */ /* 0x000fe800089a1028 */
[----:B------:R-:W4:Y:S04]  /*3cf50*/  LDL.LU.64 R46, [R1+0x15d8] ;  /* 0x0015d800012e7983 */ /* 0x000f280000300a00 */
[----:B------:R-:W-:Y:S04]  /*3cf60*/  LDGSTS.E [R7+0xdd00], desc[UR40][R160.64], P1 ;  /* 0x0dd00000a0077fae */ /* 0x000fe800089a1028 */
[----:B------:R-:W-:Y:S04]  /*3cf70*/  LDGSTS.E [R7+0xde00], desc[UR40][R158.64], P1 ;  /* 0x0de000009e077fae */ /* 0x000fe800089a1028 */
[----:B------:R-:W-:Y:S04]  /*3cf80*/  LDGSTS.E [R7+0xdf00], desc[UR40][R156.64], P1 ;  /* 0x0df000009c077fae */ /* 0x000fe800089a1028 */
[----:B------:R-:W-:Y:S04]  /*3cf90*/  LDGSTS.E [R7+0xf800], desc[UR40][R70.64], P2 ;  /* 0x0f80000046077fae */ /* 0x000fe800091a1028 */
[----:B------:R-:W-:Y:S04]  /*3cfa0*/  LDGSTS.E [R7+0xf900], desc[UR40][R68.64], P2 ;  /* 0x0f90000044077fae */ /* 0x000fe800091a1028 */
[----:B------:R-:W-:Y:S04]  /*3cfb0*/  LDGSTS.E [R7+0xfa00], desc[UR40][R66.64], P2 ;  /* 0x0fa0000042077fae */ /* 0x000fe800091a1028 */
[----:B------:R-:W4:Y:S04]  /*3cfc0*/  LDL.LU.64 R48, [R1+0x15b8] ;  /* 0x0015b80001307983 */ /* 0x000f280000300a00 */
[----:B------:R-:W-:Y:S04]  /*3cfd0*/  LDGSTS.E [R7+0xfb00], desc[UR40][R64.64], P2 ;  /* 0x0fb0000040077fae */ /* 0x000fe800091a1028 */
[----:B------:R-:W-:Y:S04]  /*3cfe0*/  LDGSTS.E [R7+0xfc00], desc[UR40][R62.64], P2 ;  /* 0x0fc000003e077fae */ /* 0x000fe800091a1028 */
[----:B------:R2:W-:Y:S04]  /*3cff0*/  LDGSTS.E [R7+0xfd00], desc[UR40][R56.64], P2 ;  /* 0x0fd0000038077fae */ /* 0x0005e800091a1028 */
[----:B------:R1:W-:Y:S04]  /*3d000*/  LDGSTS.E [R7+0xfe00], desc[UR40][R54.64], P2 ;  /* 0x0fe0000036077fae */ /* 0x0003e800091a1028 */
[----:B------:R4:W-:Y:S01]  /*3d010*/  LDGSTS.E [R7+0xff00], desc[UR40][R50.64], P2 ;  /* 0x0ff0000032077fae */ /* 0x0009e200091a1028 */
[----:B--2---:R-:W2:Y:S01]  /*3d020*/  S2R R56, SR_TID.X ;  /* 0x0000000000387919 */ /* 0x004ea20000002100 */
[----:B------:R-:W-:-:S02]  /*3d030*/  ULEA UR10, UR9, UR5, 0xe ;  /* 0x00000005090a7291 */ /* 0x000fc4000f8e70ff */
[----:B------:R-:W0:Y:S04]  /*3d040*/  LDGDEPBAR ;  /* 0x00000000000079af */ /* 0x000e280000000000 */
[----:B-1----:R-:W4:Y:S01]  /*3d050*/  LDL.LU.64 R50, [R1+0x1598] ;  /* 0x0015980001327983 */ /* 0x002f220000300a00 */
[----:B--2---:R-:W-:Y:S02]  /*3d060*/  LOP3.LUT R57, R56, 0x1f, RZ, 0xc0, !PT ;  /* 0x0000001f38397812 */ /* 0x004fe400078ec0ff */
[----:B------:R-:W-:-:S03]  /*3d070*/  SHF.R.S32.HI R55, RZ, 0x5, R56 ;  /* 0x00000005ff377819 */ /* 0x000fc60000011438 */
[----:B------:R-:W-:Y:S01]  /*3d080*/  IMAD.SHL.U32 R54, R57, 0x4, RZ ;  /* 0x0000000439367824 */ /* 0x000fe200078e00ff */
[----:B------:R-:W-:-:S04]  /*3d090*/  SGXT R55, R55, 0x1 ;  /* 0x000000013737781a */ /* 0x000fc80000000200 */
[----:B------:R-:W-:Y:S02]  /*3d0a0*/  LOP3.LUT R54, R54, 0x90, R55, 0x78, !PT ;  /* 0x0000009036367812 */ /* 0x000fe400078e7837 */
        /* <DEDUP_REMOVED lines=28> */
[----:B------:R-:W-:Y:S02]  /*3d270*/  LOP3.LUT R11, R11, R10, RZ, 0x3c, !PT ;  /* 0x0000000a0b0b7212 */ /* 0x000fe400078e3cff */
[----:B------:R-:W-:Y:S02]  /*3d280*/  IADD3 R47, P1, PT, R48, R0, RZ ;  /* 0x00000000302f7210 */ /* 0x000fe40007f3e0ff */
[----:B------:R-:W-:-:S03]  /*3d290*/  LOP3.LUT R13, R13, R12, RZ, 0x3c, !PT ;  /* 0x0000000c0d0d7212 */ /* 0x000fc600078e3cff */
[----:B------:R-:W-:Y:S01]  /*3d2a0*/  IMAD.X R46, R49, 0x1, R2, P1 ;  /* 0x00000001312e7824 */ /* 0x000fe200008e0602 */
[----:B------:R-:W-:Y:S02]  /*3d2b0*/  LOP3.LUT R15, R15, R14, RZ, 0x3c, !PT ;  /* 0x0000000e0f0f7212 */ /* 0x000fe400078e3cff */
[----:B------:R-:W-:Y:S02]  /*3d2c0*/  LOP3.LUT R17, R17, R16, RZ, 0x3c, !PT ;  /* 0x0000001011117212 */ /* 0x000fe400078e3cff */
[----:B------:R-:W-:Y:S02]  /*3d2d0*/  LOP3.LUT R10, R11, R10, RZ, 0x3c, !PT ;  /* 0x0000000a0b0a7212 */ /* 0x000fe400078e3cff */
[----:B------:R-:W-:Y:S01]  /*3d2e0*/  LOP3.LUT R19, R19, R18, RZ, 0x3c, !PT ;  /* 0x0000001213137212 */ /* 0x000fe200078e3cff */
[----:B------:R-:W-:Y:S01]  /*3d2f0*/  IMAD.MOV.U32 R52, RZ, RZ, R8 ;  /* 0x000000ffff347224 */ /* 0x000fe200078e0008 */
[----:B------:R-:W-:Y:S01]  /*3d300*/  LOP3.LUT R12, R13, R12, RZ, 0x3c, !PT ;  /* 0x0000000c0d0c7212 */ /* 0x000fe200078e3cff */
[----:B------:R-:W-:Y:S01]  /*3d310*/  IMAD.MOV.U32 R53, RZ, RZ, R9 ;  /* 0x000000ffff357224 */ /* 0x000fe200078e0009 */
[----:B------:R-:W-:-:S02]  /*3d320*/  LOP3.LUT R21, R21, R20, RZ, 0x3c, !PT ;  /* 0x0000001415157212 */ /* 0x000fc400078e3cff */
[----:B------:R-:W-:Y:S02]  /*3d330*/  LOP3.LUT R14, R15, R14, RZ, 0x3c, !PT ;  /* 0x0000000e0f0e7212 */ /* 0x000fe400078e3cff */
[----:B------:R-:W-:Y:S02]  /*3d340*/  LOP3.LUT R23, R23, R22, RZ, 0x3c, !PT ;  /* 0x0000001617177212 */ /* 0x000fe400078e3cff */
[----:B------:R-:W-:Y:S02]  /*3d350*/  LOP3.LUT R16, R17, R16, RZ, 0x3c, !PT ;  /* 0x0000001011107212 */ /* 0x000fe400078e3cff */
[----:B------:R-:W-:Y:S02]  /*3d360*/  LOP3.LUT R37, R37, R36, RZ, 0x3c, !PT ;  /* 0x0000002425257212 */ /* 0x000fe400078e3cff */
[----:B------:R-:W-:Y:S01]  /*3d370*/  IADD3 R49, P1, PT, R50, R0, RZ ;  /* 0x0000000032317210 */ /* 0x000fe20007f3e0ff */
[----:B------:R-:W-:Y:S01]  /*3d380*/  IMAD.MOV.U32 R50, RZ, RZ, R7 ;  /* 0x000000ffff327224 */ /* 0x000fe200078e0007 */
[----:B------:R-:W-:-:S03]  /*3d390*/  LOP3.LUT R11, R11, R10, RZ, 0x3c, !PT ;  /* 0x0000000a0b0b7212 */ /* 0x000fc600078e3cff */
[----:B------:R-:W-:Y:S01]  /*3d3a0*/  IMAD.X R48, R51, 0x1, R2, P1 ;  /* 0x0000000133307824 */ /* 0x000fe200008e0602 */
[----:B------:R-:W-:Y:S01]  /*3d3b0*/  LOP3.LUT R18, R19, R18, RZ, 0x3c, !PT ;  /* 0x0000001213127212 */ /* 0x000fe200078e3cff */
[----:B------:R-:W-:Y:S01]  /*3d3c0*/  IMAD.MOV.U32 R51, RZ, RZ, R6 ;  /* 0x000000ffff337224 */ /* 0x000fe200078e0006 */
[----:B------:R-:W-:Y:S02]  /*3d3d0*/  LOP3.LUT R39, R39, R38, RZ, 0x3c, !PT ;  /* 0x0000002627277212 */ /* 0x000fe400078e3cff */
[----:B------:R-:W-:Y:S02]  /*3d3e0*/  LOP3.LUT R13, R13, R12, RZ, 0x3c, !PT ;  /* 0x0000000c0d0d7212 */ /* 0x000fe400078e3cff */
[----:B------:R-:W-:Y:S02]  /*3d3f0*/  LOP3.LUT R20, R21, R20, RZ, 0x3c, !PT ;  /* 0x0000001415147212 */ /* 0x000fe400078e3cff */
[----:B------:R-:W-:Y:S01]  /*3d400*/  LOP3.LUT R41, R41, R40, RZ, 0x3c, !PT ;  /* 0x0000002829297212 */ /* 0x000fe200078e3cff */
[----:B------:R1:W-:Y:S01]  /*3d410*/  STL.64 [R1+0x1778], R52 ;  /* 0x0017783401007387 */ /* 0x0003e20000100a00 */
[----:B------:R-:W-:-:S02]  /*3d420*/  LOP3.LUT R15, R15, R14, RZ, 0x3c, !PT ;  /* 0x0000000e0f0f7212 */ /* 0x000fc400078e3cff */
[----:B------:R-:W-:Y:S02]  /*3d430*/  LOP3.LUT R22, R23, R22, RZ, 0x3c, !PT ;  /* 0x0000001617167212 */ /* 0x000fe400078e3cff */
[----:B------:R-:W-:Y:S01]  /*3d440*/  LOP3.LUT R43, R43, R42, RZ, 0x3c, !PT ;  /* 0x0000002a2b2b7212 */ /* 0x000fe200078e3cff */
[----:B------:R-:W-:Y:S01]  /*3d450*/  STL.64 [R1+0x1758], R50 ;  /* 0x0017583201007387 */ /* 0x000fe20000100a00 */
[----:B------:R-:W-:Y:S02]  /*3d460*/  LOP3.LUT R17, R17, R16, RZ, 0x3c, !PT ;  /* 0x0000001011117212 */ /* 0x000fe400078e3cff */
[----:B------:R-:W-:Y:S02]  /*3d470*/  LOP3.LUT R36, R37, R36, RZ, 0x3c, !PT ;  /* 0x0000002425247212 */ /* 0x000fe400078e3cff */
[----:B------:R-:W-:Y:S01]  /*3d480*/  LOP3.LUT R45, R45, R44, RZ, 0x3c, !PT ;  /* 0x0000002c2d2d7212 */ /* 0x000fe200078e3cff */
[----:B------:R2:W-:Y:S01]  /*3d490*/  STL.64 [R1+0x1738], R10 ;  /* 0x0017380a01007387 */ /* 0x0005e20000100a00 */
[----:B------:R-:W-:-:S02]  /*3d4a0*/  LOP3.LUT R19, R19, R18, RZ, 0x3c, !PT ;  /* 0x0000001213137212 */ /* 0x000fc400078e3cff */
[----:B------:R-:W-:Y:S02]  /*3d4b0*/  LOP3.LUT R38, R39, R38, RZ, 0x3c, !PT ;  /* 0x0000002627267212 */ /* 0x000fe400078e3cff */
[----:B------:R-:W-:Y:S01]  /*3d4c0*/  LOP3.LUT R47, R47, R46, RZ, 0x3c, !PT ;  /* 0x0000002e2f2f7212 */ /* 0x000fe200078e3cff */
[----:B------:R3:W-:Y:S01]  /*3d4d0*/  STL.64 [R1+0x1718], R12 ;  /* 0x0017180c01007387 */ /* 0x0007e20000100a00 */
[----:B------:R-:W-:Y:S02]  /*3d4e0*/  LOP3.LUT R21, R21, R20, RZ, 0x3c, !PT ;  /* 0x0000001415157212 */ /* 0x000fe400078e3cff */
[----:B------:R-:W-:Y:S01]  /*3d4f0*/  LOP3.LUT R40, R41, R40, RZ, 0x3c, !PT ;  /* 0x0000002829287212 */ /* 0x000fe200078e3cff */
[----:B------:R4:W-:Y:S01]  /*3d500*/  STL.64 [R1+0x16f8], R14 ;  /* 0x0016f80e01007387 */ /* 0x0009e20000100a00 */
[----:B------:R-:W-:Y:S02]  /*3d510*/  LOP3.LUT R23, R23, R22, RZ, 0x3c, !PT ;  /* 0x0000001617177212 */ /* 0x000fe400078e3cff */
[----:B------:R-:W-:Y:S01]  /*3d520*/  LOP3.LUT R42, R43, R42, RZ, 0x3c, !PT ;  /* 0x0000002a2b2a7212 */ /* 0x000fe200078e3cff */
[----:B------:R1:W-:Y:S01]  /*3d530*/  STL.64 [R1+0x16d8], R16 ;  /* 0x0016d81001007387 */ /* 0x0003e20000100a00 */
[----:B------:R-:W-:-:S02]  /*3d540*/  LOP3.LUT R37, R37, R36, RZ, 0x3c, !PT ;  /* 0x0000002425257212 */ /* 0x000fc400078e3cff */
        /* <DEDUP_REMOVED lines=8> */
[----:B------:R-:W-:Y:S01]  /*3d5d0*/  LOP3.LUT R45, R45, R44, RZ, 0x3c, !PT ;  /* 0x0000002c2d2d7212 */ /* 0x000fe200078e3cff */
[----:B------:R-:W-:Y:S01]  /*3d5e0*/  VIADD R6, R54, UR10 ;  /* 0x0000000a36067c36 */ /* 0x000fe20008000000 */
[----:B------:R-:W-:Y:S01]  /*3d5f0*/  LOP3.LUT R47, R47, R46, RZ, 0x3c, !PT ;  /* 0x0000002e2f2f7212 */ /* 0x000fe200078e3cff */
[----:B------:R1:W-:Y:S01]  /*3d600*/  STL.64 [R1+0x1658], R36 ;  /* 0x0016582401007387 */ /* 0x0003e20000100a00 */
[----:B------:R-:W-:-:S02]  /*3d610*/  IMAD.MOV.U32 R8, RZ, RZ, R49 ;  /* 0x000000ffff087224 */ /* 0x000fc400078e0031 */
[----:B------:R-:W-:Y:S01]  /*3d620*/  IMAD.MOV.U32 R9, RZ, RZ, R48 ;  /* 0x000000ffff097224 */ /* 0x000fe200078e0030 */
[----:B------:R1:W-:Y:S04]  /*3d630*/  STL.64 [R1+0x1638], R38 ;  /* 0x0016382601007387 */ /* 0x0003e80000100a00 */
[----:B------:R1:W-:Y:S04]  /*3d640*/  STL.64 [R1+0x1618], R40 ;  /* 0x0016182801007387 */ /* 0x0003e80000100a00 */
[----:B------:R1:W-:Y:S04]  /*3d650*/  STL.64 [R1+0x15f8], R42 ;  /* 0x0015f82a01007387 */ /* 0x0003e80000100a00 */
[----:B------:R1:W-:Y:S04]  /*3d660*/  STL.64 [R1+0x15d8], R44 ;  /* 0x0015d82c01007387 */ /* 0x0003e80000100a00 */
[----:B------:R1:W-:Y:S04]  /*3d670*/  STL.64 [R1+0x15b8], R46 ;  /* 0x0015b82e01007387 */ /* 0x0003e80000100a00 */
[----:B------:R-:W-:Y:S04]  /*3d680*/  LDGSTS.E [R6+0x20000], desc[UR40][R52.64], P0 ;  /* 0x2000000034067fae */ /* 0x000fe800081a1028 */
[----:B------:R2:W-:Y:S04]  /*3d690*/  STL.64 [R1+0x1598], R8 ;  /* 0x0015980801007387 */ /* 0x0005e80000100a00 */
[----:B------:R-:W-:Y:S04]  /*3d6a0*/  LDGSTS.E [R6+0x20400], desc[UR40][R50.64], P0 ;  /* 0x2040000032067fae */ /* 0x000fe800081a1028 */
[----:B-1----:R-:W4:Y:S04]  /*3d6b0*/  LDL.LU.64 R52, [R1+0x1770] ;  /* 0x0017700001347983 */ /* 0x002f280000300a00 */
[----:B------:R-:W-:Y:S04]  /*3d6c0*/  LDGSTS.E [R6+0x20800], desc[UR40][R10.64], P0 ;  /* 0x208000000a067fae */ /* 0x000fe800081a1028 */
[----:B------:R-:W-:Y:S04]  /*3d6d0*/  LDGSTS.E [R6+0x20c00], desc[UR40][R12.64], P0 ;  /* 0x20c000000c067fae */ /* 0x000fe800081a1028 */
[----:B------:R-:W-:Y:S04]  /*3d6e0*/  LDGSTS.E [R6+0x21000], desc[UR40][R14.64], P0 ;  /* 0x210000000e067fae */ /* 0x000fe800081a1028 */
[----:B--2---:R-:W2:Y:S04]  /*3d6f0*/  LDL.LU.64 R10, [R1+0x1750] ;  /* 0x00175000010a7983 */ /* 0x004ea80000300a00 */
[----:B---3--:R-:W3:Y:S04]  /*3d700*/  LDL.LU.64 R12, [R1+0x1730] ;  /* 0x00173000010c7983 */ /* 0x008ee80000300a00 */
[----:B----4-:R-:W4:Y:S04]  /*3d710*/  LDL.LU.64 R14, [R1+0x1710] ;  /* 0x00171000010e7983 */ /* 0x010f280000300a00 */
[----:B------:R-:W-:Y:S04]  /*3d720*/  LDGSTS.E [R6+0x21400], desc[UR40][R16.64], P0 ;  /* 0x2140000010067fae */ /* 0x000fe800081a1028 */
[----:B------:R-:W-:Y:S04]  /*3d730*/  LDGSTS.E [R6+0x21800], desc[UR40][R18.64], P0 ;  /* 0x2180000012067fae */ /* 0x000fe800081a1028 */
[----:B------:R-:W-:Y:S04]  /*3d740*/  LDGSTS.E [R6+0x21c00], desc[UR40][R20.64], P0 ;  /* 0x21c0000014067fae */ /* 0x000fe800081a1028 */
[----:B------:R-:W4:Y:S04]  /*3d750*/  LDL.LU.64 R16, [R1+0x16f0] ;  /* 0x0016f00001107983 */ /* 0x000f280000300a00 */
[----:B------:R-:W4:Y:S04]  /*3d760*/  LDL.LU.64 R18, [R1+0x16d0] ;  /* 0x0016d00001127983 */ /* 0x000f280000300a00 */
[----:B------:R-:W4:Y:S04]  /*3d770*/  LDL.LU.64 R20, [R1+0x16b0] ;  /* 0x0016b00001147983 */ /* 0x000f280000300a00 */
        /* <DEDUP_REMOVED lines=13> */
[----:B------:R1:W-:Y:S04]  /*3d850*/  LDGSTS.E [R6+0x23c00], desc[UR40][R8.64], P0 ;  /* 0x23c0000008067fae */ /* 0x0003e800081a1028 */
[----:B------:R-:W4:Y:S04]  /*3d860*/  LDL.LU.64 R46, [R1+0x15d0] ;  /* 0x0015d000012e7983 */ /* 0x000f280000300a00 */
[----:B------:R-:W4:Y:S04]  /*3d870*/  LDL.LU.64 R48, [R1+0x15b0] ;  /* 0x0015b00001307983 */ /* 0x000f280000300a00 */
[----:B------:R-:W4:Y:S01]  /*3d880*/  LDL.LU.64 R50, [R1+0x1590] ;  /* 0x0015900001327983 */ /* 0x000f220000300a00 */
[----:B------:R-:W-:Y:S01]  /*3d890*/  SHF.R.S32.HI R55, RZ, 0x5, R56 ;  /* 0x00000005ff377819 */ /* 0x000fe20000011438 */
[----:B------:R-:W-:-:S03]  /*3d8a0*/  IMAD.SHL.U32 R54, R57, 0x4, RZ ;  /* 0x0000000439367824 */ /* 0x000fc600078e00ff */
[----:B------:R-:W-:-:S04]  /*3d8b0*/  SGXT R55, R55, 0x1 ;  /* 0x000000013737781a */ /* 0x000fc80000000200 */
[----:B------:R-:W-:-:S04]  /*3d8c0*/  LOP3.LUT R54, R54, 0x90, R55, 0x78, !PT ;  /* 0x0000009036367812 */ /* 0x000fc800078e7837 */
[----:B------:R-:W-:Y:S02]  /*3d8d0*/  LOP3.LUT R54, R54, 0x20, RZ, 0x3c, !PT ;  /* 0x0000002036367812 */ /* 0x000fe400078e3cff */
[----:B-1----:R-:W-:-:S05]  /*3d8e0*/  IADD3 R8, P1, PT, R52, R0, RZ ;  /* 0x0000000034087210 */ /* 0x002fca0007f3e0ff */
[----:B------:R-:W-:Y:S01]  /*3d8f0*/  IMAD.X R7, R53, 0x1, R2, P1 ;  /* 0x0000000135077824 */ /* 0x000fe200008e0602 */
[----:B--2---:R-:W-:-:S05]  /*3d900*/  IADD3 R9, P1, PT, R10, R0, RZ ;  /* 0x000000000a097210 */ /* 0x004fca0007f3e0ff */
[----:B------:R-:W-:Y:S01]  /*3d910*/  IMAD.X R6, R11, 0x1, R2, P1 ;  /* 0x000000010b067824 */ /* 0x000fe200008e0602 */
        /* <DEDUP_REMOVED lines=23> */
[--C-:B------:R-:W-:Y:S01]  /*3da90*/  IMAD.X R44, R47, 0x1, R2.reuse, P1 ;  /* 0x000000012f2c7824 */ /* 0x100fe200008e0602 */
[----:B------:R-:W-:Y:S02]  /*3daa0*/  IADD3 R47, P1, PT, R48, R0, RZ ;  /* 0x00000000302f7210 */ /* 0x000fe40007f3e0ff */
[----:B------:R-:W-:Y:S02]  /*3dab0*/  LOP3.LUT R11, R11, R10, RZ, 0x3c, !PT ;  /* 0x0000000a0b0b7212 */ /* 0x000fe400078e3cff */
[----:B------:R-:W-:Y:S01]  /*3dac0*/  LOP3.LUT R13, R13, R12, RZ, 0x3c, !PT ;  /* 0x0000000c0d0d7212 */ /* 0x000fe200078e3cff */
[----:B------:R-:W-:Y:S01]  /*3dad0*/  IMAD.X R46, R49, 0x1, R2, P1 ;  /* 0x00000001312e7824 */ /* 0x000fe200008e0602 */
[----:B------:R-:W-:Y:S02]  /*3dae0*/  IADD3 R49, P1, PT, R50, R0, RZ ;  /* 0x0000000032317210 */ /* 0x000fe40007f3e0ff */
[----:B------:R-:W-:Y:S02]  /*3daf0*/  LOP3.LUT R15, R15, R14, RZ, 0x3c, !PT ;  /* 0x0000000e0f0f7212 */ /* 0x000fe400078e3cff */
[----:B------:R-:W-:-:S02]  /*3db00*/  LOP3.LUT R17, R17, R16, RZ, 0x3c, !PT ;  /* 0x0000001011117212 */ /* 0x000fc400078e3cff */
[----:B------:R-:W-:Y:S02]  /*3db10*/  LOP3.LUT R10, R11, R10, RZ, 0x3c, !PT ;  /* 0x0000000a0b0a7212 */ /* 0x000fe400078e3cff */
[----:B------:R-:W-:Y:S01]  /*3db20*/  LOP3.LUT R19, R19, R18, RZ, 0x3c, !PT ;  /* 0x0000001213137212 */ /* 0x000fe200078e3cff */
[----:B------:R-:W-:Y:S01]  /*3db30*/  IMAD.X R48, R51, 0x1, R2, P1 ;  /* 0x0000000133307824 */ /* 0x000fe200008e0602 */
[----:B------:R-:W-:Y:S01]  /*3db40*/  LOP3.LUT R12, R13, R12, RZ, 0x3c, !PT ;  /* 0x0000000c0d0c7212 */ /* 0x000fe200078e3cff */
[----:B------:R-:W-:Y:S01]  /*3db50*/  IMAD.MOV.U32 R52, RZ, RZ, R8 ;  /* 0x000000ffff347224 */ /* 0x000fe200078e0008 */
[----:B------:R-:W-:Y:S01]  /*3db60*/  LOP3.LUT R21, R21, R20, RZ, 0x3c, !PT ;  /* 0x0000001415157212 */ /* 0x000fe200078e3cff */
[----:B------:R-:W-:Y:S01]  /*3db70*/  IMAD.MOV.U32 R53, RZ, RZ, R7 ;  /* 0x000000ffff357224 */ /* 0x000fe200078e0007 */
        /* <DEDUP_REMOVED lines=9> */
[----:B------:R-:W-:Y:S02]  /*3dc10*/  LOP3.LUT R13, R13, R12, RZ, 0x3c, !PT ;  /* 0x0000000c0d0d7212 */ /* 0x000fe400078e3cff */
[----:B------:R-:W-:-:S02]  /*3dc20*/  LOP3.LUT R20, R21, R20, RZ, 0x3c, !PT ;  /* 0x0000001415147212 */ /* 0x000fc400078e3cff */
[----:B------:R-:W-:Y:S01]  /*3dc30*/  LOP3.LUT R41, R41, R40, RZ, 0x3c, !PT ;  /* 0x0000002829297212 */ /* 0x000fe200078e3cff */
[----:B------:R1:W-:Y:S01]  /*3dc40*/  STL.64 [R1+0x1770], R52 ;  /* 0x0017703401007387 */ /* 0x0003e20000100a00 */
[----:B------:R-:W-:Y:S02]  /*3dc50*/  LOP3.LUT R15, R15, R14, RZ, 0x3c, !PT ;  /* 0x0000000e0f0f7212 */ /* 0x000fe400078e3cff */
[----:B------:R-:W-:Y:S02]  /*3dc60*/  LOP3.LUT R22, R23, R22, RZ, 0x3c, !PT ;  /* 0x0000001617167212 */ /* 0x000fe400078e3cff */
[----:B------:R-:W-:Y:S01]  /*3dc70*/  LOP3.LUT R43, R43, R42, RZ, 0x3c, !PT ;  /* 0x0000002a2b2b7212 */ /* 0x000fe200078e3cff */
[----:B------:R-:W-:Y:S01]  /*3dc80*/  STL.64 [R1+0x1750], R50 ;  /* 0x0017503201007387 */ /* 0x000fe20000100a00 */
[----:B------:R-:W-:Y:S02]  /*3dc90*/  LOP3.LUT R17, R17, R16, RZ, 0x3c, !PT ;  /* 0x0000001011117212 */ /* 0x000fe400078e3cff */
[----:B------:R-:W-:-:S02]  /*3dca0*/  LOP3.LUT R36, R37, R36, RZ, 0x3c, !PT ;  /* 0x0000002425247212 */ /* 0x000fc400078e3cff */
[----:B------:R-:W-:Y:S01]  /*3dcb0*/  LOP3.LUT R45, R45, R44, RZ, 0x3c, !PT ;  /* 0x0000002c2d2d7212 */ /* 0x000fe200078e3cff */
[----:B------:R2:W-:Y:S01]  /*3dcc0*/  STL.64 [R1+0x1730], R10 ;  /* 0x0017300a01007387 */ /* 0x0005e20000100a00 */
[----:B------:R-:W-:Y:S02]  /*3dcd0*/  LOP3.LUT R19, R19, R18, RZ, 0x3c, !PT ;  /* 0x0000001213137212 */ /* 0x000fe400078e3cff */
        /* <DEDUP_REMOVED lines=18> */
[----:B------:R-:W-:Y:S01]  /*3de00*/  LOP3.LUT R45, R45, R44, RZ, 0x3c, !PT ;  /* 0x0000002c2d2d7212 */ /* 0x000fe200078e3cff */
[----:B------:R-:W-:Y:S01]  /*3de10*/  VIADD R6, R54, UR10 ;  /* 0x0000000a36067c36 */ /* 0x000fe20008000000 */
[----:B------:R-:W-:Y:S01]  /*3de20*/  LOP3.LUT R47, R47, R46, RZ, 0x3c, !PT ;  /* 0x0000002e2f2f7212 */ /* 0x000fe200078e3cff */
[----:B------:R1:W-:Y:S04]  /*3de30*/  STL.64 [R1+0x1650], R36 ;  /* 0x0016502401007387 */ /* 0x0003e80000100a00 */
[----:B------:R1:W-:Y:S04]  /*3de40*/  STL.64 [R1+0x1630], R38 ;  /* 0x0016302601007387 */ /* 0x0003e80000100a00 */
[----:B------:R1:W-:Y:S01]  /*3de50*/  STL.64 [R1+0x1610], R40 ;  /* 0x0016102801007387 */ /* 0x0003e20000100a00 */
[----:B------:R-:W-:-:S03]  /*3de60*/  IMAD.MOV.U32 R8, RZ, RZ, R49 ;  /* 0x000000ffff087224 */ /* 0x000fc600078e0031 */
[----:B------:R1:W-:Y:S01]  /*3de70*/  STL.64 [R1+0x15f0], R42 ;  /* 0x0015f02a01007387 */ /* 0x0003e20000100a00 */
[----:B------:R-:W-:-:S03]  /*3de80*/  IMAD.MOV.U32 R9, RZ, RZ, R48 ;  /* 0x000000ffff097224 */ /* 0x000fc600078e0030 */
[----:B------:R1:W-:Y:S04]  /*3de90*/  STL.64 [R1+0x15d0], R44 ;  /* 0x0015d02c01007387 */ /* 0x0003e80000100a00 */
[----:B------:R-:W-:Y:S04]  /*3dea0*/  LDGSTS.E [R6+0x20100], desc[UR40][R52.64], P0 ;  /* 0x2010000034067fae */ /* 0x000fe800081a1028 */
[----:B------:R2:W-:Y:S04]  /*3deb0*/  STL.64 [R1+0x15b0], R46 ;  /* 0x0015b02e01007387 */ /* 0x0005e80000100a00 */
[----:B------:R-:W-:Y:S04]  /*3dec0*/  LDGSTS.E [R6+0x20500], desc[UR40][R50.64], P0 ;  /* 0x2050000032067fae */ /* 0x000fe800081a1028 */
[----:B-1----:R-:W4:Y:S04]  /*3ded0*/  LDL.LU.64 R52, [R1+0x1768] ;  /* 0x0017680001347983 */ /* 0x002f280000300a00 */
[----:B------:R1:W-:Y:S04]  /*3dee0*/  STL.64 [R1+0x1590], R8 ;  /* 0x0015900801007387 */ /* 0x0003e80000100a00 */
        /* <DEDUP_REMOVED lines=164> */
[----:B------:R-:W-:Y:S01]  /*3e930*/  LOP3.LUT R58, R58, 0x60, RZ, 0x3c, !PT ;  /* 0x000000603a3a7812 */ /* 0x000fe200078e3cff */
[----:B------:R-:W-:-:S04]  /*3e940*/  UIADD3 UR4, UPT, UPT, UR4, 0x1, URZ ;  /* 0x0000000104047890 */ /* 0x000fc8000fffe0ff */
[----:B------:R-:W-:Y:S01]  /*3e950*/  UISETP.NE.U32.AND UP0, UPT, UR4, UR7, UPT ;  /* 0x000000070400728c */ /* 0x000fe2000bf05070 */
        /* <DEDUP_REMOVED lines=32> */
[----:B------:R-:W-:Y:S01]  /*3eb60*/  IADD3 R49, P1, PT, R50, R0, RZ ;  /* 0x0000000032317210 */ /* 0x000fe20007f3e0ff */
[----:B------:R-:W-:Y:S01]  /*3eb70*/  IMAD.MOV.U32 R55, RZ, RZ, R6 ;  /* 0x000000ffff377224 */ /* 0x000fe200078e0006 */
[----:B------:R-:W-:Y:S01]  /*3eb80*/  LOP3.LUT R19, R19, R18, RZ, 0x3c, !PT ;  /* 0x0000001213137212 */ /* 0x000fe200078e3cff */
[----:B------:R-:W-:Y:S01]  /*3eb90*/  IMAD.MOV.U32 R56, RZ, RZ, R8 ;  /* 0x000000ffff387224 */ /* 0x000fe200078e0008 */
[----:B------:R-:W-:Y:S01]  /*3eba0*/  LOP3.LUT R21, R21, R20, RZ, 0x3c, !PT ;  /* 0x0000001415157212 */ /* 0x000fe200078e3cff */
[----:B------:R-:W-:Y:S01]  /*3ebb0*/  IMAD.MOV.U32 R57, RZ, RZ, R7 ;  /* 0x000000ffff397224 */ /* 0x000fe200078e0007 */
[----:B------:R-:W-:Y:S01]  /*3ebc0*/  LOP3.LUT R14, R15, R14, RZ, 0x3c, !PT ;  /* 0x0000000e0f0e7212 */ /* 0x000fe200078e3cff */
[----:B------:R-:W-:Y:S01]  /*3ebd0*/  VIADD R6, R58, UR10 ;  /* 0x0000000a3a067c36 */ /* 0x000fe20008000000 */
[----:B------:R-:W-:Y:S01]  /*3ebe0*/  LOP3.LUT R23, R23, R22, RZ, 0x3c, !PT ;  /* 0x0000001617177212 */ /* 0x000fe200078e3cff */
[----:B------:R-:W-:Y:S01]  /*3ebf0*/  IMAD.MOV.U32 R54, RZ, RZ, R9 ;  /* 0x000000ffff367224 */ /* 0x000fe200078e0009 */
        /* <DEDUP_REMOVED lines=10> */
[----:B------:R-:W-:Y:S01]  /*3eca0*/  LOP3.LUT R41, R41, R40, RZ, 0x3c, !PT ;  /* 0x0000002829297212 */ /* 0x000fe200078e3cff */
[----:B------:R1:W-:Y:S01]  /*3ecb0*/  LDGSTS.E [R6+0x20300], desc[UR40][R56.64], P0 ;  /* 0x2030000038067fae */ /* 0x0003e200081a1028 */
[----:B------:R-:W-:-:S02]  /*3ecc0*/  LOP3.LUT R15, R15, R14, RZ, 0x3c, !PT ;  /* 0x0000000e0f0f7212 */ /* 0x000fc400078e3cff */
[----:B------:R-:W-:Y:S02]  /*3ecd0*/  LOP3.LUT R22, R23, R22, RZ, 0x3c, !PT ;  /* 0x0000001617167212 */ /* 0x000fe400078e3cff */
[----:B------:R-:W-:Y:S01]  /*3ece0*/  LOP3.LUT R43, R43, R42, RZ, 0x3c, !PT ;  /* 0x0000002a2b2b7212 */ /* 0x000fe200078e3cff */
[----:B------:R1:W-:Y:S01]  /*3ecf0*/  STL.64 [R1+0x1760], R56 ;  /* 0x0017603801007387 */ /* 0x0003e20000100a00 */
[----:B------:R-:W-:Y:S02]  /*3ed00*/  LOP3.LUT R17, R17, R16, RZ, 0x3c, !PT ;  /* 0x0000001011117212 */ /* 0x000fe400078e3cff */
[----:B------:R-:W-:Y:S01]  /*3ed10*/  LOP3.LUT R36, R37, R36, RZ, 0x3c, !PT ;  /* 0x0000002425247212 */ /* 0x000fe200078e3cff */
[----:B------:R1:W-:Y:S01]  /*3ed20*/  LDGSTS.E [R6+0x20700], desc[UR40][R54.64], P0 ;  /* 0x2070000036067fae */ /* 0x0003e200081a1028 */
[----:B------:R-:W-:Y:S02]  /*3ed30*/  LOP3.LUT R19, R19, R18, RZ, 0x3c, !PT ;  /* 0x0000001213137212 */ /* 0x000fe400078e3cff */
[----:B------:R-:W-:Y:S01]  /*3ed40*/  LOP3.LUT R38, R39, R38, RZ, 0x3c, !PT ;  /* 0x0000002627267212 */ /* 0x000fe200078e3cff */
[----:B------:R1:W-:Y:S01]  /*3ed50*/  STL.64 [R1+0x1740], R54 ;  /* 0x0017403601007387 */ /* 0x0003e20000100a00 */
[----:B------:R-:W-:-:S02]  /*3ed60*/  LOP3.LUT R21, R21, R20, RZ, 0x3c, !PT ;  /* 0x0000001415157212 */ /* 0x000fc400078e3cff */
[----:B------:R-:W-:Y:S01]  /*3ed70*/  LOP3.LUT R40, R41, R40, RZ, 0x3c, !PT ;  /* 0x0000002829287212 */ /* 0x000fe200078e3cff */
[----:B------:R1:W-:Y:S01]  /*3ed80*/  LDGSTS.E [R6+0x20b00], desc[UR40][R52.64], P0 ;  /* 0x20b0000034067fae */ /* 0x0003e200081a1028 */
[----:B------:R-:W-:Y:S02]  /*3ed90*/  LOP3.LUT R23, R23, R22, RZ, 0x3c, !PT ;  /* 0x0000001617177212 */ /* 0x000fe400078e3cff */
[----:B------:R-:W-:Y:S01]  /*3eda0*/  LOP3.LUT R42, R43, R42, RZ, 0x3c, !PT ;  /* 0x0000002a2b2a7212 */ /* 0x000fe200078e3cff */
[----:B------:R1:W-:Y:S01]  /*3edb0*/  STL.64 [R1+0x1720], R52 ;  /* 0x0017203401007387 */ /* 0x0003e20000100a00 */
[----:B------:R-:W-:-:S03]  /*3edc0*/  LOP3.LUT R37, R37, R36, RZ, 0x3c, !PT ;  /* 0x0000002425257212 */ /* 0x000fc600078e3cff */
[----:B------:R1:W-:Y:S01]  /*3edd0*/  LDGSTS.E [R6+0x20f00], desc[UR40][R50.64], P0 ;  /* 0x20f0000032067fae */ /* 0x0003e200081a1028 */
[----:B------:R-:W-:-:S03]  /*3ede0*/  LOP3.LUT R39, R39, R38, RZ, 0x3c, !PT ;  /* 0x0000002627277212 */ /* 0x000fc600078e3cff */
[----:B------:R1:W-:Y:S01]  /*3edf0*/  STL.64 [R1+0x1700], R50 ;  /* 0x0017003201007387 */ /* 0x0003e20000100a00 */
[----:B------:R-:W-:-:S03]  /*3ee00*/  LOP3.LUT R41, R41, R40, RZ, 0x3c, !PT ;  /* 0x0000002829297212 */ /* 0x000fc600078e3cff */
[----:B------:R1:W-:Y:S01]  /*3ee10*/  LDGSTS.E [R6+0x21300], desc[UR40][R14.64], P0 ;  /* 0x213000000e067fae */ /* 0x0003e200081a1028 */
[----:B------:R-:W-:-:S03]  /*3ee20*/  LOP3.LUT R43, R43, R42, RZ, 0x3c, !PT ;  /* 0x0000002a2b2b7212 */ /* 0x000fc600078e3cff */
[----:B------:R1:W-:Y:S01]  /*3ee30*/  STL.64 [R1+0x16e0], R14 ;  /* 0x0016e00e01007387 */ /* 0x0003e20000100a00 */
[----:B------:R-:W-:-:S03]  /*3ee40*/  IMAD.MOV.U32 R12, RZ, RZ, R45 ;  /* 0x000000ffff0c7224 */ /* 0x000fc600078e002d */
[----:B------:R1:W-:Y:S01]  /*3ee50*/  LDGSTS.E [R6+0x21700], desc[UR40][R16.64], P0 ;  /* 0x2170000010067fae */ /* 0x0003e200081a1028 */
[----:B------:R-:W-:-:S03]  /*3ee60*/  IMAD.MOV.U32 R13, RZ, RZ, R44 ;  /* 0x000000ffff0d7224 */ /* 0x000fc600078e002c */
        /* <DEDUP_REMOVED lines=8> */
[----:B------:R1:W-:Y:S04]  /*3eef0*/  STL.64 [R1+0x1680], R20 ;  /* 0x0016801401007387 */ /* 0x0003e80000100a00 */
[----:B------:R1:W-:Y:S04]  /*3ef00*/  LDGSTS.E [R6+0x22300], desc[UR40][R22.64], P0 ;  /* 0x2230000016067fae */ /* 0x0003e800081a1028 */
        /* <DEDUP_REMOVED lines=15> */
[----:B------:R-:W0:Y:S01]  /*3f000*/  LDGDEPBAR ;  /* 0x00000000000079af */ /* 0x000e220000000000 */
[----:B------:R-:W-:Y:S05]  /*3f010*/  BRA.U UP0, `(.L_x_1) ;  /* 0xfffffd9d00387547 */ /* 0x000fea000b83ffff */
.L_x_0:
[----:B-1----:R-:W1:Y:S01]  /*3f020*/  S2R R6, SR_TID.X ;  /* 0x0000000000067919 */ /* 0x002e620000002100 */
[----:B------:R-:W-:-:S04]  /*3f030*/  DEPBAR.LE SB0, 0x0 ;  /* 0x000080000000791a */ /* 0x000fc80000000000 */
[----:B------:R-:W2:Y:S01]  /*3f040*/  LDL R57, [R1+0x196c] ;  /* 0x00196c0001397983 */ /* 0x000ea20000100800 */
[----:B------:R-:W3:Y:S01]  /*3f050*/  LDCU.64 UR42, c[0x0][0x398] ;  /* 0x00007300ff2a77ac */ /* 0x000ee20008000a00 */
[----:B------:R-:W4:Y:S02]  /*3f060*/  LDC R16, c[0x0][0x3b4] ;  /* 0x0000ed00ff107b82 */ /* 0x000f240000000800 */
[----:B------:R-:W3:Y:S01]  /*3f070*/  LDL.LU R4, [R1+0xae0] ;  /* 0x000ae00001047983 */ /* 0x000ee20000300800 */
[----:B------:R-:W1:Y:S03]  /*3f080*/  LDCU.64 UR6, c[0x0][0x390] ;  /* 0x00007200ff0677ac */ /* 0x000e660008000a00 */
[----:B------:R-:W4:Y:S01]  /*3f090*/  LDL.LU R5, [R1+0xae8] ;  /* 0x000ae80001057983 */ /* 0x000f220000300800 */
[----:B------:R-:W1:Y:S01]  /*3f0a0*/  LDCU.64 UR8, c[0x0][0x390] ;  /* 0x00007200ff0877ac */ /* 0x000e620008000a00 */
[----:B------:R-:W2:Y:S01]  /*3f0b0*/  LDC R17, c[0x0][0x3b4] ;  /* 0x0000ed00ff117b82 */ /* 0x000ea20000000800 */
[----:B------:R-:W2:Y:S01]  /*3f0c0*/  LDCU.64 UR44, c[0x0][0x390] ;  /* 0x00007200ff2c77ac */ /* 0x000ea20008000a00 */
[----:B------:R-:W2:Y:S06]  /*3f0d0*/  LDCU UR65, c[0x0][0x398] ;  /* 0x00007300ff4177ac */ /* 0x000eac0008000800 */
[----:B------:R-:W2:Y:S01]  /*3f0e0*/  LDC R37, c[0x0][0x3b4] ;  /* 0x0000ed00ff257b82 */ /* 0x000ea20000000800 */
[----:B------:R-:W-:Y:S01]  /*3f0f0*/  LOP3.LUT R18, R18, 0xffffffef, RZ, 0xc0, !PT ;  /* 0xffffffef12127812 */ /* 0x000fe200078ec0ff */
[----:B------:R-:W2:Y:S01]  /*3f100*/  LDCU UR64, c[0x0][0x398] ;  /* 0x00007300ff4077ac */ /* 0x000ea20008000800 */
[----:B------:R-:W2:Y:S01]  /*3f110*/  LDCU UR58, c[0x0][0x398] ;  /* 0x00007300ff3a77ac */ /* 0x000ea20008000800 */
[C---:B-1----:R-:W-:Y:S01]  /*3f120*/  IMAD.SHL.U32 R2, R6.reuse, 0x10, RZ ;  /* 0x0000001006027824 */ /* 0x042fe200078e00ff */
[C---:B------:R-:W-:Y:S01]  /*3f130*/  LOP3.LUT R3, R6.reuse, 0x20, RZ, 0xc0, !PT ;  /* 0x0000002006037812 */ /* 0x040fe200078ec0ff */
[C---:B------:R-:W-:Y:S01]  /*3f140*/  IMAD.SHL.U32 R0, R6.reuse, 0x20, RZ ;  /* 0x0000002006007824 */ /* 0x040fe200078e00ff */
[----:B------:R-:W-:Y:S01]  /*3f150*/  LOP3.LUT R36, R6, 0x3f, RZ, 0xc0, !PT ;  /* 0x0000003f06247812 */ /* 0x000fe200078ec0ff */
[----:B------:R-:W1:Y:S01]  /*3f160*/  LDCU UR57, c[0x0][0x398] ;  /* 0x00007300ff3977ac */ /* 0x000e620008000800 */
[----:B------:R-:W4:Y:S01]  /*3f170*/  LDL.LU R6, [R1+0xad0] ;  /* 0x000ad00001067983 */ /* 0x000f220000300800 */
[----:B------:R-:W-:-:S02]  /*3f180*/  LOP3.LUT R2, R2, 0xf0, RZ, 0xc0, !PT ;  /* 0x000000f002027812 */ /* 0x000fc400078ec0ff */
[----:B------:R-:W-:Y:S01]  /*3f190*/  LOP3.LUT R0, R0, 0x200, RZ, 0xc0, !PT ;  /* 0x0000020000007812 */ /* 0x000fe200078ec0ff */
[----:B------:R-:W4:Y:S01]  /*3f1a0*/  LDL.LU R7, [R1+0xad8] ;  /* 0x000ad80001077983 */ /* 0x000f220000300800 */
[----:B------:R-:W1:Y:S02]  /*3f1b0*/  LDCU UR59, c[0x0][0x398] ;  /* 0x00007300ff3b77ac */ /* 0x000e640008000800 */
[----:B------:R-:W-:Y:S01]  /*3f1c0*/  IADD3 R0, PT, PT, R0, UR5, R2 ;  /* 0x0000000500007c10 */ /* 0x000fe2000fffe002 */
[----:B------:R-:W1:Y:S04]  /*3f1d0*/  LDCU UR63, c[0x0][0x398] ;  /* 0x00007300ff3f77ac */ /* 0x000e680008000800 */
[----:B------:R-:W-:Y:S01]  /*3f1e0*/  IMAD R0, R3, 0x8, R0 ;  /* 0x0000000803007824 */ /* 0x000fe200078e0200 */
[----:B------:R-:W-:Y:S01]  /*3f1f0*/  BAR.SYNC.DEFER_BLOCKING 0x0 ;  /* 0x0000000000007b1d */ /* 0x000fe20000010000 */
[----:B------:R-:W-:-:S05]  /*3f200*/  LEA R36, R36, UR5, 0x4 ;  /* 0x0000000524247c11 */ /* 0x000fca000f8e20ff */
[----:B------:R-:W1:Y:S01]  /*3f210*/  LDCU.64 UR4, c[0x0][0x390] ;  /* 0x00007200ff0477ac */ /* 0x000e620008000a00 */
[----:B------:R-:W-:Y:S01]  /*3f220*/  LOP3.LUT R19, R19, 0x7fffffff, RZ, 0xc0, !PT ;  /* 0x7fffffff13137812 */ /* 0x000fe200078ec0ff */
[----:B------:R-:W1:Y:S01]  /*3f230*/  LDCU UR66, c[0x0][0x398] ;  /* 0x00007300ff4277ac */ /* 0x000e620008000800 */
        /* <DEDUP_REMOVED lines=55> */
[----:B--2---:R-:W-:-:S05]  /*3f5b0*/  VIADD R2, R57, 0x40 ;  /* 0x0000004039027836 */ /* 0x004fca0000000000 */
[----:B---3--:R-:W-:Y:S01]  /*3f5c0*/  ISETP.GE.AND P0, PT, R2, UR43, PT ;  /* 0x0000002b02007c0c */ /* 0x008fe2000bf06270 */
[----:B------:R-:W2:Y:S01]  /*3f5d0*/  LDCU UR43, c[0x0][0x3b4] ;  /* 0x00007680ff2b77ac */ /* 0x000ea20008000800 */
[----:B----4-:R3:W-:Y:S01]  /*3f5e0*/  STSM.16.M88.4 [R0], R4 ;  /* 0x0000000400007844 */ /* 0x0107e20000000200 */
[----:B------:R-:W-:Y:S06]  /*3f5f0*/  BAR.SYNC.DEFER_BLOCKING 0x0 ;  /* 0x0000000000007b1d */ /* 0x000fec0000010000 */
[----:B---3--:R-:W3:Y:S04]  /*3f600*/  LDL.LU R4, [R1+0xac0] ;  /* 0x000ac00001047983 */ /* 0x008ee80000300800 */
[----:B------:R-:W3:Y:S04]  /*3f610*/  LDL.LU R5, [R1+0xac8] ;  /* 0x000ac80001057983 */ /* 0x000ee80000300800 */
[----:B------:R-:W3:Y:S04]  /*3f620*/  LDL.LU R6, [R1+0xa10] ;  /* 0x000a100001067983 */ /* 0x000ee80000300800 */
[----:B------:R-:W3:Y:S04]  /*3f630*/  LDL.LU R7, [R1+0xa18] ;  /* 0x000a180001077983 */ /* 0x000ee80000300800 */
[----:B------:R-:W4:Y:S04]  /*3f640*/  LDS.128 R12, [R36] ;  /* 0x00000000240c7984 */ /* 0x000f280000000c00 */
[----:B------:R-:W2:Y:S01]  /*3f650*/  LDL.LU R8, [R1+0x870] ;  /* 0x0008700001087983 */ /* 0x000ea20000300800 */
[----:B------:R-:W-:Y:S06]  /*3f660*/  BAR.SYNC.DEFER_BLOCKING 0x0 ;  /* 0x0000000000007b1d */ /* 0x000fec0000010000 */
[----:B----4-:R-:W-:Y:S04]  /*3f670*/  STL.64 [R1+0x350], R12 ;  /* 0x0003500c01007387 */ /* 0x010fe80000100a00 */
[----:B------:R-:W-:Y:S04]  /*3f680*/  STL.64 [R1+0x358], R14 ;  /* 0x0003580e01007387 */ /* 0x000fe80000100a00 */
[----:B------:R-:W2:Y:S04]  /*3f690*/  LDL.LU R9, [R1+0x878] ;  /* 0x0008780001097983 */ /* 0x000ea80000300800 */
[----:B------:R-:W2:Y:S04]  /*3f6a0*/  LDL.LU R10, [R1+0x760] ;  /* 0x00076000010a7983 */ /* 0x000ea80000300800 */
[----:B------:R-:W2:Y:S04]  /*3f6b0*/  LDL.LU R11, [R1+0x768] ;  /* 0x00076800010b7983 */ /* 0x000ea80000300800 */
[----:B---3--:R3:W-:Y:S01]  /*3f6c0*/  STSM.16.M88.4 [R0], R4 ;  /* 0x0000000400007844 */ /* 0x0087e20000000200 */
[----:B------:R-:W-:Y:S06]  /*3f6d0*/  BAR.SYNC.DEFER_BLOCKING 0x0 ;  /* 0x0000000000007b1d */ /* 0x000fec0000010000 */
[----:B---3--:R-:W3:Y:S04]  /*3f6e0*/  LDL.LU R4, [R1+0x690] ;  /* 0x0006900001047983 */ /* 0x008ee80000300800 */
[----:B------:R-:W4:Y:S01]  /*3f6f0*/  LDS.128 R12, [R36] ;  /* 0x00000000240c7984 */ /* 0x000f220000000c00 */
[----:B------:R-:W-:Y:S06]  /*3f700*/  BAR.SYNC.DEFER_BLOCKING 0x0 ;  /* 0x0000000000007b1d */ /* 0x000fec0000010000 */
[----:B--2---:R2:W-:Y:S04]  /*3f710*/  STSM.16.M88.4 [R0], R8 ;  /* 0x0000000800007844 */ /* 0x0045e80000000200 */
[----:B----4-:R-:W-:Y:S04]  /*3f720*/  STL.64 [R1+0x340], R12 ;  /* 0x0003400c01007387 */ /* 0x010fe80000100a00 */
[----:B------:R-:W-:Y:S01]  /*3f730*/  STL.64 [R1+0x348], R14 ;  /* 0x0003480e01007387 */ /* 0x000fe20000100a00 */
[----:B------:R-:W-:Y:S06]  /*3f740*/  BAR.SYNC.DEFER_BLOCKING 0x0 ;  /* 0x0000000000007b1d */ /* 0x000fec0000010000 */
[----:B------:R-:W3:Y:S04]  /*3f750*/  LDL.LU R5, [R1+0x698] ;  /* 0x0006980001057983 */ /* 0x000ee80000300800 */
[----:B------:R-:W3:Y:S04]  /*3f760*/  LDL.LU R6, [R1+0x3c0] ;  /* 0x0003c00001067983 */ /* 0x000ee80000300800 */
[----:B------:R-:W3:Y:S04]  /*3f770*/  LDL.LU R7, [R1+0x3c8] ;  /* 0x0003c80001077983 */ /* 0x000ee80000300800 */
[----:B--2---:R-:W2:Y:S04]  /*3f780*/  LDL.LU R8, [R1+0x2f0] ;  /* 0x0002f00001087983 */ /* 0x004ea80000300800 */
[----:B------:R-:W4:Y:S01]  /*3f790*/  LDS.128 R12, [R36] ;  /* 0x00000000240c7984 */ /* 0x000f220000000c00 */
        /* <DEDUP_REMOVED lines=8> */
[----:B------:R-:W4:Y:S02]  /*3f820*/  LDS.128 R12, [R36] ;  /* 0x00000000240c7984 */ /* 0x000f240000000c00 */
[----:B------:R-:W-:Y:S06]  /*3f830*/  BAR.SYNC.DEFER_BLOCKING 0x0 ;  /* 0x0000000000007b1d */ /* 0x000fec0000010000 */
[----:B--2---:R-:W-:Y:S02]  /*3f840*/  STSM.16.M88.4 [R0], R8 ;  /* 0x0000000800007844 */ /* 0x004fe40000000200 */
[----:B------:R-:W-:Y:S01]  /*3f850*/  BAR.SYNC.DEFER_BLOCKING 0x0 ;  /* 0x0000000000007b1d */ /* 0x000fe20000010000 */
[----:B---3-5:R-:W-:-:S02]  /*3f860*/  IMAD.MOV.U32 R4, RZ, RZ, R224 ;  /* 0x000000ffff047224 */ /* 0x028fc400078e00e0 */
[----:B------:R-:W-:-:S03]  /*3f870*/  IMAD.MOV.U32 R5, RZ, RZ, R226 ;  /* 0x000000ffff057224 */ /* 0x000fc600078e00e2 */
[----:B------:R-:W2:Y:S01]  /*3f880*/  LDS.128 R8, [R36] ;  /* 0x0000000024087984 */ /* 0x000ea20000000c00 */
[----:B------:R-:W-:Y:S02]  /*3f890*/  IMAD.MOV.U32 R6, RZ, RZ, R116 ;  /* 0x000000ffff067224 */ /* 0x000fe400078e0074 */
[----:B------:R-:W-:Y:S01]  /*3f8a0*/  IMAD.MOV.U32 R7, RZ, RZ, R118 ;  /* 0x000000ffff077224 */ /* 0x000fe200078e0076 */
[----:B------:R-:W-:Y:S06]  /*3f8b0*/  BAR.SYNC.DEFER_BLOCKING 0x0 ;  /* 0x0000000000007b1d */ /* 0x000fec0000010000 */
[----:B------:R-:W-:Y:S02]  /*3f8c0*/  STSM.16.M88.4 [R0], R4 ;  /* 0x0000000400007844 */ /* 0x000fe40000000200 */
[----:B------:R-:W-:Y:S06]  /*3f8d0*/  BAR.SYNC.DEFER_BLOCKING 0x0 ;  /* 0x0000000000007b1d */ /* 0x000fec0000010000 */
[----:B------:R-:W3:Y:S04]  /*3f8e0*/  LDS.128 R4, [R36] ;  /* 0x0000000024047984 */ /* 0x000ee80000000c00 */
[----:B----4-:R4:W-:Y:S04]  /*3f8f0*/  STL.64 [R1+0x300], R12 ;  /* 0x0003000c01007387 */ /* 0x0109e80000100a00 */
[----:B------:R1:W-:Y:S01]  /*3f900*/  STL.64 [R1+0x308], R14 ;  /* 0x0003080e01007387 */ /* 0x0003e20000100a00 */
[----:B----4-:R-:W-:-:S02]  /*3f910*/  IMAD.MOV.U32 R12, RZ, RZ, R120 ;  /* 0x000000ffff0c7224 */ /* 0x010fc400078e0078 */
[----:B------:R-:W-:Y:S02]  /*3f920*/  IMAD.MOV.U32 R13, RZ, RZ, R122 ;  /* 0x000000ffff0d7224 */ /* 0x000fe400078e007a */
[----:B-1----:R-:W-:Y:S02]  /*3f930*/  IMAD.MOV.U32 R14, RZ, RZ, R128 ;  /* 0x000000ffff0e7224 */ /* 0x002fe400078e0080 */
[----:B------:R-:W-:Y:S01]  /*3f940*/  IMAD.MOV.U32 R15, RZ, RZ, R130 ;  /* 0x000000ffff0f7224 */ /* 0x000fe200078e0082 */
[----:B------:R-:W-:Y:S06]  /*3f950*/  BAR.SYNC.DEFER_BLOCKING 0x0 ;  /* 0x0000000000007b1d */ /* 0x000fec0000010000 */
[----:B------:R-:W-:Y:S02]  /*3f960*/  STSM.16.M88.4 [R0], R12 ;  /* 0x0000000c00007844 */ /* 0x000fe40000000200 */
[----:B------:R-:W-:Y:S06]  /*3f970*/  BAR.SYNC.DEFER_BLOCKING 0x0 ;  /* 0x0000000000007b1d */ /* 0x000fec0000010000 */
[----:B------:R-:W1:Y:S04]  /*3f980*/  LDS.128 R12, [R36] ;  /* 0x00000000240c7984 */ /* 0x000e680000000c00 */
[----:B--2---:R-:W-:Y:S04]  /*3f990*/  STL.64 [R1+0x2e0], R8 ;  /* 0x0002e00801007387 */ /* 0x004fe80000100a00 */
[----:B------:R-:W-:Y:S04]  /*3f9a0*/  STL.64 [R1+0x2e8], R10 ;  /* 0x0002e80a01007387 */ /* 0x000fe80000100a00 */
[----:B---3--:R2:W-:Y:S04]  /*3f9b0*/  STL.64 [R1+0x2d0], R4 ;  /* 0x0002d00401007387 */ /* 0x0085e80000100a00 */
[----:B------:R3:W-:Y:S04]  /*3f9c0*/  STL.64 [R1+0x2d8], R6 ;  /* 0x0002d80601007387 */ /* 0x0007e80000100a00 */
[----:B--2---:R-:W2:Y:S04]  /*3f9d0*/  LDL.LU R4, [R1+0xae4] ;  /* 0x000ae40001047983 */ /* 0x004ea80000300800 */
[----:B-1----:R-:W-:Y:S04]  /*3f9e0*/  STL.64 [R1+0x2c0], R12 ;  /* 0x0002c00c01007387 */ /* 0x002fe80000100a00 */
[----:B------:R-:W-:Y:S04]  /*3f9f0*/  STL.64 [R1+0x2c8], R14 ;  /* 0x0002c80e01007387 */ /* 0x000fe80000100a00 */
[----:B------:R-:W2:Y:S04]  /*3fa00*/  LDL.LU R5, [R1+0xaec] ;  /* 0x000aec0001057983 */ /* 0x000ea80000300800 */
[----:B---3--:R-:W2:Y:S04]  /*3fa10*/  LDL.LU R6, [R1+0xad4] ;  /* 0x000ad40001067983 */ /* 0x008ea80000300800 */
[----:B------:R-:W2:Y:S01]  /*3fa20*/  LDL.LU R7, [R1+0xadc] ;  /* 0x000adc0001077983 */ /* 0x000ea20000300800 */
[----:B------:R-:W-:Y:S01]  /*3fa30*/  BAR.SYNC.DEFER_BLOCKING 0x0 ;  /* 0x0000000000007b1d */ /* 0x000fe20000010000 */
[----:B------:R-:W-:-:S02]  /*3fa40*/  IMAD.MOV.U32 R8, RZ, RZ, R124 ;  /* 0x000000ffff087224 */ /* 0x000fc400078e007c */
[----:B------:R-:W-:Y:S02]  /*3fa50*/  IMAD.MOV.U32 R9, RZ, RZ, R126 ;  /* 0x000000ffff097224 */ /* 0x000fe400078e007e */
[----:B------:R-:W-:Y:S02]  /*3fa60*/  IMAD.MOV.U32 R10, RZ, RZ, R136 ;  /* 0x000000ffff0a7224 */ /* 0x000fe400078e0088 */
[----:B------:R-:W-:-:S05]  /*3fa70*/  IMAD.MOV.U32 R11, RZ, RZ, R138 ;  /* 0x000000ffff0b7224 */ /* 0x000fca00078e008a */
[----:B------:R1:W-:Y:S01]  /*3fa80*/  STSM.16.M88.4 [R0], R8 ;  /* 0x0000000800007844 */ /* 0x0003e20000000200 */
[----:B------:R-:W-:Y:S06]  /*3fa90*/  BAR.SYNC.DEFER_BLOCKING 0x0 ;  /* 0x0000000000007b1d */ /* 0x000fec0000010000 */
[----:B-1----:R-:W3:Y:S04]  /*3faa0*/  LDL.LU R8, [R1+0xac4] ;  /* 0x000ac40001087983 */ /* 0x002ee80000300800 */
[----:B------:R-:W1:Y:S01]  /*3fab0*/  LDS.128 R12, [R36] ;  /* 0x00000000240c7984 */ /* 0x000e620000000c00 */
[----:B------:R-:W-:Y:S06]  /*3fac0*/  BAR.SYNC.DEFER_BLOCKING 0x0 ;  /* 0x0000000000007b1d */ /* 0x000fec0000010000 */
[----:B-1----:R-:W-:Y:S04]  /*3fad0*/  STL.64 [R1+0x2b0], R12 ;  /* 0x0002b00c01007387 */ /* 0x002fe80000100a00 */
[----:B------:R-:W-:Y:S04]  /*3fae0*/  STL.64 [R1+0x2b8], R14 ;  /* 0x0002b80e01007387 */ /* 0x000fe80000100a00 */
[----:B------:R-:W3:Y:S04]  /*3faf0*/  LDL.LU R9, [R1+0xacc] ;  /* 0x000acc0001097983 */ /* 0x000ee80000300800 */
[----:B------:R-:W3:Y:S04]  /*3fb00*/  LDL.LU R10, [R1+0xa14] ;  /* 0x000a1400010a7983 */ /* 0x000ee80000300800 */
[----:B------:R-:W3:Y:S04]  /*3fb10*/  LDL.LU R11, [R1+0xa1c] ;  /* 0x000a1c00010b7983 */ /* 0x000ee80000300800 */
[----:B--2---:R1:W-:Y:S01]  /*3fb20*/  STSM.16.M88.4 [R0], R4 ;  /* 0x0000000400007844 */ /* 0x0043e20000000200 */
[----:B------:R-:W-:Y:S06]  /*3fb30*/  BAR.SYNC.DEFER_BLOCKING 0x0 ;  /* 0x0000000000007b1d */ /* 0x000fec0000010000 */
[----:B-1----:R-:W2:Y:S04]  /*3fb40*/  LDL.LU R4, [R1+0x874] ;  /* 0x0008740001047983 */ /* 0x002ea80000300800 */
[----:B------:R-:W1:Y:S01]  /*3fb50*/  LDS.128 R12, [R36] ;  /* 0x00000000240c7984 */ /* 0x000e620000000c00 */
[----:B------:R-:W-:Y:S06]  /*3fb60*/  BAR.SYNC.DEFER_BLOCKING 0x0 ;  /* 0x0000000000007b1d */ /* 0x000fec0000010000 */
[----:B-1----:R-:W-:Y:S04]  /*3fb70*/  STL.64 [R1+0x260], R12 ;  /* 0x0002600c01007387 */ /* 0x002fe80000100a00 */
[----:B------:R-:W-:Y:S04]  /*3fb80*/  STL.64 [R1+0x268], R14 ;  /* 0x0002680e01007387 */ /* 0x000fe80000100a00 */
[----:B------:R-:W2:Y:S04]  /*3fb90*/  LDL.LU R5, [R1+0x87c] ;  /* 0x00087c0001057983 */ /* 0x000ea80000300800 */
[----:B------:R-:W2:Y:S04]  /*3fba0*/  LDL.LU R6, [R1+0x764] ;  /* 0x0007640001067983 */ /* 0x000ea80000300800 */
[----:B------:R-:W2:Y:S04]  /*3fbb0*/  LDL.LU R7, [R1+0x76c] ;  /* 0x00076c0001077983 */ /* 0x000ea80000300800 */
[----:B---3--:R1:W-:Y:S01]  /*3fbc0*/  STSM.16.M88.4 [R0], R8 ;  /* 0x0000000800007844 */ /* 0x0083e20000000200 */
        /* <DEDUP_REMOVED lines=21> */
[----:B------:R-:W3:Y:S02]  /*3fd20*/  LDS.128 R12, [R36] ;  /* 0x00000000240c7984 */ /* 0x000ee40000000c00 */
[----:B------:R-:W-:Y:S01]  /*3fd30*/  BAR.SYNC.DEFER_BLOCKING 0x0 ;  /* 0x0000000000007b1d */ /* 0x000fe20000010000 */
[----:B-1----:R-:W-:-:S02]  /*3fd40*/  IMAD.MOV.U32 R8, RZ, RZ, R225 ;  /* 0x000000ffff087224 */ /* 0x002fc400078e00e1 */
[----:B------:R-:W-:Y:S02]  /*3fd50*/  IMAD.MOV.U32 R9, RZ, RZ, R227 ;  /* 0x000000ffff097224 */ /* 0x000fe400078e00e3 */
[----:B------:R-:W-:Y:S02]  /*3fd60*/  IMAD.MOV.U32 R10, RZ, RZ, R117 ;  /* 0x000000ffff0a7224 */ /* 0x000fe400078e0075 */
[----:B------:R-:W-:Y:S01]  /*3fd70*/  IMAD.MOV.U32 R11, RZ, RZ, R119 ;  /* 0x000000ffff0b7224 */ /* 0x000fe200078e0077 */
[----:B---3--:R-:W-:Y:S04]  /*3fd80*/  STL.64 [R1+0x1b0], R12 ;  /* 0x0001b00c01007387 */ /* 0x008fe80000100a00 */
[----:B------:R-:W-:Y:S04]  /*3fd90*/  STL.64 [R1+0x1b8], R14 ;  /* 0x0001b80e01007387 */ /* 0x000fe80000100a00 */
[----:B--2---:R-:W-:Y:S01]  /*3fda0*/  STSM.16.M88.4 [R0], R4 ;  /* 0x0000000400007844 */ /* 0x004fe20000000200 */
[----:B------:R-:W-:Y:S06]  /*3fdb0*/  BAR.SYNC.DEFER_BLOCKING 0x0 ;  /* 0x0000000000007b1d */ /* 0x000fec0000010000 */
[----:B------:R-:W1:Y:S02]  /*3fdc0*/  LDS.128 R12, [R36] ;  /* 0x00000000240c7984 */ /* 0x000e640000000c00 */
[----:B------:R-:W-:Y:S06]  /*3fdd0*/  BAR.SYNC.DEFER_BLOCKING 0x0 ;  /* 0x0000000000007b1d */ /* 0x000fec0000010000 */
[----:B------:R-:W-:Y:S04]  /*3fde0*/  STSM.16.M88.4 [R0], R8 ;  /* 0x0000000800007844 */ /* 0x000fe80000000200 */
[----:B-1----:R-:W-:Y:S04]  /*3fdf0*/  STL.64 [R1+0x1a0], R12 ;  /* 0x0001a00c01007387 */ /* 0x002fe80000100a00 */
[----:B------:R-:W-:Y:S01]  /*3fe00*/  STL.64 [R1+0x1a8], R14 ;  /* 0x0001a80e01007387 */ /* 0x000fe20000100a00 */
[----:B------:R-:W-:Y:S01]  /*3fe10*/  BAR.SYNC.DEFER_BLOCKING 0x0 ;  /* 0x0000000000007b1d */ /* 0x000fe20000010000 */
[----:B------:R-:W-:-:S02]  /*3fe20*/  IMAD.MOV.U32 R4, RZ, RZ, R121 ;  /* 0x000000ffff047224 */ /* 0x000fc400078e0079 */
[----:B------:R-:W-:-:S03]  /*3fe30*/  IMAD.MOV.U32 R5, RZ, RZ, R123 ;  /* 0x000000ffff057224 */ /* 0x000fc600078e007b */
[----:B------:R-:W1:Y:S01]  /*3fe40*/  LDS.128 R12, [R36] ;  /* 0x00000000240c7984 */ /* 0x000e620000000c00 */
[----:B------:R-:W-:Y:S02]  /*3fe50*/  IMAD.MOV.U32 R6, RZ, RZ, R129 ;  /* 0x000000ffff067224 */ /* 0x000fe400078e0081 */
[----:B------:R-:W-:Y:S01]  /*3fe60*/  IMAD.MOV.U32 R7, RZ, RZ, R131 ;  /* 0x000000ffff077224 */ /* 0x000fe200078e0083 */
[----:B------:R-:W-:Y:S06]  /*3fe70*/  BAR.SYNC.DEFER_BLOCKING 0x0 ;  /* 0x0000000000007b1d */ /* 0x000fec0000010000 */
[----:B------:R2:W-:Y:S04]  /*3fe80*/  STSM.16.M88.4 [R0], R4 ;  /* 0x0000000400007844 */ /* 0x0005e80000000200 */
[----:B-1----:R-:W-:Y:S04]  /*3fe90*/  STL.64 [R1+0x150], R12 ;  /* 0x0001500c01007387 */ /* 0x002fe80000100a00 */
[----:B------:R-:W-:Y:S01]  /*3fea0*/  STL.64 [R1+0x158], R14 ;  /* 0x0001580e01007387 */ /* 0x000fe20000100a00 */
[----:B------:R-:W-:Y:S06]  /*3feb0*/  BAR.SYNC.DEFER_BLOCKING 0x0 ;  /* 0x0000000000007b1d */ /* 0x000fec0000010000 */
[----:B--2---:R-:W2:Y:S04]  /*3fec0*/  LDL.LU R4, [R1+0xb50] ;  /* 0x000b500001047983 */ /* 0x004ea80000300800 */
[----:B------:R-:W1:Y:S04]  /*3fed0*/  LDS.128 R12, [R36] ;  /* 0x00000000240c7984 */ /* 0x000e680000000c00 */
[----:B-1----:R-:W-:Y:S04]  /*3fee0*/  STL.64 [R1+0x100], R12 ;  /* 0x0001000c01007387 */ /* 0x002fe80000100a00 */
[----:B------:R-:W-:Y:S04]  /*3fef0*/  STL.64 [R1+0x108], R14 ;  /* 0x0001080e01007387 */ /* 0x000fe80000100a00 */
[----:B------:R-:W2:Y:S04]  /*3ff00*/  LDL.LU R5, [R1+0xb58] ;  /* 0x000b580001057983 */ /* 0x000ea80000300800 */
[----:B------:R-:W2:Y:S04]  /*3ff10*/  LDL.LU R6, [R1+0xb30] ;  /* 0x000b300001067983 */ /* 0x000ea80000300800 */
        /* <DEDUP_REMOVED lines=313> */
[----:B------:R-:W-:Y:S01]  /*412b0*/  BAR.SYNC.DEFER_BLOCKING 0x0 ;  /* 0x0000000000007b1d */ /* 0x000fe20000010000 */
[----:B------:R-:W-:-:S02]  /*412c0*/  IMAD.MOV.U32 R8, RZ, RZ, R109 ;  /* 0x000000ffff087224 */ /* 0x000fc400078e006d */
[----:B------:R-:W-:Y:S02]  /*412d0*/  IMAD.MOV.U32 R9, RZ, RZ, R111 ;  /* 0x000000ffff097224 */ /* 0x000fe400078e006f */
[----:B------:R-:W-:Y:S02]  /*412e0*/  IMAD.MOV.U32 R10, RZ, RZ, R141 ;  /* 0x000000ffff0a7224 */ /* 0x000fe400078e008d */
[----:B------:R-:W-:Y:S01]  /*412f0*/  IMAD.MOV.U32 R11, RZ, RZ, R143 ;  /* 0x000000ffff0b7224 */ /* 0x000fe200078e008f */
[----:B--2---:R-:W2:Y:S04]  /*41300*/  LDL.LU R4, [R1+0xc60] ;  /* 0x000c600001047983 */ /* 0x004ea80000300800 */
[----:B------:R-:W1:Y:S01]  /*41310*/  LDS.128 R12, [R36] ;  /* 0x00000000240c7984 */ /* 0x000e620000000c00 */
[----:B------:R-:W-:Y:S06]  /*41320*/  BAR.SYNC.DEFER_BLOCKING 0x0 ;  /* 0x0000000000007b1d */ /* 0x000fec0000010000 */
[----:B------:R3:W-:Y:S04]  /*41330*/  STSM.16.M88.4 [R0], R8 ;  /* 0x0000000800007844 */ /* 0x0007e80000000200 */
[----:B-1----:R-:W-:Y:S04]  /*41340*/  STL.64 [R1+0x500], R12 ;  /* 0x0005000c01007387 */ /* 0x002fe80000100a00 */
[----:B------:R-:W-:Y:S01]  /*41350*/  STL.64 [R1+0x508], R14 ;  /* 0x0005080e01007387 */ /* 0x000fe20000100a00 */
[----:B------:R-:W-:Y:S06]  /*41360*/  BAR.SYNC.DEFER_BLOCKING 0x0 ;  /* 0x0000000000007b1d */ /* 0x000fec0000010000 */
[----:B------:R-:W2:Y:S04]  /*41370*/  LDL.LU R5, [R1+0xc68] ;  /* 0x000c680001057983 */ /* 0x000ea80000300800 */
[----:B------:R-:W2:Y:S04]  /*41380*/  LDL.LU R6, [R1+0xc50] ;  /* 0x000c500001067983 */ /* 0x000ea80000300800 */
[----:B------:R-:W2:Y:S04]  /*41390*/  LDL.LU R7, [R1+0xc58] ;  /* 0x000c580001077983 */ /* 0x000ea80000300800 */
[----:B---3--:R-:W3:Y:S04]  /*413a0*/  LDL.LU R8, [R1+0xc40] ;  /* 0x000c400001087983 */ /* 0x008ee80000300800 */
        /* <DEDUP_REMOVED lines=12> */
[----:B---3--:R3:W-:Y:S04]  /*41470*/  STSM.16.M88.4 [R0], R8 ;  /* 0x0000000800007844 */ /* 0x0087e80000000200 */
        /* <DEDUP_REMOVED lines=31> */
[----:B------:R-:W3:Y:S01]  /*41670*/  LDL.LU R9, [R1+0x18] ;  /* 0x0000180001097983 */ /* 0x000ee20000300800 */
[----:B------:R-:W-:-:S02]  /*41680*/  IMAD.MOV.U32 R10, RZ, RZ, R248 ;  /* 0x000000ffff0a7224 */ /* 0x000fc400078e00f8 */
[----:B------:R-:W-:Y:S01]  /*41690*/  IMAD.MOV.U32 R11, RZ, RZ, R250 ;  /* 0x000000ffff0b7224 */ /* 0x000fe200078e00fa */
[----:B--2---:R-:W-:Y:S01]  /*416a0*/  STSM.16.M88.4 [R0], R4 ;  /* 0x0000000400007844 */ /* 0x004fe20000000200 */
[----:B------:R-:W-:Y:S06]  /*416b0*/  BAR.SYNC.DEFER_BLOCKING 0x0 ;  /* 0x0000000000007b1d */ /* 0x000fec0000010000 */
[----:B------:R-:W1:Y:S02]  /*416c0*/  LDS.128 R12, [R36] ;  /* 0x00000000240c7984 */ /* 0x000e640000000c00 */
[----:B------:R-:W-:Y:S06]  /*416d0*/  BAR.SYNC.DEFER_BLOCKING 0x0 ;  /* 0x0000000000007b1d */ /* 0x000fec0000010000 */
[----:B---3--:R-:W-:Y:S04]  /*416e0*/  STSM.16.M88.4 [R0], R8 ;  /* 0x0000000800007844 */ /* 0x008fe80000000200 */
        /* <DEDUP_REMOVED lines=147> */
[----:B---3--:R-:W3:Y:S04]  /*42020*/  LDL.LU R8, [R1] ;  /* 0x0000000001087983 */ /* 0x008ee80000300800 */
[----:B------:R-:W1:Y:S01]  /*42030*/  LDS.128 R12, [R36] ;  /* 0x00000000240c7984 */ /* 0x000e620000000c00 */
[----:B------:R-:W-:Y:S06]  /*42040*/  BAR.SYNC.DEFER_BLOCKING 0x0 ;  /* 0x0000000000007b1d */ /* 0x000fec0000010000 */
[----:B-1----:R-:W-:Y:S04]  /*42050*/  STL.64 [R1+0x9d0], R12 ;  /* 0x0009d00c01007387 */ /* 0x002fe80000100a00 */
[----:B------:R-:W-:Y:S04]  /*42060*/  STL.64 [R1+0x9d8], R14 ;  /* 0x0009d80e01007387 */ /* 0x000fe80000100a00 */
[----:B------:R-:W3:Y:S01]  /*42070*/  LDL.LU R9, [R1+0x8] ;  /* 0x0000080001097983 */ /* 0x000ee20000300800 */
[----:B------:R-:W-:-:S02]  /*42080*/  IMAD.MOV.U32 R10, RZ, RZ, R244 ;  /* 0x000000ffff0a7224 */ /* 0x000fc400078e00f4 */
[----:B------:R-:W-:Y:S01]  /*42090*/  IMAD.MOV.U32 R11, RZ, RZ, R246 ;  /* 0x000000ffff0b7224 */ /* 0x000fe200078e00f6 */
[----:B--2---:R1:W-:Y:S01]  /*420a0*/  STSM.16.M88.4 [R0], R4 ;  /* 0x0000000400007844 */ /* 0x0043e20000000200 */
[----:B------:R-:W-:Y:S06]  /*420b0*/  BAR.SYNC.DEFER_BLOCKING 0x0 ;  /* 0x0000000000007b1d */ /* 0x000fec0000010000 */
[----:B------:R-:W2:Y:S02]  /*420c0*/  LDS.128 R12, [R36] ;  /* 0x00000000240c7984 */ /* 0x000ea40000000c00 */
[----:B------:R-:W-:Y:S06]  /*420d0*/  BAR.SYNC.DEFER_BLOCKING 0x0 ;  /* 0x0000000000007b1d */ /* 0x000fec0000010000 */
[----:B---3--:R-:W-:Y:S02]  /*420e0*/  STSM.16.M88.4 [R0], R8 ;  /* 0x0000000800007844 */ /* 0x008fe40000000200 */
[----:B------:R-:W-:Y:S01]  /*420f0*/  BAR.SYNC.DEFER_BLOCKING 0x0 ;  /* 0x0000000000007b1d */ /* 0x000fe20000010000 */
[----:B-1----:R-:W-:-:S02]  /*42100*/  IMAD.MOV.U32 R4, RZ, RZ, R236 ;  /* 0x000000ffff047224 */ /* 0x002fc400078e00ec */
[----:B------:R-:W-:-:S03]  /*42110*/  IMAD.MOV.U32 R5, RZ, RZ, R238 ;  /* 0x000000ffff057224 */ /* 0x000fc600078e00ee */
[----:B------:R-:W1:Y:S01]  /*42120*/  LDS.128 R8, [R36] ;  /* 0x0000000024087984 */ /* 0x000e620000000c00 */
[----:B------:R-:W-:Y:S02]  /*42130*/  IMAD.MOV.U32 R6, RZ, RZ, R228 ;  /* 0x000000ffff067224 */ /* 0x000fe400078e00e4 */
[----:B------:R-:W-:Y:S01]  /*42140*/  IMAD.MOV.U32 R7, RZ, RZ, R230 ;  /* 0x000000ffff077224 */ /* 0x000fe200078e00e6 */
[----:B------:R-:W-:Y:S06]  /*42150*/  BAR.SYNC.DEFER_BLOCKING 0x0 ;  /* 0x0000000000007b1d */ /* 0x000fec0000010000 */
[----:B------:R-:W-:Y:S02]  /*42160*/  STSM.16.M88.4 [R0], R4 ;  /* 0x0000000400007844 */ /* 0x000fe40000000200 */
[----:B------:R-:W-:Y:S06]  /*42170*/  BAR.SYNC.DEFER_BLOCKING 0x0 ;  /* 0x0000000000007b1d */ /* 0x000fec0000010000 */
[----:B------:R-:W3:Y:S04]  /*42180*/  LDS.128 R4, [R36] ;  /* 0x0000000024047984 */ /* 0x000ee80000000c00 */
[----:B--2---:R2:W-:Y:S04]  /*42190*/  STL.64 [R1+0x9c0], R12 ;  /* 0x0009c00c01007387 */ /* 0x0045e80000100a00 */
[----:B------:R4:W-:Y:S04]  /*421a0*/  STL.64 [R1+0x9c8], R14 ;  /* 0x0009c80e01007387 */ /* 0x0009e80000100a00 */
[----:B-1----:R1:W-:Y:S01]  /*421b0*/  STL.64 [R1+0x9b0], R8 ;  /* 0x0009b00801007387 */ /* 0x0023e20000100a00 */
[----:B--2---:R-:W-:-:S02]  /*421c0*/  IMAD.MOV.U32 R12, RZ, RZ, R72 ;  /* 0x000000ffff0c7224 */ /* 0x004fc400078e0048 */
[----:B------:R-:W-:Y:S02]  /*421d0*/  IMAD.MOV.U32 R13, RZ, RZ, R74 ;  /* 0x000000ffff0d7224 */ /* 0x000fe400078e004a */
[----:B----4-:R-:W-:Y:S02]  /*421e0*/  IMAD.MOV.U32 R14, RZ, RZ, R24 ;  /* 0x000000ffff0e7224 */ /* 0x010fe400078e0018 */
[----:B------:R-:W-:Y:S01]  /*421f0*/  IMAD.MOV.U32 R15, RZ, RZ, R26 ;  /* 0x000000ffff0f7224 */ /* 0x000fe200078e001a */
[----:B------:R-:W-:Y:S06]  /*42200*/  BAR.SYNC.DEFER_BLOCKING 0x0 ;  /* 0x0000000000007b1d */ /* 0x000fec0000010000 */
[----:B------:R2:W-:Y:S04]  /*42210*/  STL.64 [R1+0x9b8], R10 ;  /* 0x0009b80a01007387 */ /* 0x0005e80000100a00 */
[----:B-1----:R-:W4:Y:S04]  /*42220*/  LDL.LU R8, [R1+0xd54] ;  /* 0x000d540001087983 */ /* 0x002f280000300800 */
[----:B---3--:R1:W-:Y:S04]  /*42230*/  STL.64 [R1+0x990], R4 ;  /* 0x0009900401007387 */ /* 0x0083e80000100a00 */
[----:B------:R-:W-:Y:S04]  /*42240*/  STL.64 [R1+0x998], R6 ;  /* 0x0009980601007387 */ /* 0x000fe80000100a00 */
[----:B------:R-:W-:Y:S04]  /*42250*/  STSM.16.M88.4 [R0], R12 ;  /* 0x0000000c00007844 */ /* 0x000fe80000000200 */
[----:B------:R-:W4:Y:S01]  /*42260*/  LDL.LU R9, [R1+0xd5c] ;  /* 0x000d5c0001097983 */ /* 0x000f220000300800 */
[----:B------:R-:W-:Y:S06]  /*42270*/  BAR.SYNC.DEFER_BLOCKING 0x0 ;  /* 0x0000000000007b1d */ /* 0x000fec0000010000 */
[----:B--2---:R-:W4:Y:S04]  /*42280*/  LDL.LU R10, [R1+0xd44] ;  /* 0x000d4400010a7983 */ /* 0x004f280000300800 */
[----:B------:R-:W4:Y:S04]  /*42290*/  LDL.LU R11, [R1+0xd4c] ;  /* 0x000d4c00010b7983 */ /* 0x000f280000300800 */
        /* <DEDUP_REMOVED lines=8> */
[----:B----4-:R1:W-:Y:S01]  /*42320*/  STSM.16.M88.4 [R0], R8 ;  /* 0x0000000800007844 */ /* 0x0103e20000000200 */
[----:B------:R-:W-:Y:S06]  /*42330*/  BAR.SYNC.DEFER_BLOCKING 0x0 ;  /* 0x0000000000007b1d */ /* 0x000fec0000010000 */
[----:B-1----:R-:W3:Y:S04]  /*42340*/  LDL.LU R8, [R1+0xa04] ;  /* 0x000a040001087983 */ /* 0x002ee80000300800 */
[----:B------:R-:W1:Y:S01]  /*42350*/  LDS.128 R12, [R36] ;  /* 0x00000000240c7984 */ /* 0x000e620000000c00 */
[----:B------:R-:W-:Y:S06]  /*42360*/  BAR.SYNC.DEFER_BLOCKING 0x0 ;  /* 0x0000000000007b1d */ /* 0x000fec0000010000 */
[----:B-1----:R-:W-:Y:S04]  /*42370*/  STL.64 [R1+0x970], R12 ;  /* 0x0009700c01007387 */ /* 0x002fe80000100a00 */
[----:B--2---:R1:W-:Y:S04]  /*42380*/  STSM.16.M88.4 [R0], R4 ;  /* 0x0000000400007844 */ /* 0x0043e80000000200 */
[----:B------:R-:W-:Y:S04]  /*42390*/  STL.64 [R1+0x978], R14 ;  /* 0x0009780e01007387 */ /* 0x000fe80000100a00 */
[----:B------:R-:W3:Y:S01]  /*423a0*/  LDL.LU R9, [R1+0xa0c] ;  /* 0x000a0c0001097983 */ /* 0x000ee20000300800 */
[----:B------:R-:W-:Y:S06]  /*423b0*/  BAR.SYNC.DEFER_BLOCKING 0x0 ;  /* 0x0000000000007b1d */ /* 0x000fec0000010000 */
[----:B------:R-:W3:Y:S04]  /*423c0*/  LDL.LU R10, [R1+0x804] ;  /* 0x00080400010a7983 */ /* 0x000ee80000300800 */
[----:B------:R-:W3:Y:S04]  /*423d0*/  LDL.LU R11, [R1+0x80c] ;  /* 0x00080c00010b7983 */ /* 0x000ee80000300800 */
        /* <DEDUP_REMOVED lines=8> */
[----:B---3--:R-:W-:Y:S01]  /*42460*/  STSM.16.M88.4 [R0], R8 ;  /* 0x0000000800007844 */ /* 0x008fe20000000200 */
[----:B------:R-:W-:Y:S06]  /*42470*/  BAR.SYNC.DEFER_BLOCKING 0x0 ;  /* 0x0000000000007b1d */ /* 0x000fec0000010000 */
[----:B------:R-:W1:Y:S02]  /*42480*/  LDS.128 R8, [R36] ;  /* 0x0000000024087984 */ /* 0x000e640000000c00 */
[----:B------:R-:W-:Y:S06]  /*42490*/  BAR.SYNC.DEFER_BLOCKING 0x0 ;  /* 0x0000000000007b1d */ /* 0x000fec0000010000 */
[----:B-1----:R-:W-:Y:S04]  /*424a0*/  STL.64 [R1+0x8d0], R8 ;  /* 0x0008d00801007387 */ /* 0x002fe80000100a00 */
[----:B--2---:R1:W-:Y:S04]  /*424b0*/  STSM.16.M88.4 [R0], R4 ;  /* 0x0000000400007844 */ /* 0x0043e80000000200 */
[----:B------:R-:W-:Y:S01]  /*424c0*/  STL.64 [R1+0x8d8], R10 ;  /* 0x0008d80a01007387 */ /* 0x000fe20000100a00 */
[----:B------:R-:W-:Y:S06]  /*424d0*/  BAR.SYNC.DEFER_BLOCKING 0x0 ;  /* 0x0000000000007b1d */ /* 0x000fec0000010000 */
[----:B-1----:R-:W2:Y:S04]  /*424e0*/  LDL.LU R4, [R1+0x5a4] ;  /* 0x0005a40001047983 */ /* 0x002ea80000300800 */
[----:B------:R-:W2:Y:S04]  /*424f0*/  LDL.LU R5, [R1+0x5ac] ;  /* 0x0005ac0001057983 */ /* 0x000ea80000300800 */
[----:B------:R-:W2:Y:S04]  /*42500*/  LDL.LU R6, [R1+0x454] ;  /* 0x0004540001067983 */ /* 0x000ea80000300800 */
[----:B------:R-:W2:Y:S04]  /*42510*/  LDL.LU R7, [R1+0x45c] ;  /* 0x00045c0001077983 */ /* 0x000ea80000300800 */
[----:B------:R-:W1:Y:S01]  /*42520*/  LDS.128 R8, [R36] ;  /* 0x0000000024087984 */ /* 0x000e620000000c00 */
[----:B------:R-:W-:Y:S06]  /*42530*/  BAR.SYNC.DEFER_BLOCKING 0x0 ;  /* 0x0000000000007b1d */ /* 0x000fec0000010000 */
[----:B-1----:R-:W-:Y:S04]  /*42540*/  STL.64 [R1+0x800], R8 ;  /* 0x0008000801007387 */ /* 0x002fe80000100a00 */
[----:B------:R-:W-:Y:S04]  /*42550*/  STL.64 [R1+0x808], R10 ;  /* 0x0008080a01007387 */ /* 0x000fe80000100a00 */
[----:B--2---:R1:W-:Y:S01]  /*42560*/  STSM.16.M88.4 [R0], R4 ;  /* 0x0000000400007844 */ /* 0x0043e20000000200 */
[----:B------:R-:W-:Y:S06]  /*42570*/  BAR.SYNC.DEFER_BLOCKING 0x0 ;  /* 0x0000000000007b1d */ /* 0x000fec0000010000 */
[----:B-1----:R-:W2:Y:S04]  /*42580*/  LDL.LU R4, [R1+0x4] ;  /* 0x0000040001047983 */ /* 0x002ea80000300800 */
[----:B------:R-:W2:Y:S04]  /*42590*/  LDL.LU R5, [R1+0xc] ;  /* 0x00000c0001057983 */ /* 0x000ea80000300800 */
[----:B------:R-:W1:Y:S01]  /*425a0*/  LDS.128 R8, [R36] ;  /* 0x0000000024087984 */ /* 0x000e620000000c00 */
[----:B------:R-:W-:-:S02]  /*425b0*/  IMAD.MOV.U32 R6, RZ, RZ, R245 ;  /* 0x000000ffff067224 */ /* 0x000fc400078e00f5 */
[----:B------:R-:W-:Y:S01]  /*425c0*/  IMAD.MOV.U32 R7, RZ, RZ, R247 ;  /* 0x000000ffff077224 */ /* 0x000fe200078e00f7 */
[----:B------:R-:W-:Y:S06]  /*425d0*/  BAR.SYNC.DEFER_BLOCKING 0x0 ;  /* 0x0000000000007b1d */ /* 0x000fec0000010000 */
[----:B-1----:R-:W-:Y:S04]  /*425e0*/  STL.64 [R1+0x750], R8 ;  /* 0x0007500801007387 */ /* 0x002fe80000100a00 */
[----:B------:R-:W-:Y:S04]  /*425f0*/  STL.64 [R1+0x758], R10 ;  /* 0x0007580a01007387 */ /* 0x000fe80000100a00 */
[----:B--2---:R1:W-:Y:S01]  /*42600*/  STSM.16.M88.4 [R0], R4 ;  /* 0x0000000400007844 */ /* 0x0043e20000000200 */
[----:B------:R-:W-:Y:S06]  /*42610*/  BAR.SYNC.DEFER_BLOCKING 0x0 ;  /* 0x0000000000007b1d */ /* 0x000fec0000010000 */
[----:B------:R-:W2:Y:S01]  /*42620*/  LDS.128 R8, [R36] ;  /* 0x0000000024087984 */ /* 0x000ea20000000c00 */
[----:B-1----:R-:W-:-:S02]  /*42630*/  IMAD.MOV.U32 R4, RZ, RZ, R237 ;  /* 0x000000ffff047224 */ /* 0x002fc400078e00ed */
[----:B------:R-:W-:Y:S02]  /*42640*/  IMAD.MOV.U32 R5, RZ, RZ, R239 ;  /* 0x000000ffff057224 */ /* 0x000fe400078e00ef */
[----:B------:R-:W-:Y:S02]  /*42650*/  IMAD.MOV.U32 R6, RZ, RZ, R229 ;  /* 0x000000ffff067224 */ /* 0x000fe400078e00e5 */
[----:B------:R-:W-:Y:S01]  /*42660*/  IMAD.MOV.U32 R7, RZ, RZ, R231 ;  /* 0x000000ffff077224 */ /* 0x000fe200078e00e7 */
[----:B------:R-:W-:Y:S06]  /*42670*/  BAR.SYNC.DEFER_BLOCKING 0x0 ;  /* 0x0000000000007b1d */ /* 0x000fec0000010000 */
[----:B------:R1:W-:Y:S04]  /*42680*/  STSM.16.M88.4 [R0], R4 ;  /* 0x0000000400007844 */ /* 0x0003e80000000200 */
[----:B--2---:R-:W-:Y:S04]  /*42690*/  STL.64 [R1+0x670], R8 ;  /* 0x0006700801007387 */ /* 0x004fe80000100a00 */
[----:B------:R-:W-:Y:S01]  /*426a0*/  STL.64 [R1+0x678], R10 ;  /* 0x0006780a01007387 */ /* 0x000fe20000100a00 */
        /* <DEDUP_REMOVED lines=9> */
[----:B------:R-:W-:Y:S04]  /*42740*/  STL.64 [R1+0x5a8], R10 ;  /* 0x0005a80a01007387 */ /* 0x000fe80000100a00 */
[----:B-1----:R-:W2:Y:S04]  /*42750*/  LDL.LU R4, [R1+0xde0] ;  /* 0x000de00001047983 */ /* 0x002ea80000300800 */
[----:B------:R-:W2:Y:S04]  /*42760*/  LDL.LU R5, [R1+0xde8] ;  /* 0x000de80001057983 */ /* 0x000ea80000300800 */
[----:B------:R-:W2:Y:S04]  /*42770*/  LDL.LU R6, [R1+0xda0] ;  /* 0x000da00001067983 */ /* 0x000ea80000300800 */
[----:B------:R-:W2:Y:S01]  /*42780*/  LDL.LU R7, [R1+0xda8] ;  /* 0x000da80001077983 */ /* 0x000ea20000300800 */
[----:B------:R-:W-:Y:S06]  /*42790*/  BAR.SYNC.DEFER_BLOCKING 0x0 ;  /* 0x0000000000007b1d */ /* 0x000fec0000010000 */
[----:B------:R-:W1:Y:S02]  /*427a0*/  LDS.128 R8, [R36] ;  /* 0x0000000024087984 */ /* 0x000e640000000c00 */
[----:B------:R-:W-:Y:S06]  /*427b0*/  BAR.SYNC.DEFER_BLOCKING 0x0 ;  /* 0x0000000000007b1d */ /* 0x000fec0000010000 */
[----:B-1----:R-:W-:Y:S04]  /*427c0*/  STL.64 [R1+0x450], R8 ;  /* 0x0004500801007387 */ /* 0x002fe80000100a00 */
[----:B------:R-:W-:Y:S04]  /*427d0*/  STL.64 [R1+0x458], R10 ;  /* 0x0004580a01007387 */ /* 0x000fe80000100a00 */
[----:B--2---:R1:W-:Y:S01]  /*427e0*/  STSM.16.M88.4 [R0], R4 ;  /* 0x0000000400007844 */ /* 0x0043e20000000200 */
        /* <DEDUP_REMOVED lines=247> */
[----:B------:R-:W3:Y:S04]  /*43760*/  LDL R49, [R1+0x1968] ;  /* 0x0019680001317983 */ /* 0x000ee80000100800 */
[----:B-1----:R1:W-:Y:S04]  /*43770*/  STL.64 [R1+0xae0], R8 ;  /* 0x000ae00801007387 */ /* 0x0023e80000100a00 */
[----:B------:R4:W-:Y:S01]  /*43780*/  STL.64 [R1+0xae8], R10 ;  /* 0x000ae80a01007387 */ /* 0x0009e20000100a00 */
[----:B-1----:R-:W1:Y:S08]  /*43790*/  LDC R8, c[0x0][0x3b4] ;  /* 0x0000ed00ff087b82 */ /* 0x002e700000000800 */
[----:B----4-:R-:W4:Y:S08]  /*437a0*/  LDC R10, c[0x0][0x3b4] ;  /* 0x0000ed00ff0a7b82 */ /* 0x010f300000000800 */
[----:B------:R-:W1:Y:S08]  /*437b0*/  LDC R9, c[0x0][0x3b4] ;  /* 0x0000ed00ff097b82 */ /* 0x000e700000000800 */
[----:B------:R-:W1:Y:S01]  /*437c0*/  LDC R11, c[0x0][0x3b4] ;  /* 0x0000ed00ff0b7b82 */ /* 0x000e620000000800 */
[----:B--2---:R2:W-:Y:S07]  /*437d0*/  STSM.16.M88.4 [R0], R4 ;  /* 0x0000000400007844 */ /* 0x0045ee0000000200 */
[----:B------:R-:W-:Y:S06]  /*437e0*/  BAR.SYNC.DEFER_BLOCKING 0x0 ;  /* 0x0000000000007b1d */ /* 0x000fec0000010000 */
[----:B--2---:R-:W2:Y:S04]  /*437f0*/  LDL.LU R4, [R1+0xc04] ;  /* 0x000c040001047983 */ /* 0x004ea80000300800 */
        /* <DEDUP_REMOVED lines=15> */
[----:B-1----:R1:W-:Y:S04]  /*438f0*/  STL.64 [R1+0x9a0], R12 ;  /* 0x0009a00c01007387 */ /* 0x0023e80000100a00 */
[----:B------:R3:W-:Y:S04]  /*43900*/  STL.64 [R1+0x9a8], R14 ;  /* 0x0009a80e01007387 */ /* 0x0007e80000100a00 */
[----:B-1----:R-:W4:Y:S04]  /*43910*/  LDL.LU R12, [R1+0x624] ;  /* 0x00062400010c7983 */ /* 0x002f280000300800 */
[----:B------:R-:W4:Y:S04]  /*43920*/  LDL.LU R13, [R1+0x62c] ;  /* 0x00062c00010d7983 */ /* 0x000f280000300800 */
[----:B---3--:R-:W4:Y:S04]  /*43930*/  LDL.LU R14, [R1+0x524] ;  /* 0x00052400010e7983 */ /* 0x008f280000300800 */
[----:B------:R-:W4:Y:S04]  /*43940*/  LDL.LU R15, [R1+0x52c] ;  /* 0x00052c00010f7983 */ /* 0x000f280000300800 */
[----:B--2---:R-:W-:Y:S01]  /*43950*/  STSM.16.M88.4 [R0], R4 ;  /* 0x0000000400007844 */ /* 0x004fe20000000200 */
[----:B------:R-:W-:Y:S06]  /*43960*/  BAR.SYNC.DEFER_BLOCKING 0x0 ;  /* 0x0000000000007b1d */ /* 0x000fec0000010000 */
[----:B------:R-:W1:Y:S02]  /*43970*/  LDS.128 R40, [R36] ;  /* 0x0000000024287984 */ /* 0x000e640000000c00 */
[----:B------:R-:W-:Y:S06]  /*43980*/  BAR.SYNC.DEFER_BLOCKING 0x0 ;  /* 0x0000000000007b1d */ /* 0x000fec0000010000 */
[----:B-1----:R1:W-:Y:S04]  /*43990*/  STL.64 [R1+0x7c0], R40 ;  /* 0x0007c02801007387 */ /* 0x0023e80000100a00 */
[----:B------:R2:W-:Y:S04]  /*439a0*/  STL.64 [R1+0x7c8], R42 ;  /* 0x0007c82a01007387 */ /* 0x0005e80000100a00 */
[----:B-1----:R-:W3:Y:S04]  /*439b0*/  LDL.LU R40, [R1+0x114] ;  /* 0x0001140001287983 */ /* 0x002ee80000300800 */
[----:B------:R-:W3:Y:S04]  /*439c0*/  LDL.LU R41, [R1+0x11c] ;  /* 0x00011c0001297983 */ /* 0x000ee80000300800 */
[----:B--2---:R-:W3:Y:S04]  /*439d0*/  LDL.LU R42, [R1+0x84] ;  /* 0x00008400012a7983 */ /* 0x004ee80000300800 */
[----:B------:R-:W3:Y:S04]  /*439e0*/  LDL.LU R43, [R1+0x8c] ;  /* 0x00008c00012b7983 */ /* 0x000ee80000300800 */
[----:B----4-:R-:W-:Y:S01]  /*439f0*/  STSM.16.M88.4 [R0], R12 ;  /* 0x0000000c00007844 */ /* 0x010fe20000000200 */
[----:B------:R-:W-:Y:S06]  /*43a00*/  BAR.SYNC.DEFER_BLOCKING 0x0 ;  /* 0x0000000000007b1d */ /* 0x000fec0000010000 */
[----:B------:R-:W1:Y:S02]  /*43a10*/  LDS.128 R44, [R36] ;  /* 0x00000000242c7984 */ /* 0x000e640000000c00 */
[----:B------:R-:W-:Y:S06]  /*43a20*/  BAR.SYNC.DEFER_BLOCKING 0x0 ;  /* 0x0000000000007b1d */ /* 0x000fec0000010000 */
[----:B-1----:R-:W-:Y:S04]  /*43a30*/  STL.64 [R1+0x6e0], R44 ;  /* 0x0006e02c01007387 */ /* 0x002fe80000100a00 */
[----:B------:R-:W-:Y:S04]  /*43a40*/  STL.64 [R1+0x6e8], R46 ;  /* 0x0006e82e01007387 */ /* 0x000fe80000100a00 */
[----:B---3--:R1:W-:Y:S01]  /*43a50*/  STSM.16.M88.4 [R0], R40 ;  /* 0x0000002800007844 */ /* 0x0083e20000000200 */
        /* <DEDUP_REMOVED lines=8> */
[----:B-1----:R-:W-:Y:S04]  /*43ae0*/  STL.64 [R1+0x620], R44 ;  /* 0x0006202c01007387 */ /* 0x002fe80000100a00 */
[----:B------:R-:W-:Y:S04]  /*43af0*/  STL.64 [R1+0x628], R46 ;  /* 0x0006282e01007387 */ /* 0x000fe80000100a00 */
[----:B--2---:R1:W-:Y:S01]  /*43b00*/  STSM.16.M88.4 [R0], R40 ;  /* 0x0000002800007844 */ /* 0x0043e20000000200 */
[----:B------:R-:W-:Y:S06]  /*43b10*/  BAR.SYNC.DEFER_BLOCKING 0x0 ;  /* 0x0000000000007b1d */ /* 0x000fec0000010000 */
[----:B-1----:R-:W2:Y:S04]  /*43b20*/  LDL.LU R40, [R1+0x24] ;  /* 0x0000240001287983 */ /* 0x002ea80000300800 */
[----:B------:R-:W2:Y:S01]  /*43b30*/  LDL.LU R41, [R1+0x2c] ;  /* 0x00002c0001297983 */ /* 0x000ea20000300800 */
[----:B------:R-:W-:-:S02]  /*43b40*/  IMAD.MOV.U32 R42, RZ, RZ, R33 ;  /* 0x000000ffff2a7224 */ /* 0x000fc400078e0021 */
[----:B------:R-:W-:Y:S01]  /*43b50*/  IMAD.MOV.U32 R43, RZ, RZ, R35 ;  /* 0x000000ffff2b7224 */ /* 0x000fe200078e0023 */
[----:B------:R-:W4:Y:S04]  /*43b60*/  LDL R56, [R1+0x1980] ;  /* 0x0019800001387983 */ /* 0x000f280000100800 */
[----:B------:R-:W1:Y:S01]  /*43b70*/  LDS.128 R44, [R36] ;  /* 0x00000000242c7984 */ /* 0x000e620000000c00 */
[----:B------:R-:W-:Y:S06]  /*43b80*/  BAR.SYNC.DEFER_BLOCKING 0x0 ;  /* 0x0000000000007b1d */ /* 0x000fec0000010000 */
[----:B------:R-:W3:Y:S04]  /*43b90*/  LDL R55, [R1+0x1984] ;  /* 0x0019840001377983 */ /* 0x000ee80000100800 */
[----:B------:R-:W3:Y:S04]  /*43ba0*/  LDL R54, [R1+0x1988] ;  /* 0x0019880001367983 */ /* 0x000ee80000100800 */
        /* <DEDUP_REMOVED lines=11> */
[----:B------:R-:W3:Y:S04]  /*43c60*/  LDL R51, [R1+0x1974] ;  /* 0x0019740001337983 */ /* 0x000ee80000100800 */
[----:B-1----:R-:W-:Y:S04]  /*43c70*/  STL.64 [R1+0x110], R44 ;  /* 0x0001102c01007387 */ /* 0x002fe80000100a00 */
[----:B------:R-:W-:Y:S04]  /*43c80*/  STL.64 [R1+0x118], R46 ;  /* 0x0001182e01007387 */ /* 0x000fe80000100a00 */
[----:B------:R-:W3:Y:S04]  /*43c90*/  LDL R50, [R1+0x1970] ;  /* 0x0019700001327983 */ /* 0x000ee80000100800 */
        /* <DEDUP_REMOVED lines=159> */
[----:B------:R-:W-:Y:S01]  /*44690*/  STL.64 [R1+0xc8], R46 ;  /* 0x0000c82e01007387 */ /* 0x000fe20000100a00 */
[----:B------:R-:W-:-:S04]  /*446a0*/  IMAD R3, R49, UR43, RZ ;  /* 0x0000002b31037c24 */ /* 0x000fc8000f8e02ff */
[----:B------:R-:W-:Y:S01]  /*446b0*/  IMAD R5, R8, 0x40, R3 ;  /* 0x0000004008057824 */ /* 0x000fe200078e0203 */
[----:B------:R-:W-:-:S03]  /*446c0*/  LEA R2, P2, R3, UR4, 0x2 ;  /* 0x0000000403027c11 */ /* 0x000fc6000f8410ff */
[----:B------:R-:W-:Y:S01]  /*446d0*/  IMAD R7, R10, 0x40, R5 ;  /* 0x000000400a077824 */ /* 0x000fe200078e0205 */
[----:B------:R-:W-:Y:S01]  /*446e0*/  LEA.HI.X.SX32 R3, R3, UR5, 0x2, P2 ;  /* 0x0000000503037c11 */ /* 0x000fe200090f16ff */
[----:B------:R-:W1:Y:S01]  /*446f0*/  LDCU.64 UR4, c[0x0][0x390] ;  /* 0x00007200ff0477ac */ /* 0x000e620008000a00 */
[----:B------:R-:W-:Y:S01]  /*44700*/  LEA R4, P2, R5, UR6, 0x2 ;  /* 0x0000000605047c11 */ /* 0x000fe2000f8410ff */
[----:B------:R-:W-:-:S03]  /*44710*/  IMAD R9, R9, 0x40, R7 ;  /* 0x0000004009097824 */ /* 0x000fc600078e0207 */
[----:B------:R-:W-:Y:S01]  /*44720*/  LEA.HI.X.SX32 R5, R5, UR7, 0x2, P2 ;  /* 0x0000000705057c11 */ /* 0x000fe200090f16ff */
[----:B------:R-:W-:Y:S01]  /*44730*/  IMAD R11, R11, 0x40, R9 ;  /* 0x000000400b0b7824 */ /* 0x000fe200078e0209 */
[C---:B------:R-:W-:Y:S01]  /*44740*/  LEA R6, P2, R7.reuse, UR8, 0x2 ;  /* 0x0000000807067c11 */ /* 0x040fe2000f8410ff */
[----:B------:R-:W2:Y:S03]  /*44750*/  LDCU.64 UR6, c[0x0][0x390] ;  /* 0x00007200ff0677ac */ /* 0x000ea60008000a00 */
[----:B------:R-:W-:Y:S01]  /*44760*/  LEA.HI.X.SX32 R7, R7, UR9, 0x2, P2 ;  /* 0x0000000907077c11 */ /* 0x000fe200090f16ff */
[----:B------:R-:W-:Y:S01]  /*44770*/  IMAD R13, R16, 0x40, R11 ;  /* 0x00000040100d7824 */ /* 0x000fe200078e020b */
[----:B------:R-:W-:Y:S01]  /*44780*/  LEA R8, P2, R9, UR44, 0x2 ;  /* 0x0000002c09087c11 */ /* 0x000fe2000f8410ff */
[----:B------:R-:W2:Y:S02]  /*44790*/  LDCU.64 UR8, c[0x0][0x390] ;  /* 0x00007200ff0877ac */ /* 0x000ea40008000a00 */
[----:B------:R-:W-:Y:S01]  /*447a0*/  IMAD R15, R17, 0x40, R13 ;  /* 0x00000040110f7824 */ /* 0x000fe200078e020d */
[----:B------:R-:W-:Y:S01]  /*447b0*/  LEA.HI.X.SX32 R9, R9, UR45, 0x2, P2 ;  /* 0x0000002d09097c11 */ /* 0x000fe200090f16ff */
[----:B------:R-:W3:Y:S02]  /*447c0*/  LDCU.64 UR44, c[0x0][0x398] ;  /* 0x00007300ff2c77ac */ /* 0x000ee40008000a00 */
[----:B------:R-:W-:-:S05]  /*447d0*/  IMAD R17, R37, 0x40, R15 ;  /* 0x0000004025117824 */ /* 0x000fca00078e020f */
[----:B-1----:R-:W-:Y:S02]  /*447e0*/  LEA R16, P4, R17, UR4, 0x2 ;  /* 0x0000000411107c11 */ /* 0x002fe4000f8810ff */
[----:B------:R-:W-:Y:S01]  /*447f0*/  ISETP.GE.AND P1, PT, R49, UR42, PT ;  /* 0x0000002a31007c0c */ /* 0x000fe2000bf26270 */
[----:B------:R-:W1:Y:S01]  /*44800*/  LDCU.64 UR42, c[0x0][0x390] ;  /* 0x00007200ff2a77ac */ /* 0x000e620008000a00 */
[----:B------:R-:W-:Y:S01]  /*44810*/  LEA.HI.X.SX32 R17, R17, UR5, 0x2, P4 ;  /* 0x0000000511117c11 */ /* 0x000fe2000a0f16ff */
[----:B------:R-:W1:Y:S01]  /*44820*/  LDCU.64 UR4, c[0x0][0x398] ;  /* 0x00007300ff0477ac */ /* 0x000e620008000a00 */
[----:B---3--:R-:W-:Y:S01]  /*44830*/  ISETP.LT.AND P1, PT, R57, UR45, !P1 ;  /* 0x0000002d39007c0c */ /* 0x008fe2000cf21270 */
[----:B--2---:R2:W-:-:S12]  /*44840*/  STSM.16.M88.4 [R0], R40 ;  /* 0x0000002800007844 */ /* 0x0045d80000000200 */
[----:B------:R-:W-:Y:S02]  /*44850*/  @P1 LOP3.LUT R18, R18, 0x10, RZ, 0xfc, !PT ;  /* 0x0000001012121812 */ /* 0x000fe400078efcff */
[----:B------:R-:W-:Y:S01]  /*44860*/  LEA R12, P2, R13, UR6, 0x2 ;  /* 0x000000060d0c7c11 */ /* 0x000fe2000f8410ff */
[----:B------:R-:W-:Y:S01]  /*44870*/  BAR.SYNC.DEFER_BLOCKING 0x0 ;  /* 0x0000000000007b1d */ /* 0x000fe20000010000 */
[----:B-1----:R-:W-:Y:S01]  /*44880*/  LEA R10, P3, R11, UR42, 0x2 ;  /* 0x0000002a0b0a7c11 */ /* 0x002fe2000f8610ff */
[C---:B------:R-:W-:Y:S02]  /*44890*/  VIADD R37, R57.reuse, 0x3f ;  /* 0x0000003f39257836 */ /* 0x040fe40000000000 */
[----:B------:R-:W-:Y:S01]  /*448a0*/  VIADD R38, R57, 0x3e ;  /* 0x0000003e39267836 */ /* 0x000fe20000000000 */
[----:B------:R-:W-:Y:S01]  /*448b0*/  LOP3.LUT R20, R20, 0x7fffffff, RZ, 0xc0, !PT ;  /* 0x7fffffff14147812 */ /* 0x000fe200078ec0ff */
[----:B------:R-:W1:Y:S01]  /*448c0*/  LDCU UR45, c[0x0][0x398] ;  /* 0x00007300ff2d77ac */ /* 0x000e620008000800 */
[----:B--2---:R-:W2:Y:S04]  /*448d0*/  LDL.LU R40, [R1+0xf60] ;  /* 0x000f600001287983 */ /* 0x004ea80000300800 */
[----:B------:R-:W2:Y:S04]  /*448e0*/  LDL.LU R41, [R1+0xf68] ;  /* 0x000f680001297983 */ /* 0x000ea80000300800 */
[----:B------:R-:W2:Y:S04]  /*448f0*/  LDL.LU R42, [R1+0xec0] ;  /* 0x000ec000012a7983 */ /* 0x000ea80000300800 */
[----:B------:R-:W2:Y:S01]  /*44900*/  LDL.LU R43, [R1+0xec8] ;  /* 0x000ec800012b7983 */ /* 0x000ea20000300800 */
[----:B------:R-:W-:-:S02]  /*44910*/  ISETP.LT.AND P1, PT, R53, UR4, !P0 ;  /* 0x0000000435007c0c */ /* 0x000fc4000c721270 */
[----:B------:R-:W-:Y:S01]  /*44920*/  LOP3.LUT R18, R18, 0xfffffffe, RZ, 0xc0, !PT ;  /* 0xfffffffe12127812 */ /* 0x000fe200078ec0ff */
[----:B------:R-:W3:Y:S01]  /*44930*/  LDS.128 R44, [R36] ;  /* 0x00000000242c7984 */ /* 0x000ee20000000c00 */
[----:B------:R-:W-:Y:S01]  /*44940*/  LEA.HI.X.SX32 R13, R13, UR7, 0x2, P2 ;  /* 0x000000070d0d7c11 */ /* 0x000fe200090f16ff */
[----:B------:R-:W1:Y:S08]  /*44950*/  LDCU.64 UR6, c[0x0][0x398] ;  /* 0x00007300ff0677ac */ /* 0x000e700008000a00 */
[----:B------:R-:W-:Y:S01]  /*44960*/  @P1 LOP3.LUT R18, R18, 0x1, RZ, 0xfc, !PT ;  /* 0x0000000112121812 */ /* 0x000fe200078efcff */
[----:B------:R-:W-:Y:S01]  /*44970*/  BAR.SYNC.DEFER_BLOCKING 0x0 ;  /* 0x0000000000007b1d */ /* 0x000fe20000010000 */
[----:B----4-:R-:W-:-:S02]  /*44980*/  ISETP.LT.AND P1, PT, R56, UR65, !P0 ;  /* 0x0000004138007c0c */ /* 0x010fc4000c721270 */
[----:B------:R-:W-:Y:S02]  /*44990*/  LOP3.LUT R18, R18, 0xfffffff7, RZ, 0xc0, !PT ;  /* 0xfffffff712127812 */ /* 0x000fe400078ec0ff */
[----:B------:R-:W-:Y:S01]  /*449a0*/  ISETP.LT.AND P2, PT, R51, UR59, !P0 ;  /* 0x0000003b33007c0c */ /* 0x000fe2000c741270 */
[----:B------:R-:W4:Y:S01]  /*449b0*/  LDCU UR65, c[0x0][0x398] ;  /* 0x00007300ff4177ac */ /* 0x000f220008000800 */
[----:B------:R-:W-:-:S07]  /*449c0*/  LEA.HI.X.SX32 R11, R11, UR43, 0x2, P3 ;  /* 0x0000002b0b0b7c11 */ /* 0x000fce00098f16ff */
[----:B------:R-:W-:Y:S01]  /*449d0*/  @P1 LOP3.LUT R18, R18, 0x8, RZ, 0xfc, !PT ;  /* 0x0000000812121812 */ /* 0x000fe200078efcff */
[----:B------:R-:W1:Y:S01]  /*449e0*/  LDCU.64 UR42, c[0x0][0x398] ;  /* 0x00007300ff2a77ac */ /* 0x000e620008000a00 */
[----:B------:R-:W-:Y:S02]  /*449f0*/  ISETP.LT.AND P1, PT, R55, UR64, !P0 ;  /* 0x0000004037007c0c */ /* 0x000fe4000c721270 */
[----:B------:R-:W-:Y:S01]  /*44a00*/  LOP3.LUT R18, R18, 0xfffffffb, RZ, 0xc0, !PT ;  /* 0xfffffffb12127812 */ /* 0x000fe200078ec0ff */
[----:B------:R-:W1:Y:S01]  /*44a10*/  LDCU UR64, c[0x0][0x398] ;  /* 0x00007300ff4077ac */ /* 0x000e620008000800 */
[----:B------:R-:W-:Y:S01]  /*44a20*/  LOP3.LUT R21, R21, 0x7fffffff, RZ, 0xc0, !PT ;  /* 0x7fffffff15157812 */ /* 0x000fe200078ec0ff */
[----:B------:R-:W1:Y:S08]  /*44a30*/  LDCU UR59, c[0x0][0x398] ;  /* 0x00007300ff3b77ac */ /* 0x000e700008000800 */
[----:B------:R-:W-:-:S02]  /*44a40*/  @P1 LOP3.LUT R18, R18, 0x4, RZ, 0xfc, !PT ;  /* 0x0000000412121812 */ /* 0x000fc400078efcff */
[----:B------:R-:W-:Y:S01]  /*44a50*/  ISETP.LT.AND P1, PT, R54, UR58, !P0 ;  /* 0x0000003a36007c0c */ /* 0x000fe2000c721270 */
[----:B---3--:R-:W-:Y:S01]  /*44a60*/  STL.64 [R1+0xc90], R44 ;  /* 0x000c902c01007387 */ /* 0x008fe20000100a00 */
[----:B------:R-:W-:Y:S01]  /*44a70*/  LOP3.LUT R18, R18, 0xfffffffd, RZ, 0xc0, !PT ;  /* 0xfffffffd12127812 */ /* 0x000fe200078ec0ff */
[----:B------:R-:W3:Y:S10]  /*44a80*/  LDCU UR58, c[0x0][0x398] ;  /* 0x00007300ff3a77ac */ /* 0x000ef40008000800 */
[----:B------:R-:W-:-:S02]  /*44a90*/  @P1 LOP3.LUT R18, R18, 0x2, RZ, 0xfc, !PT ;  /* 0x0000000212121812 */ /* 0x000fc400078efcff */
[----:B------:R-:W-:Y:S02]  /*44aa0*/  ISETP.LT.AND P1, PT, R52, UR57, !P0 ;  /* 0x0000003934007c0c */ /* 0x000fe4000c721270 */
[----:B------:R-:W-:Y:S01]  /*44ab0*/  LEA R14, P3, R15, UR8, 0x2 ;  /* 0x000000080f0e7c11 */ /* 0x000fe2000f8610ff */
[----:B------:R-:W-:Y:S01]  /*44ac0*/  STL.64 [R1+0xc98], R46 ;  /* 0x000c982e01007387 */ /* 0x000fe20000100a00 */
[----:B------:R-:W1:Y:S09]  /*44ad0*/  LDCU UR57, c[0x0][0x398] ;  /* 0x00007300ff3977ac */ /* 0x000e720008000800 */
[----:B------:R-:W-:-:S02]  /*44ae0*/  @P1 LOP3.LUT R19, R19, 0x80000000, RZ, 0xfc, !PT ;  /* 0x8000000013131812 */ /* 0x000fc400078efcff */
[----:B------:R-:W-:Y:S01]  /*44af0*/  ISETP.LT.AND P1, PT, R50, UR63, !P0 ;  /* 0x0000003f32007c0c */ /* 0x000fe2000c721270 */
[----:B------:R-:W1:Y:S01]  /*44b00*/  LDCU UR63, c[0x0][0x398] ;  /* 0x00007300ff3f77ac */ /* 0x000e620008000800 */
[----:B------:R-:W-:Y:S02]  /*44b10*/  LOP3.LUT R19, R19, 0xbfffffff, RZ, 0xc0, !PT ;  /* 0xbfffffff13137812 */ /* 0x000fe400078ec0ff */
[----:B------:R-:W-:Y:S01]  /*44b20*/  LEA.HI.X.SX32 R15, R15, UR9, 0x2, P3 ;  /* 0x000000090f0f7c11 */ /* 0x000fe200098f16ff */
[----:B------:R-:W1:Y:S01]  /*44b30*/  LDCU.64 UR8, c[0x0][0x398] ;  /* 0x00007300ff0877ac */ /* 0x000e620008000a00 */
[----:B------:R-:W-:Y:S02]  /*44b40*/  @P2 LOP3.LUT R19, R19, 0x40000000, RZ, 0xfc, !PT ;  /* 0x4000000013132812 */ /* 0x000fe400078efcff */
[----:B------:R-:W-:Y:S01]  /*44b50*/  ISETP.LT.AND P0, PT, R49, UR66, !P0 ;  /* 0x0000004231007c0c */ /* 0x000fe2000c701270 */
[----:B------:R-:W2:Y:S01]  /*44b60*/  LDCU UR66, c[0x0][0x398] ;  /* 0x00007300ff4277ac */ /* 0x000ea20008000800 */
[----:B------:R-:W-:-:S04]  /*44b70*/  LOP3.LUT R19, R19, 0xdfffffff, RZ, 0xc0, !PT ;  /* 0xdfffffff13137812 */ /* 0x000fc800078ec0ff */
[----:B------:R-:W-:-:S04]  /*44b80*/  @P1 LOP3.LUT R19, R19, 0x20000000, RZ, 0xfc, !PT ;  /* 0x2000000013131812 */ /* 0x000fc800078efcff */
[----:B------:R-:W-:-:S04]  /*44b90*/  LOP3.LUT R19, R19, 0xefffffff, RZ, 0xc0, !PT ;  /* 0xefffffff13137812 */ /* 0x000fc800078ec0ff */
[----:B------:R-:W-:Y:S02]  /*44ba0*/  @P0 LOP3.LUT R19, R19, 0x10000000, RZ, 0xfc, !PT ;  /* 0x1000000013130812 */ /* 0x000fe400078efcff */
[----:B-1----:R-:W-:Y:S02]  /*44bb0*/  ISETP.GE.AND P0, PT, R37, UR43, PT ;  /* 0x0000002b25007c0c */ /* 0x002fe4000bf06270 */
[----:B------:R-:W-:Y:S01]  /*44bc0*/  LOP3.LUT R19, R19, 0xfeffffff, RZ, 0xc0, !PT ;  /* 0xfeffffff13137812 */ /* 0x000fe200078ec0ff */
[----:B------:R-:W-:Y:S01]  /*44bd0*/  VIADD R37, R57, 0x3d ;  /* 0x0000003d39257836 */ /* 0x000fe20000000000 */
[----:B------:R-:W-:Y:S01]  /*44be0*/  ISETP.LT.AND P1, PT, R53, UR8, !P0 ;  /* 0x0000000835007c0c */ /* 0x000fe2000c721270 */
[----:B------:R-:W1:Y:S01]  /*44bf0*/  LDCU UR43, c[0x0][0x398] ;  /* 0x00007300ff2b77ac */ /* 0x000e620008000800 */
[----:B------:R-:W-:Y:S02]  /*44c00*/  ISETP.LT.AND P3, PT, R56, UR49, !P0 ;  /* 0x0000003138007c0c */ /* 0x000fe4000c761270 */
[----:B------:R-:W-:Y:S01]  /*44c10*/  ISETP.LT.AND P2, PT, R55, UR62, !P0 ;  /* 0x0000003e37007c0c */ /* 0x000fe2000c741270 */
[----:B------:R-:W1:Y:S01]  /*44c20*/  LDCU UR62, c[0x0][0x398] ;  /* 0x00007300ff3e77ac */ /* 0x000e620008000800 */
[----:B------:R-:W1:Y:S07]  /*44c30*/  LDCU UR49, c[0x0][0x398] ;  /* 0x00007300ff3177ac */ /* 0x000e6e0008000800 */
[----:B------:R-:W-:-:S04]  /*44c40*/  @P1 LOP3.LUT R19, R19, 0x1000000, RZ, 0xfc, !PT ;  /* 0x0100000013131812 */ /* 0x000fc800078efcff */
[----:B------:R-:W-:-:S04]  /*44c50*/  LOP3.LUT R19, R19, 0xf7ffffff, RZ, 0xc0, !PT ;  /* 0xf7ffffff13137812 */ /* 0x000fc800078ec0ff */
[----:B------:R-:W-:Y:S02]  /*44c60*/  @P3 LOP3.LUT R19, R19, 0x8000000, RZ, 0xfc, !PT ;  /* 0x0800000013133812 */ /* 0x000fe400078efcff */
[----:B------:R-:W-:Y:S01]  /*44c70*/  ISETP.LT.AND P1, PT, R54, UR56, !P0 ;  /* 0x0000003836007c0c */ /* 0x000fe2000c721270 */
[----:B------:R-:W1:Y:S01]  /*44c80*/  LDCU UR56, c[0x0][0x398] ;  /* 0x00007300ff3877ac */ /* 0x000e620008000800 */
        /* <DEDUP_REMOVED lines=17> */
[----:B------:R-:W-:-:S04]  /*44da0*/  @P1 LOP3.LUT R19, R19, 0x200000, RZ, 0xfc, !PT ;  /* 0x0020000013131812 */ /* 0x000fc800078efcff */
[----:B------:R-:W-:-:S04]  /*44db0*/  LOP3.LUT R19, R19, 0xffefffff, RZ, 0xc0, !PT ;  /* 0xffefffff13137812 */ /* 0x000fc800078ec0ff */
[----:B------:R-:W-:Y:S02]  /*44dc0*/  @P0 LOP3.LUT R19, R19, 0x100000, RZ, 0xfc, !PT ;  /* 0x0010000013130812 */ /* 0x000fe400078efcff */
[----:B------:R-:W-:Y:S01]  /*44dd0*/  ISETP.GE.AND P0, PT, R38, UR5, PT ;  /* 0x0000000526007c0c */ /* 0x000fe2000bf06270 */
[----:B------:R-:W1:Y:S03]  /*44de0*/  LDCU.64 UR4, c[0x0][0x398] ;  /* 0x00007300ff0477ac */ /* 0x000e660008000a00 */
[----:B------:R-:W-:Y:S02]  /*44df0*/  ISETP.LT.AND P1, PT, R53, UR6, !P0 ;  /* 0x0000000635007c0c */ /* 0x000fe4000c721270 */
[----:B------:R-:W-:Y:S02]  /*44e00*/  ISETP.LT.AND P3, PT, R56, UR39, !P0 ;  /* 0x0000002738007c0c */ /* 0x000fe4000c761270 */
[----:B------:R-:W-:Y:S01]  /*44e10*/  LOP3.LUT R19, R19, 0xfffeffff, RZ, 0xc0, !PT ;  /* 0xfffeffff13137812 */ /* 0x000fe200078ec0ff */
[----:B--2---:R2:W-:Y:S08]  /*44e20*/  STSM.16.M88.4 [R0], R40 ;  /* 0x0000002800007844 */ /* 0x0045f00000000200 */
[----:B------:R-:W-:Y:S01]  /*44e30*/  @P1 LOP3.LUT R19, R19, 0x10000, RZ, 0xfc, !PT ;  /* 0x0001000013131812 */ /* 0x000fe200078efcff */
[----:B------:R-:W-:Y:S01]  /*44e40*/  VIADD R38, R57, 0x3c ;  /* 0x0000003c39267836 */ /* 0x000fe20000000000 */
[----:B------:R-:W-:Y:S01]  /*44e50*/  ISETP.LT.AND P2, PT, R55, UR38, !P0 ;  /* 0x0000002637007c0c */ /* 0x000fe2000c741270 */
[----:B------:R-:W-:Y:S01]  /*44e60*/  BAR.SYNC.DEFER_BLOCKING 0x0 ;  /* 0x0000000000007b1d */ /* 0x000fe20000010000 */
[----:B------:R-:W-:-:S05]  /*44e70*/  LOP3.LUT R23, R23, 0x7fffffff, RZ, 0xc0, !PT ;  /* 0x7fffffff17177812 */ /* 0x000fca00078ec0ff */
[----:B------:R-:W1:Y:S01]  /*44e80*/  LDCU UR39, c[0x0][0x398] ;  /* 0x00007300ff2777ac */ /* 0x000e620008000800 */
[----:B--2---:R-:W2:Y:S01]  /*44e90*/  LDL.LU R40, [R1+0xdd0] ;  /* 0x000dd00001287983 */ /* 0x004ea20000300800 */
[----:B------:R-:W-:Y:S01]  /*44ea0*/  LOP3.LUT R19, R19, 0xfff7ffff, RZ, 0xc0, !PT ;  /* 0xfff7ffff13137812 */ /* 0x000fe200078ec0ff */
[----:B------:R-:W1:Y:S02]  /*44eb0*/  LDCU UR38, c[0x0][0x398] ;  /* 0x00007300ff2677ac */ /* 0x000e640008000800 */
[----:B------:R-:W2:Y:S04]  /*44ec0*/  LDL.LU R41, [R1+0xdd8] ;  /* 0x000dd80001297983 */ /* 0x000ea80000300800 */
[----:B------:R-:W2:Y:S04]  /*44ed0*/  LDL.LU R42, [R1+0xd30] ;  /* 0x000d3000012a7983 */ /* 0x000ea80000300800 */
[----:B------:R-:W2:Y:S01]  /*44ee0*/  LDL.LU R43, [R1+0xd38] ;  /* 0x000d3800012b7983 */ /* 0x000ea20000300800 */
[----:B------:R-:W-:-:S02]  /*44ef0*/  @P3 LOP3.LUT R19, R19, 0x80000, RZ, 0xfc, !PT ;  /* 0x0008000013133812 */ /* 0x000fc400078efcff */
[----:B------:R-:W-:Y:S01]  /*44f00*/  ISETP.LT.AND P1, PT, R54, UR52, !P0 ;  /* 0x0000003436007c0c */ /* 0x000fe2000c721270 */
[----:B------:R-:W1:Y:S01]  /*44f10*/  LDS.128 R44, [R36] ;  /* 0x00000000242c7984 */ /* 0x000e620000000c00 */
[----:B------:R-:W-:Y:S01]  /*44f20*/  LOP3.LUT R19, R19, 0xfffbffff, RZ, 0xc0, !PT ;  /* 0xfffbffff13137812 */ /* 0x000fe200078ec0ff */
[----:B------:R-:W1:Y:S01]  /*44f30*/  LDCU UR52, c[0x0][0x398] ;  /* 0x00007300ff3477ac */ /* 0x000e620008000800 */
[----:B------:R-:W-:Y:S01]  /*44f40*/  ISETP.LT.AND P3, PT, R52, UR51, !P0 ;  /* 0x0000003334007c0c */ /* 0x000fe2000c761270 */
[----:B------:R-:W-:Y:S01]  /*44f50*/  BAR.SYNC.DEFER_BLOCKING 0x0 ;  /* 0x0000000000007b1d */ /* 0x000fe20000010000 */
[----:B------:R-:W-:-:S04]  /*44f60*/  @P2 LOP3.LUT R19, R19, 0x40000, RZ, 0xfc, !PT ;  /* 0x0004000013132812 */ /* 0x000fc800078efcff */
[----:B------:R-:W-:Y:S01]  /*44f70*/  LOP3.LUT R19, R19, 0xfffdffff, RZ, 0xc0, !PT ;  /* 0xfffdffff13137812 */ /* 0x000fe200078ec0ff */
[----:B------:R-:W1:Y:S03]  /*44f80*/  LDCU UR51, c[0x0][0x398] ;  /* 0x00007300ff3377ac */ /* 0x000e660008000800 */
        /* <DEDUP_REMOVED lines=16> */
[----:B------:R-:W3:Y:S03]  /*45090*/  LDCU.64 UR8, c[0x0][0x398] ;  /* 0x00007300ff0877ac */ /* 0x000ee60008000a00 */
[----:B-1----:R-:W-:Y:S02]  /*450a0*/  ISETP.LT.AND P1, PT, R53, UR4, !P0 ;  /* 0x0000000435007c0c */ /* 0x002fe4000c721270 */
[----:B------:R-:W-:Y:S02]  /*450b0*/  ISETP.LT.AND P3, PT, R56, UR36, !P0 ;  /* 0x0000002438007c0c */ /* 0x000fe4000c761270 */
[----:B------:R-:W-:Y:S01]  /*450c0*/  LOP3.LUT R19, R19, 0xfffffeff, RZ, 0xc0, !PT ;  /* 0xfffffeff13137812 */ /* 0x000fe200078ec0ff */
[----:B------:R-:W-:Y:S01]  /*450d0*/  VIADD R37, R57, 0x3b ;  /* 0x0000003b39257836 */ /* 0x000fe20000000000 */
[----:B------:R-:W-:Y:S01]  /*450e0*/  ISETP.LT.AND P2, PT, R55, UR35, !P0 ;  /* 0x0000002337007c0c */ /* 0x000fe2000c741270 */
[----:B------:R-:W-:Y:S01]  /*450f0*/  STL.64 [R1+0xcd0], R44 ;  /* 0x000cd02c01007387 */ /* 0x000fe20000100a00 */
[----:B------:R-:W1:Y:S01]  /*45100*/  LDCU UR35, c[0x0][0x398] ;  /* 0x00007300ff2377ac */ /* 0x000e620008000800 */
[----:B------:R-:W1:Y:S04]  /*45110*/  LDCU UR36, c[0x0][0x398] ;  /* 0x00007300ff2477ac */ /* 0x000e680008000800 */
[----:B------:R-:W-:-:S04]  /*45120*/  @P1 LOP3.LUT R19, R19, 0x100, RZ, 0xfc, !PT ;  /* 0x0000010013131812 */ /* 0x000fc800078efcff */
[----:B------:R-:W-:-:S04]  /*45130*/  LOP3.LUT R19, R19, 0xfffff7ff, RZ, 0xc0, !PT ;  /* 0xfffff7ff13137812 */ /* 0x000fc800078ec0ff */
[----:B------:R-:W-:Y:S02]  /*45140*/  @P3 LOP3.LUT R19, R19, 0x800, RZ, 0xfc, !PT ;  /* 0x0000080013133812 */ /* 0x000fe400078efcff */
[----:B------:R-:W-:Y:S01]  /*45150*/  ISETP.LT.AND P1, PT, R54, UR34, !P0 ;  /* 0x0000002236007c0c */ /* 0x000fe2000c721270 */
[----:B------:R-:W-:Y:S01]  /*45160*/  STL.64 [R1+0xcd8], R46 ;  /* 0x000cd82e01007387 */ /* 0x000fe20000100a00 */
        /* <DEDUP_REMOVED lines=23> */
[----:B---3--:R-:W-:Y:S02]  /*452e0*/  ISETP.LT.AND P1, PT, R53, UR8, !P0 ;  /* 0x0000000835007c0c */ /* 0x008fe4000c721270 */
[----:B------:R-:W-:Y:S01]  /*452f0*/  LOP3.LUT R19, R19, 0xfffffffe, RZ, 0xc0, !PT ;  /* 0xfffffffe13137812 */ /* 0x000fe200078ec0ff */
[----:B------:R-:W-:Y:S01]  /*45300*/  VIADD R38, R57, 0x3a ;  /* 0x0000003a39267836 */ /* 0x000fe20000000000 */
[----:B------:R-:W-:Y:S01]  /*45310*/  ISETP.LT.AND P3, PT, R56, UR27, !P0 ;  /* 0x0000001b38007c0c */ /* 0x000fe2000c761270 */
[----:B------:R-:W3:Y:S01]  /*45320*/  LDCU UR27, c[0x0][0x398] ;  /* 0x00007300ff1b77ac */ /* 0x000ee20008000800 */
[----:B------:R-:W-:Y:S01]  /*45330*/  ISETP.LT.AND P2, PT, R55, UR15, !P0 ;  /* 0x0000000f37007c0c */ /* 0x000fe2000c741270 */
[----:B------:R-:W1:Y:S06]  /*45340*/  LDCU UR15, c[0x0][0x398] ;  /* 0x00007300ff0f77ac */ /* 0x000e6c0008000800 */
[----:B------:R-:W-:Y:S01]  /*45350*/  @P1 LOP3.LUT R19, R19, 0x1, RZ, 0xfc, !PT ;  /* 0x0000000113131812 */ /* 0x000fe200078efcff */
[----:B------:R-:W1:Y:S03]  /*45360*/  LDCU UR8, c[0x0][0x398] ;  /* 0x00007300ff0877ac */ /* 0x000e660008000800 */
[----:B------:R-:W-:-:S04]  /*45370*/  LOP3.LUT R19, R19, 0xfffffff7, RZ, 0xc0, !PT ;  /* 0xfffffff713137812 */ /* 0x000fc800078ec0ff */
[----:B------:R-:W-:Y:S02]  /*45380*/  @P3 LOP3.LUT R19, R19, 0x8, RZ, 0xfc, !PT ;  /* 0x0000000813133812 */ /* 0x000fe400078efcff */
[----:B------:R-:W-:Y:S01]  /*45390*/  ISETP.LT.AND P3, PT, R52, UR26, !P0 ;  /* 0x0000001a34007c0c */ /* 0x000fe2000c761270 */
[----:B------:R-:W1:Y:S01]  /*453a0*/  LDCU UR26, c[0x0][0x398] ;  /* 0x00007300ff1a77ac */ /* 0x000e620008000800 */
[----:B------:R-:W-:Y:S02]  /*453b0*/  ISETP.LT.AND P1, PT, R54, UR14, !P0 ;  /* 0x0000000e36007c0c */ /* 0x000fe4000c721270 */
[----:B------:R-:W-:Y:S01]  /*453c0*/  LOP3.LUT R19, R19, 0xfffffffb, RZ, 0xc0, !PT ;  /* 0xfffffffb13137812 */ /* 0x000fe200078ec0ff */
[----:B------:R-:W1:Y:S03]  /*453d0*/  LDCU UR14, c[0x0][0x398] ;  /* 0x00007300ff0e77ac */ /* 0x000e660008000800 */
[----:B------:R-:W-:-:S02]  /*453e0*/  @P2 LOP3.LUT R19, R19, 0x4, RZ, 0xfc, !PT ;  /* 0x0000000413132812 */ /* 0x000fc400078efcff */
[----:B------:R-:W-:Y:S01]  /*453f0*/  ISETP.LT.AND P2, PT, R51, UR30, !P0 ;  /* 0x0000001e33007c0c */ /* 0x000fe2000c741270 */
[----:B------:R-:W1:Y:S01]  /*45400*/  LDCU UR30, c[0x0][0x398] ;  /* 0x00007300ff1e77ac */ /* 0x000e620008000800 */
[----:B------:R-:W-:Y:S02]  /*45410*/  LOP3.LUT R19, R19, 0xfffffffd, RZ, 0xc0, !PT ;  /* 0xfffffffd13137812 */ /* 0x000fe400078ec0ff */
[----:B------:R-:W-:Y:S02]  /*45420*/  @P3 LOP3.LUT R20, R20, 0x80000000, RZ, 0xfc, !PT ;  /* 0x8000000014143812 */ /* 0x000fe400078efcff */
        /* <DEDUP_REMOVED lines=12> */
[----:B------:R-:W2:Y:S03]  /*454f0*/  LDCU.64 UR4, c[0x0][0x398] ;  /* 0x00007300ff0477ac */ /* 0x000ea60008000a00 */
[----:B-1----:R-:W-:Y:S01]  /*45500*/  ISETP.LT.AND P1, PT, R53, UR6, !P0 ;  /* 0x0000000635007c0c */ /* 0x002fe2000c721270 */
[----:B------:R-:W1:Y:S01]  /*45510*/  LDCU UR6, c[0x0][0x398] ;  /* 0x00007300ff0677ac */ /* 0x000e620008000800 */
[----:B------:R-:W-:Y:S02]  /*45520*/  ISETP.LT.AND P3, PT, R56, UR10, !P0 ;  /* 0x0000000a38007c0c */ /* 0x000fe4000c761270 */
[----:B------:R-:W-:Y:S01]  /*45530*/  LOP3.LUT R20, R20, 0xfeffffff, RZ, 0xc0, !PT ;  /* 0xfeffffff14147812 */ /* 0x000fe200078ec0ff */
[----:B--2---:R2:W-:Y:S08]  /*45540*/  STSM.16.M88.4 [R0], R40 ;  /* 0x0000002800007844 */ /* 0x0045f00000000200 */
[----:B------:R-:W-:Y:S01]  /*45550*/  @P1 LOP3.LUT R20, R20, 0x1000000, RZ, 0xfc, !PT ;  /* 0x0100000014141812 */ /* 0x000fe200078efcff */
[----:B------:R-:W-:Y:S01]  /*45560*/  VIADD R37, R57, 0x39 ;  /* 0x0000003939257836 */ /* 0x000fe20000000000 */
[----:B------:R-:W-:Y:S01]  /*45570*/  ISETP.LT.AND P2, PT, R55, UR11, !P0 ;  /* 0x0000000b37007c0c */ /* 0x000fe2000c741270 */
[----:B------:R-:W-:Y:S01]  /*45580*/  BAR.SYNC.DEFER_BLOCKING 0x0 ;  /* 0x0000000000007b1d */ /* 0x000fe20000010000 */
[----:B------:R-:W-:-:S04]  /*45590*/  LOP3.LUT R20, R20, 0xf7ffffff, RZ, 0xc0, !PT ;  /* 0xf7ffffff14147812 */ /* 0x000fc800078ec0ff */
[----:B------:R-:W-:Y:S01]  /*455a0*/  @P3 LOP3.LUT R20, R20, 0x8000000, RZ, 0xfc, !PT ;  /* 0x0800000014143812 */ /* 0x000fe200078efcff */
[----:B------:R-:W1:Y:S01]  /*455b0*/  LDCU UR10, c[0x0][0x398] ;  /* 0x00007300ff0a77ac */ /* 0x000e620008000800 */
[----:B------:R-:W-:Y:S02]  /*455c0*/  ISETP.LT.AND P1, PT, R54, UR21, !P0 ;  /* 0x0000001536007c0c */ /* 0x000fe4000c721270 */
[----:B------:R-:W-:Y:S01]  /*455d0*/  LOP3.LUT R20, R20, 0xfbffffff, RZ, 0xc0, !PT ;  /* 0xfbffffff14147812 */ /* 0x000fe200078ec0ff */
[----:B------:R-:W1:Y:S01]  /*455e0*/  LDCU UR11, c[0x0][0x398] ;  /* 0x00007300ff0b77ac */ /* 0x000e620008000800 */
[----:B--2---:R-:W2:Y:S01]  /*455f0*/  LDL.LU R40, [R1+0xc10] ;  /* 0x000c100001287983 */ /* 0x004ea20000300800 */
[----:B------:R-:W-:Y:S01]  /*45600*/  ISETP.LT.AND P3, PT, R52, UR22, !P0 ;  /* 0x0000001634007c0c */ /* 0x000fe2000c761270 */
[----:B------:R-:W1:Y:S02]  /*45610*/  LDCU UR21, c[0x0][0x398] ;  /* 0x00007300ff1577ac */ /* 0x000e640008000800 */
[----:B------:R-:W2:Y:S01]  /*45620*/  LDL.LU R41, [R1+0xc18] ;  /* 0x000c180001297983 */ /* 0x000ea20000300800 */
[----:B------:R-:W-:Y:S01]  /*45630*/  @P2 LOP3.LUT R20, R20, 0x4000000, RZ, 0xfc, !PT ;  /* 0x0400000014142812 */ /* 0x000fe200078efcff */
[----:B------:R-:W1:Y:S02]  /*45640*/  LDCU UR22, c[0x0][0x398] ;  /* 0x00007300ff1677ac */ /* 0x000e640008000800 */
[----:B------:R-:W2:Y:S04]  /*45650*/  LDL.LU R42, [R1+0x840] ;  /* 0x00084000012a7983 */ /* 0x000ea80000300800 */
[----:B------:R-:W2:Y:S01]  /*45660*/  LDL.LU R43, [R1+0x848] ;  /* 0x00084800012b7983 */ /* 0x000ea20000300800 */
[----:B------:R-:W-:-:S03]  /*45670*/  LOP3.LUT R20, R20, 0xfdffffff, RZ, 0xc0, !PT ;  /* 0xfdffffff14147812 */ /* 0x000fc600078ec0ff */
[----:B------:R-:W1:Y:S01]  /*45680*/  LDS.128 R44, [R36] ;  /* 0x00000000242c7984 */ /* 0x000e620000000c00 */
[----:B------:R-:W-:Y:S02]  /*45690*/  @P1 LOP3.LUT R20, R20, 0x2000000, RZ, 0xfc, !PT ;  /* 0x0200000014141812 */ /* 0x000fe400078efcff */
[----:B------:R-:W-:Y:S01]  /*456a0*/  ISETP.LT.AND P2, PT, R51, UR23, !P0 ;  /* 0x0000001733007c0c */ /* 0x000fe2000c741270 */
[----:B------:R-:W-:Y:S01]  /*456b0*/  BAR.SYNC.DEFER_BLOCKING 0x0 ;  /* 0x0000000000007b1d */ /* 0x000fe20000010000 */
[----:B------:R-:W-:-:S04]  /*456c0*/  LOP3.LUT R20, R20, 0xff7fffff, RZ, 0xc0, !PT ;  /* 0xff7fffff14147812 */ /* 0x000fc800078ec0ff */
[----:B------:R-:W-:Y:S01]  /*456d0*/  @P3 LOP3.LUT R20, R20, 0x800000, RZ, 0xfc, !PT ;  /* 0x0080000014143812 */ /* 0x000fe200078efcff */
[----:B------:R-:W1:Y:S01]  /*456e0*/  LDCU UR23, c[0x0][0x398] ;  /* 0x00007300ff1777ac */ /* 0x000e620008000800 */
[----:B------:R-:W-:Y:S02]  /*456f0*/  ISETP.LT.AND P1, PT, R50, UR24, !P0 ;  /* 0x0000001832007c0c */ /* 0x000fe4000c721270 */
[----:B------:R-:W-:Y:S01]  /*45700*/  LOP3.LUT R20, R20, 0xffbfffff, RZ, 0xc0, !PT ;  /* 0xffbfffff14147812 */ /* 0x000fe200078ec0ff */
[----:B------:R-:W1:Y:S03]  /*45710*/  LDCU UR24, c[0x0][0x398] ;  /* 0x00007300ff1877ac */ /* 0x000e660008000800 */
[----:B------:R-:W-:Y:S02]  /*45720*/  @P2 LOP3.LUT R20, R20, 0x400000, RZ, 0xfc, !PT ;  /* 0x0040000014142812 */ /* 0x000fe400078efcff */
[----:B------:R-:W-:Y:S01]  /*45730*/  ISETP.LT.AND P0, PT, R49, UR25, !P0 ;  /* 0x0000001931007c0c */ /* 0x000fe2000c701270 */
[----:B------:R-:W1:Y:S01]  /*45740*/  LDCU UR25, c[0x0][0x398] ;  /* 0x00007300ff1977ac */ /* 0x000e620008000800 */
[----:B------:R-:W-:-:S04]  /*45750*/  LOP3.LUT R20, R20, 0xffdfffff, RZ, 0xc0, !PT ;  /* 0xffdfffff14147812 */ /* 0x000fc800078ec0ff */
[----:B------:R-:W-:-:S04]  /*45760*/  @P1 LOP3.LUT R20, R20, 0x200000, RZ, 0xfc, !PT ;  /* 0x0020000014141812 */ /* 0x000fc800078efcff */
[----:B------:R-:W-:-:S04]  /*45770*/  LOP3.LUT R20, R20, 0xffefffff, RZ, 0xc0, !PT ;  /* 0xffefffff14147812 */ /* 0x000fc800078ec0ff */
[----:B------:R-:W-:Y:S02]  /*45780*/  @P0 LOP3.LUT R20, R20, 0x100000, RZ, 0xfc, !PT ;  /* 0x0010000014140812 */ /* 0x000fe400078efcff */
[----:B------:R-:W-:Y:S02]  /*45790*/  ISETP.GE.AND P0, PT, R38, UR9, PT ;  /* 0x0000000926007c0c */ /* 0x000fe4000bf06270 */
[----:B------:R-:W-:Y:S01]  /*457a0*/  LOP3.LUT R20, R20, 0xfffeffff, RZ, 0xc0, !PT ;  /* 0xfffeffff14147812 */ /* 0x000fe200078ec0ff */
[----:B------:R-:W-:Y:S01]  /*457b0*/  VIADD R38, R57, 0x38 ;  /* 0x0000003839267836 */ /* 0x000fe20000000000 */
[----:B------:R-:W-:Y:S01]  /*457c0*/  ISETP.LT.AND P1, PT, R53, UR4, !P0 ;  /* 0x0000000435007c0c */ /* 0x000fe2000c721270 */
[----:B------:R-:W3:Y:S01]  /*457d0*/  LDCU UR4, c[0x0][0x398] ;  /* 0x00007300ff0477ac */ /* 0x000ee20008000800 */
[----:B------:R-:W-:Y:S02]  /*457e0*/  ISETP.LT.AND P3, PT, R56, UR12, !P0 ;  /* 0x0000000c38007c0c */ /* 0x000fe4000c761270 */
[----:B------:R-:W-:Y:S01]  /*457f0*/  ISETP.LT.AND P2, PT, R55, UR13, !P0 ;  /* 0x0000000d37007c0c */ /* 0x000fe2000c741270 */
[----:B------:R-:W3:Y:S01]  /*45800*/  LDCU.64 UR12, c[0x0][0x398] ;  /* 0x00007300ff0c77ac */ /* 0x000ee20008000a00 */
[----:B-1----:R-:W-:Y:S01]  /*45810*/  STL.64 [R1+0xcc0], R44 ;  /* 0x000cc02c01007387 */ /* 0x002fe20000100a00 */
[----:B------:R-:W-:Y:S01]  /*45820*/  LOP3.LUT R22, R22, 0x7fffffff, RZ, 0xc0, !PT ;  /* 0x7fffffff16167812 */ /* 0x000fe200078ec0ff */
[----:B------:R-:W1:Y:S05]  /*45830*/  LDCU UR9, c[0x0][0x398] ;  /* 0x00007300ff0977ac */ /* 0x000e6a0008000800 */
        /* <DEDUP_REMOVED lines=26> */
[----:B------:R-:W-:-:S04]  /*459e0*/  ISETP.GE.AND P0, PT, R37, UR7, PT ;  /* 0x0000000725007c0c */ /* 0x000fc8000bf06270 */
[----:B---3--:R-:W-:Y:S01]  /*459f0*/  ISETP.LT.AND P1, PT, R53, UR12, !P0 ;  /* 0x0000000c35007c0c */ /* 0x008fe2000c721270 */
[----:B------:R-:W3:Y:S01]  /*45a00*/  LDCU UR12, c[0x0][0x398] ;  /* 0x00007300ff0c77ac */ /* 0x000ee20008000800 */
[----:B------:R-:W-:Y:S02]  /*45a10*/  ISETP.LT.AND P3, PT, R56, UR6, !P0 ;  /* 0x0000000638007c0c */ /* 0x000fe4000c761270 */
[----:B------:R-:W-:Y:S01]  /*45a20*/  LOP3.LUT R20, R20, 0xfffffeff, RZ, 0xc0, !PT ;  /* 0xfffffeff14147812 */ /* 0x000fe200078ec0ff */
[----:B------:R-:W1:Y:S01]  /*45a30*/  LDCU.64 UR6, c[0x0][0x398] ;  /* 0x00007300ff0677ac */ /* 0x000e620008000a00 */
[----:B------:R-:W-:Y:S01]  /*45a40*/  ISETP.LT.AND P2, PT, R55, UR77, !P0 ;  /* 0x0000004d37007c0c */ /* 0x000fe2000c741270 */
[----:B------:R-:W1:Y:S06]  /*45a50*/  LDCU UR77, c[0x0][0x398] ;  /* 0x00007300ff4d77ac */ /* 0x000e6c0008000800 */
        /* <DEDUP_REMOVED lines=8> */
[----:B------:R-:W-:Y:S01]  /*45ae0*/  VIADD R37, R57, 0x37 ;  /* 0x0000003739257836 */ /* 0x000fe20000000000 */
        /* <DEDUP_REMOVED lines=18> */
[----:B-1----:R-:W-:Y:S02]  /*45c10*/  ISETP.LT.AND P1, PT, R53, UR6, !P0 ;  /* 0x0000000635007c0c */ /* 0x002fe4000c721270 */
[----:B------:R-:W-:Y:S01]  /*45c20*/  ISETP.LT.AND P3, PT, R56, UR77, !P0 ;  /* 0x0000004d38007c0c */ /* 0x000fe2000c761270 */
[----:B------:R-:W1:Y:S01]  /*45c30*/  LDCU UR77, c[0x0][0x398] ;  /* 0x00007300ff4d77ac */ /* 0x000e620008000800 */
[----:B------:R-:W-:Y:S02]  /*45c40*/  LOP3.LUT R20, R20, 0xfffffffe, RZ, 0xc0, !PT ;  /* 0xfffffffe14147812 */ /* 0x000fe400078ec0ff */
[----:B---3--:R-:W-:Y:S01]  /*45c50*/  ISETP.LT.AND P2, PT, R55, UR12, !P0 ;  /* 0x0000000c37007c0c */ /* 0x008fe2000c741270 */
[----:B------:R-:W3:Y:S06]  /*45c60*/  LDCU UR12, c[0x0][0x398] ;  /* 0x00007300ff0c77ac */ /* 0x000eec0008000800 */
[----:B------:R-:W-:-:S04]  /*45c70*/  @P1 LOP3.LUT R20, R20, 0x1, RZ, 0xfc, !PT ;  /* 0x0000000114141812 */ /* 0x000fc800078efcff */
[----:B------:R-:W-:-:S04]  /*45c80*/  LOP3.LUT R20, R20, 0xfffffff7, RZ, 0xc0, !PT ;  /* 0xfffffff714147812 */ /* 0x000fc800078ec0ff */
[----:B------:R-:W-:Y:S02]  /*45c90*/  @P3 LOP3.LUT R20, R20, 0x8, RZ, 0xfc, !PT ;  /* 0x0000000814143812 */ /* 0x000fe400078efcff */
[----:B------:R-:W-:Y:S01]  /*45ca0*/  ISETP.LT.AND P3, PT, R52, UR76, !P0 ;  /* 0x0000004c34007c0c */ /* 0x000fe2000c761270 */
[----:B------:R-:W-:Y:S01]  /*45cb0*/  VIADD R38, R57, 0x36 ;  /* 0x0000003639267836 */ /* 0x000fe20000000000 */
[----:B------:R-:W-:Y:S01]  /*45cc0*/  ISETP.LT.AND P1, PT, R54, UR4, !P0 ;  /* 0x0000000436007c0c */ /* 0x000fe2000c721270 */
[----:B------:R-:W4:Y:S01]  /*45cd0*/  LDCU UR4, c[0x0][0x398] ;  /* 0x00007300ff0477ac */ /* 0x000f220008000800 */
[----:B------:R-:W-:Y:S01]  /*45ce0*/  LOP3.LUT R20, R20, 0xfffffffb, RZ, 0xc0, !PT ;  /* 0xfffffffb14147812 */ /* 0x000fe200078ec0ff */
[----:B------:R-:W2:Y:S03]  /*45cf0*/  LDCU UR76, c[0x0][0x398] ;  /* 0x00007300ff4c77ac */ /* 0x000ea60008000800 */
[----:B------:R-:W-:-:S02]  /*45d00*/  @P2 LOP3.LUT R20, R20, 0x4, RZ, 0xfc, !PT ;  /* 0x0000000414142812 */ /* 0x000fc400078efcff */
[----:B-1----:R-:W-:Y:S01]  /*45d10*/  ISETP.LT.AND P2, PT, R51, UR77, !P0 ;  /* 0x0000004d33007c0c */ /* 0x002fe2000c741270 */
[----:B------:R-:W1:Y:S01]  /*45d20*/  LDCU UR77, c[0x0][0x398] ;  /* 0x00007300ff4d77ac */ /* 0x000e620008000800 */
[----:B------:R-:W-:Y:S02]  /*45d30*/  LOP3.LUT R20, R20, 0xfffffffd, RZ, 0xc0, !PT ;  /* 0xfffffffd14147812 */ /* 0x000fe400078ec0ff */
[----:B------:R-:W-:Y:S02]  /*45d40*/  @P3 LOP3.LUT R21, R21, 0x80000000, RZ, 0xfc, !PT ;  /* 0x8000000015153812 */ /* 0x000fe400078efcff */
[----:B------:R-:W-:Y:S02]  /*45d50*/  @P1 LOP3.LUT R20, R20, 0x2, RZ, 0xfc, !PT ;  /* 0x0000000214141812 */ /* 0x000fe400078efcff */
[----:B---3--:R-:W-:Y:S01]  /*45d60*/  ISETP.LT.AND P1, PT, R50, UR12, !P0 ;  /* 0x0000000c32007c0c */ /* 0x008fe2000c721270 */
[----:B------:R-:W3:Y:S01]  /*45d70*/  LDCU UR12, c[0x0][0x398] ;  /* 0x00007300ff0c77ac */ /* 0x000ee20008000800 */
[----:B------:R-:W-:-:S02]  /*45d80*/  LOP3.LUT R21, R21, 0xbfffffff, RZ, 0xc0, !PT ;  /* 0xbfffffff15157812 */ /* 0x000fc400078ec0ff */
[----:B----4-:R-:W-:Y:S01]  /*45d90*/  ISETP.LT.AND P0, PT, R49, UR4, !P0 ;  /* 0x0000000431007c0c */ /* 0x010fe2000c701270 */
[----:B------:R-:W4:Y:S01]  /*45da0*/  LDCU.64 UR4, c[0x0][0x398] ;  /* 0x00007300ff0477ac */ /* 0x000f220008000a00 */
[----:B------:R-:W-:-:S04]  /*45db0*/  @P2 LOP3.LUT R21, R21, 0x40000000, RZ, 0xfc, !PT ;  /* 0x4000000015152812 */ /* 0x000fc800078efcff */
[----:B------:R-:W-:-:S04]  /*45dc0*/  LOP3.LUT R21, R21, 0xdfffffff, RZ, 0xc0, !PT ;  /* 0xdfffffff15157812 */ /* 0x000fc800078ec0ff */
[----:B------:R-:W-:-:S04]  /*45dd0*/  @P1 LOP3.LUT R21, R21, 0x20000000, RZ, 0xfc, !PT ;  /* 0x2000000015151812 */ /* 0x000fc800078efcff */
[----:B------:R-:W-:-:S04]  /*45de0*/  LOP3.LUT R21, R21, 0xefffffff, RZ, 0xc0, !PT ;  /* 0xefffffff15157812 */ /* 0x000fc800078ec0ff */
[----:B------:R-:W-:Y:S02]  /*45df0*/  @P0 LOP3.LUT R21, R21, 0x10000000, RZ, 0xfc, !PT ;  /* 0x1000000015150812 */ /* 0x000fe400078efcff */
[----:B------:R-:W-:-:S04]  /*45e00*/  ISETP.GE.AND P0, PT, R37, UR13, PT ;  /* 0x0000000d25007c0c */ /* 0x000fc8000bf06270 */
[----:B----4-:R-:W-:Y:S02]  /*45e10*/  ISETP.LT.AND P1, PT, R53, UR4, !P0 ;  /* 0x0000000435007c0c */ /* 0x010fe4000c721270 */
[----:B------:R-:W-:Y:S01]  /*45e20*/  LOP3.LUT R21, R21, 0xfeffffff, RZ, 0xc0, !PT ;  /* 0xfeffffff15157812 */ /* 0x000fe200078ec0ff */
[----:B--2---:R2:W-:Y:S01]  /*45e30*/  STSM.16.M88.4 [R0], R40 ;  /* 0x0000002800007844 */ /* 0x0045e20000000200 */
[----:B-1----:R-:W-:Y:S01]  /*45e40*/  ISETP.LT.AND P3, PT, R56, UR77, !P0 ;  /* 0x0000004d38007c0c */ /* 0x002fe2000c761270 */
[----:B------:R-:W-:-:S08]  /*45e50*/  VIADD R37, R57, 0x35 ;  /* 0x0000003539257836 */ /* 0x000fd00000000000 */
[----:B------:R-:W-:Y:S01]  /*45e60*/  @P1 LOP3.LUT R21, R21, 0x1000000, RZ, 0xfc, !PT ;  /* 0x0100000015151812 */ /* 0x000fe200078efcff */
[----:B------:R-:W1:Y:S01]  /*45e70*/  LDCU UR4, c[0x0][0x398] ;  /* 0x00007300ff0477ac */ /* 0x000e620008000800 */
[----:B---3--:R-:W-:Y:S01]  /*45e80*/  ISETP.LT.AND P2, PT, R55, UR12, !P0 ;  /* 0x0000000c37007c0c */ /* 0x008fe2000c741270 */
[----:B------:R-:W-:Y:S01]  /*45e90*/  BAR.SYNC.DEFER_BLOCKING 0x0 ;  /* 0x0000000000007b1d */ /* 0x000fe20000010000 */
[----:B------:R-:W-:Y:S02]  /*45ea0*/  LOP3.LUT R21, R21, 0xf7ffffff, RZ, 0xc0, !PT ;  /* 0xf7ffffff15157812 */ /* 0x000fe400078ec0ff */
[----:B------:R-:W-:-:S03]  /*45eb0*/  ISETP.LT.AND P1, PT, R54, UR74, !P0 ;  /* 0x0000004a36007c0c */ /* 0x000fc6000c721270 */
[----:B------:R-:W3:Y:S01]  /*45ec0*/  LDCU.64 UR12, c[0x0][0x398] ;  /* 0x00007300ff0c77ac */ /* 0x000ee20008000a00 */
[----:B------:R-:W-:Y:S01]  /*45ed0*/  @P3 LOP3.LUT R21, R21, 0x8000000, RZ, 0xfc, !PT ;  /* 0x0800000015153812 */ /* 0x000fe200078efcff */
[----:B--2---:R-:W2:Y:S01]  /*45ee0*/  LDL.LU R40, [R1+0x6d0] ;  /* 0x0006d00001287983 */ /* 0x004ea20000300800 */
[----:B------:R-:W4:Y:S02]  /*45ef0*/  LDCU UR74, c[0x0][0x398] ;  /* 0x00007300ff4a77ac */ /* 0x000f240008000800 */
[----:B------:R-:W-:Y:S02]  /*45f00*/  LOP3.LUT R21, R21, 0xfbffffff, RZ, 0xc0, !PT ;  /* 0xfbffffff15157812 */ /* 0x000fe400078ec0ff */
[----:B------:R-:W-:Y:S01]  /*45f10*/  ISETP.LT.AND P3, PT, R52, UR73, !P0 ;  /* 0x0000004934007c0c */ /* 0x000fe2000c761270 */
[----:B------:R-:W2:Y:S01]  /*45f20*/  LDL.LU R41, [R1+0x6d8] ;  /* 0x0006d80001297983 */ /* 0x000ea20000300800 */
[----:B------:R-:W-:Y:S01]  /*45f30*/  @P2 LOP3.LUT R21, R21, 0x4000000, RZ, 0xfc, !PT ;  /* 0x0400000015152812 */ /* 0x000fe200078efcff */
[----:B------:R-:W1:Y:S02]  /*45f40*/  LDCU UR73, c[0x0][0x398] ;  /* 0x00007300ff4977ac */ /* 0x000e640008000800 */
[----:B------:R-:W2:Y:S01]  /*45f50*/  LDL.LU R42, [R1+0x5d0] ;  /* 0x0005d000012a7983 */ /* 0x000ea20000300800 */
[----:B------:R-:W-:Y:S01]  /*45f60*/  LOP3.LUT R21, R21, 0xfdffffff, RZ, 0xc0, !PT ;  /* 0xfdffffff15157812 */ /* 0x000fe200078ec0ff */
[----:B------:R-:W1:Y:S01]  /*45f70*/  LDCU UR77, c[0x0][0x398] ;  /* 0x00007300ff4d77ac */ /* 0x000e620008000800 */
[----:B------:R-:W-:Y:S01]  /*45f80*/  ISETP.LT.AND P2, PT, R51, UR72, !P0 ;  /* 0x0000004833007c0c */ /* 0x000fe2000c741270 */
[----:B------:R-:W2:Y:S01]  /*45f90*/  LDL.LU R43, [R1+0x5d8] ;  /* 0x0005d800012b7983 */ /* 0x000ea20000300800 */
[----:B------:R-:W-:Y:S01]  /*45fa0*/  @P1 LOP3.LUT R21, R21, 0x2000000, RZ, 0xfc, !PT ;  /* 0x0200000015151812 */ /* 0x000fe200078efcff */
[----:B------:R-:W1:Y:S02]  /*45fb0*/  LDCU UR72, c[0x0][0x398] ;  /* 0x00007300ff4877ac */ /* 0x000e640008000800 */
[----:B------:R-:W1:Y:S01]  /*45fc0*/  LDS.128 R44, [R36] ;  /* 0x00000000242c7984 */ /* 0x000e620000000c00 */
[----:B------:R-:W-:-:S02]  /*45fd0*/  LOP3.LUT R21, R21, 0xff7fffff, RZ, 0xc0, !PT ;  /* 0xff7fffff15157812 */ /* 0x000fc400078ec0ff */
        /* <DEDUP_REMOVED lines=13> */
[----:B------:R-:W4:Y:S03]  /*460b0*/  LDCU.64 UR6, c[0x0][0x398] ;  /* 0x00007300ff0677ac */ /* 0x000f260008000a00 */
[----:B---3--:R-:W-:Y:S02]  /*460c0*/  ISETP.LT.AND P1, PT, R53, UR12, !P0 ;  /* 0x0000000c35007c0c */ /* 0x008fe4000c721270 */
[----:B------:R-:W-:Y:S02]  /*460d0*/  ISETP.LT.AND P3, PT, R56, UR68, !P0 ;  /* 0x0000004438007c0c */ /* 0x000fe4000c761270 */
[----:B------:R-:W-:Y:S01]  /*460e0*/  LOP3.LUT R21, R21, 0xfffeffff, RZ, 0xc0, !PT ;  /* 0xfffeffff15157812 */ /* 0x000fe200078ec0ff */
[----:B------:R-:W-:Y:S01]  /*460f0*/  VIADD R38, R57, 0x34 ;  /* 0x0000003439267836 */ /* 0x000fe20000000000 */
[----:B------:R-:W-:Y:S01]  /*46100*/  ISETP.LT.AND P2, PT, R55, UR67, !P0 ;  /* 0x0000004337007c0c */ /* 0x000fe2000c741270 */
[----:B-1----:R-:W-:Y:S01]  /*46110*/  STL.64 [R1+0xc70], R44 ;  /* 0x000c702c01007387 */ /* 0x002fe20000100a00 */
[----:B------:R-:W-:Y:S01]  /*46120*/  LOP3.LUT R24, R24, 0x7fffffff, RZ, 0xc0, !PT ;  /* 0x7fffffff18187812 */ /* 0x000fe200078ec0ff */
[----:B------:R-:W1:Y:S04]  /*46130*/  LDCU UR68, c[0x0][0x398] ;  /* 0x00007300ff4477ac */ /* 0x000e680008000800 */
[----:B------:R-:W-:Y:S01]  /*46140*/  @P1 LOP3.LUT R21, R21, 0x10000, RZ, 0xfc, !PT ;  /* 0x0001000015151812 */ /* 0x000fe200078efcff */
[----:B------:R-:W3:Y:S03]  /*46150*/  LDCU UR67, c[0x0][0x398] ;  /* 0x00007300ff4377ac */ /* 0x000ee60008000800 */
        /* <DEDUP_REMOVED lines=26> */
[----:B----4-:R-:W-:Y:S02]  /*46300*/  ISETP.LT.AND P1, PT, R53, UR6, !P0 ;  /* 0x0000000635007c0c */ /* 0x010fe4000c721270 */
[----:B------:R-:W-:Y:S02]  /*46310*/  ISETP.LT.AND P3, PT, R56, UR73, !P0 ;  /* 0x0000004938007c0c */ /* 0x000fe4000c761270 */
[----:B------:R-:W-:Y:S01]  /*46320*/  LOP3.LUT R21, R21, 0xfffffeff, RZ, 0xc0, !PT ;  /* 0xfffffeff15157812 */ /* 0x000fe200078ec0ff */
[----:B------:R-:W-:Y:S01]  /*46330*/  VIADD R37, R57, 0x33 ;  /* 0x0000003339257836 */ /* 0x000fe20000000000 */
[----:B------:R-:W-:Y:S01]  /*46340*/  ISETP.LT.AND P2, PT, R55, UR74, !P0 ;  /* 0x0000004a37007c0c */ /* 0x000fe2000c741270 */
[----:B------:R-:W4:Y:S01]  /*46350*/  LDCU UR74, c[0x0][0x398] ;  /* 0x00007300ff4a77ac */ /* 0x000f220008000800 */
[----:B------:R-:W1:Y:S05]  /*46360*/  LDCU UR73, c[0x0][0x398] ;  /* 0x00007300ff4977ac */ /* 0x000e6a0008000800 */
[----:B------:R-:W-:-:S04]  /*46370*/  @P1 LOP3.LUT R21, R21, 0x100, RZ, 0xfc, !PT ;  /* 0x0000010015151812 */ /* 0x000fc800078efcff */
[----:B------:R-:W-:-:S04]  /*46380*/  LOP3.LUT R21, R21, 0xfffff7ff, RZ, 0xc0, !PT ;  /* 0xfffff7ff15157812 */ /* 0x000fc800078ec0ff */
[----:B------:R-:W-:Y:S02]  /*46390*/  @P3 LOP3.LUT R21, R21, 0x800, RZ, 0xfc, !PT ;  /* 0x0000080015153812 */ /* 0x000fe400078efcff */
[----:B------:R-:W-:Y:S01]  /*463a0*/  ISETP.LT.AND P1, PT, R54, UR4, !P0 ;  /* 0x0000000436007c0c */ /* 0x000fe2000c721270 */
[----:B------:R-:W1:Y:S01]  /*463b0*/  LDCU.64 UR4, c[0x0][0x398] ;  /* 0x00007300ff0477ac */ /* 0x000e620008000a00 */
        /* <DEDUP_REMOVED lines=27> */
[----:B------:R-:W1:Y:S01]  /*46570*/  LDCU UR62, c[0x0][0x398] ;  /* 0x00007300ff3e77ac */ /* 0x000e620008000800 */
[----:B------:R-:W1:Y:S05]  /*46580*/  LDCU UR63, c[0x0][0x398] ;  /* 0x00007300ff3f77ac */ /* 0x000e6a0008000800 */
[----:B------:R-:W-:-:S04]  /*46590*/  @P1 LOP3.LUT R21, R21, 0x1, RZ, 0xfc, !PT ;  /* 0x0000000115151812 */ /* 0x000fc800078efcff */
        /* <DEDUP_REMOVED lines=27> */
[----:B--2---:R2:W-:Y:S01]  /*46750*/  STSM.16.M88.4 [R0], R40 ;  /* 0x0000002800007844 */ /* 0x0045e20000000200 */
[----:B------:R-:W-:Y:S01]  /*46760*/  ISETP.LT.AND P3, PT, R56, UR38, !P0 ;  /* 0x0000002638007c0c */ /* 0x000fe2000c761270 */
[----:B------:R-:W-:-:S08]  /*46770*/  VIADD R37, R57, 0x31 ;  /* 0x0000003139257836 */ /* 0x000fd00000000000 */
[----:B------:R-:W-:Y:S01]  /*46780*/  @P1 LOP3.LUT R23, R23, 0x1000000, RZ, 0xfc, !PT ;  /* 0x0100000017171812 */ /* 0x000fe200078efcff */
[----:B------:R-:W-:Y:S01]  /*46790*/  BAR.SYNC.DEFER_BLOCKING 0x0 ;  /* 0x0000000000007b1d */ /* 0x000fe20000010000 */
[----:B------:R-:W-:Y:S02]  /*467a0*/  ISETP.LT.AND P2, PT, R55, UR39, !P0 ;  /* 0x0000002737007c0c */ /* 0x000fe4000c741270 */
[----:B------:R-:W-:Y:S02]  /*467b0*/  LOP3.LUT R23, R23, 0xf7ffffff, RZ, 0xc0, !PT ;  /* 0xf7ffffff17177812 */ /* 0x000fe400078ec0ff */
[----:B------:R-:W-:Y:S01]  /*467c0*/  ISETP.LT.AND P1, PT, R54, UR43, !P0 ;  /* 0x0000002b36007c0c */ /* 0x000fe2000c721270 */
[----:B------:R-:W3:Y:S01]  /*467d0*/  LDCU UR12, c[0x0][0x398] ;  /* 0x00007300ff0c77ac */ /* 0x000ee20008000800 */
[----:B------:R-:W-:Y:S01]  /*467e0*/  @P3 LOP3.LUT R23, R23, 0x8000000, RZ, 0xfc, !PT ;  /* 0x0800000017173812 */ /* 0x000fe200078efcff */
[----:B------:R-:W1:Y:S01]  /*467f0*/  LDCU UR38, c[0x0][0x398] ;  /* 0x00007300ff2677ac */ /* 0x000e620008000800 */
[----:B--2---:R-:W2:Y:S02]  /*46800*/  LDL.LU R40, [R1+0x470] ;  /* 0x0004700001287983 */ /* 0x004ea40000300800 */
[----:B------:R-:W-:Y:S01]  /*46810*/  LOP3.LUT R23, R23, 0xfbffffff, RZ, 0xc0, !PT ;  /* 0xfbffffff17177812 */ /* 0x000fe200078ec0ff */
[----:B------:R-:W1:Y:S01]  /*46820*/  LDCU UR39, c[0x0][0x398] ;  /* 0x00007300ff2777ac */ /* 0x000e620008000800 */
[----:B------:R-:W-:Y:S01]  /*46830*/  ISETP.LT.AND P3, PT, R52, UR45, !P0 ;  /* 0x0000002d34007c0c */ /* 0x000fe2000c761270 */
[----:B------:R-:W2:Y:S01]  /*46840*/  LDL R41, [R1+0x478] ;  /* 0x0004780001297983 */ /* 0x000ea20000100800 */
        /* <DEDUP_REMOVED lines=9> */
[----:B------:R-:W3:Y:S01]  /*468e0*/  LDS.128 R44, [R36] ;  /* 0x00000000242c7984 */ /* 0x000ee20000000c00 */
        /* <DEDUP_REMOVED lines=15> */
[----:B-1----:R-:W-:Y:S02]  /*469e0*/  ISETP.LT.AND P1, PT, R53, UR6, !P0 ;  /* 0x0000000635007c0c */ /* 0x002fe4000c721270 */
[----:B------:R-:W-:Y:S01]  /*469f0*/  LOP3.LUT R23, R23, 0xfffeffff, RZ, 0xc0, !PT ;  /* 0xfffeffff17177812 */ /* 0x000fe200078ec0ff */
[----:B------:R-:W-:Y:S01]  /*46a00*/  VIADD R38, R57, 0x30 ;  /* 0x0000003039267836 */ /* 0x000fe20000000000 */
[----:B------:R-:W-:Y:S01]  /*46a10*/  ISETP.LT.AND P3, PT, R56, UR31, !P0 ;  /* 0x0000001f38007c0c */ /* 0x000fe2000c761270 */
[----:B---3--:R-:W-:Y:S01]  /*46a20*/  STL.64 [R1+0xc60], R44 ;  /* 0x000c602c01007387 */ /* 0x008fe20000100a00 */
[----:B------:R-:W-:Y:S01]  /*46a30*/  ISETP.LT.AND P2, PT, R55, UR32, !P0 ;  /* 0x0000002037007c0c */ /* 0x000fe2000c741270 */
[----:B------:R-:W1:Y:S06]  /*46a40*/  LDCU UR6, c[0x0][0x398] ;  /* 0x00007300ff0677ac */ /* 0x000e6c0008000800 */
[----:B------:R-:W-:Y:S01]  /*46a50*/  @P1 LOP3.LUT R23, R23, 0x10000, RZ, 0xfc, !PT ;  /* 0x0001000017171812 */ /* 0x000fe200078efcff */
[----:B------:R-:W-:Y:S01]  /*46a60*/  STL.64 [R1+0xc68], R46 ;  /* 0x000c682e01007387 */ /* 0x000fe20000100a00 */
[----:B------:R-:W-:Y:S01]  /*46a70*/  LOP3.LUT R25, R25, 0x7fffffff, RZ, 0xc0, !PT ;  /* 0x7fffffff19197812 */ /* 0x000fe200078ec0ff */
[----:B------:R-:W3:Y:S01]  /*46a80*/  LDCU UR31, c[0x0][0x398] ;  /* 0x00007300ff1f77ac */ /* 0x000ee20008000800 */
[----:B------:R-:W-:Y:S01]  /*46a90*/  LOP3.LUT R23, R23, 0xfff7ffff, RZ, 0xc0, !PT ;  /* 0xfff7ffff17177812 */ /* 0x000fe200078ec0ff */
[----:B------:R-:W1:Y:S03]  /*46aa0*/  LDCU UR32, c[0x0][0x398] ;  /* 0x00007300ff2077ac */ /* 0x000e660008000800 */
[----:B------:R-:W-:-:S02]  /*46ab0*/  @P3 LOP3.LUT R23, R23, 0x80000, RZ, 0xfc, !PT ;  /* 0x0008000017173812 */ /* 0x000fc400078efcff */
        /* <DEDUP_REMOVED lines=25> */
[----:B----4-:R-:W-:Y:S01]  /*46c50*/  ISETP.LT.AND P1, PT, R53, UR4, !P0 ;  /* 0x0000000435007c0c */ /* 0x010fe2000c721270 */
[----:B------:R-:W4:Y:S01]  /*46c60*/  LDCU UR13, c[0x0][0x398] ;  /* 0x00007300ff0d77ac */ /* 0x000f220008000800 */
[----:B------:R-:W-:Y:S02]  /*46c70*/  ISETP.LT.AND P3, PT, R56, UR14, !P0 ;  /* 0x0000000e38007c0c */ /* 0x000fe4000c761270 */
[----:B------:R-:W-:Y:S01]  /*46c80*/  ISETP.LT.AND P2, PT, R55, UR15, !P0 ;  /* 0x0000000f37007c0c */ /* 0x000fe2000c741270 */
[----:B------:R-:W1:Y:S01]  /*46c90*/  LDCU.64 UR14, c[0x0][0x398] ;  /* 0x00007300ff0e77ac */ /* 0x000e620008000a00 */
        /* <DEDUP_REMOVED lines=16> */
[----:B------:R-:W-:Y:S02]  /*46da0*/  ISETP.LT.AND P1, PT, R50, UR29, !P0 ;  /* 0x0000001d32007c0c */ /* 0x000fe4000c721270 */
        /* <DEDUP_REMOVED lines=11> */
[----:B-1----:R-:W-:Y:S01]  /*46e60*/  ISETP.LT.AND P1, PT, R53, UR14, !P0 ;  /* 0x0000000e35007c0c */ /* 0x002fe2000c721270 */
[----:B------:R-:W1:Y:S01]  /*46e70*/  LDCU UR14, c[0x0][0x398] ;  /* 0x00007300ff0e77ac */ /* 0x000e620008000800 */
        /* <DEDUP_REMOVED lines=30> */
[----:B--2---:R2:W-:Y:S01]  /*47060*/  STSM.16.M88.4 [R0], R40 ;  /* 0x0000002800007844 */ /* 0x0045e20000000200 */
[----:B-1----:R-:W-:Y:S01]  /*47070*/  ISETP.LT.AND P1, PT, R53, UR10, !P0 ;  /* 0x0000000a35007c0c */ /* 0x002fe2000c721270 */
[----:B------:R-:W-:Y:S01]  /*47080*/  VIADD R37, R57, 0x2d ;  /* 0x0000002d39257836 */ /* 0x000fe20000000000 */
[----:B------:R-:W-:Y:S01]  /*47090*/  ISETP.LT.AND P3, PT, R56, UR8, !P0 ;  /* 0x0000000838007c0c */ /* 0x000fe2000c761270 */
[----:B------:R-:W-:Y:S01]  /*470a0*/  BAR.SYNC.DEFER_BLOCKING 0x0 ;  /* 0x0000000000007b1d */ /* 0x000fe20000010000 */
[----:B------:R-:W-:-:S05]  /*470b0*/  ISETP.LT.AND P2, PT, R55, UR9, !P0 ;  /* 0x0000000937007c0c */ /* 0x000fca000c741270 */
[----:B------:R-:W1:Y:S04]  /*470c0*/  LDCU.64 UR8, c[0x0][0x398] ;  /* 0x00007300ff0877ac */ /* 0x000e680008000a00 */
[----:B------:R-:W-:Y:S01]  /*470d0*/  @P1 LOP3.LUT R22, R22, 0x1000000, RZ, 0xfc, !PT ;  /* 0x0100000016161812 */ /* 0x000fe200078efcff */
[----:B------:R-:W1:Y:S01]  /*470e0*/  LDCU UR5, c[0x0][0x398] ;  /* 0x00007300ff0577ac */ /* 0x000e620008000800 */
[----:B--2---:R-:W2:Y:S02]  /*470f0*/  LDL.LU R40, [R1+0x170] ;  /* 0x0001700001287983 */ /* 0x004ea40000300800 */
[----:B------:R-:W-:Y:S01]  /*47100*/  LOP3.LUT R22, R22, 0xf7ffffff, RZ, 0xc0, !PT ;  /* 0xf7ffffff16167812 */ /* 0x000fe200078ec0ff */
[----:B------:R-:W1:Y:S01]  /*47110*/  LDCU UR10, c[0x0][0x398] ;  /* 0x00007300ff0a77ac */ /* 0x000e620008000800 */
[----:B------:R-:W-:Y:S01]  /*47120*/  ISETP.LT.AND P1, PT, R54, UR16, !P0 ;  /* 0x0000001036007c0c */ /* 0x000fe2000c721270 */
[----:B------:R-:W2:Y:S01]  /*47130*/  LDL.LU R41, [R1+0x178] ;  /* 0x0001780001297983 */ /* 0x000ea20000300800 */
[----:B------:R-:W-:Y:S01]  /*47140*/  @P3 LOP3.LUT R22, R22, 0x8000000, RZ, 0xfc, !PT ;  /* 0x0800000016163812 */ /* 0x000fe200078efcff */
[----:B------:R-:W1:Y:S02]  /*47150*/  LDCU UR16, c[0x0][0x398] ;  /* 0x00007300ff1077ac */ /* 0x000e640008000800 */
[----:B------:R-:W2:Y:S01]  /*47160*/  LDL.LU R42, [R1+0x140] ;  /* 0x00014000012a7983 */ /* 0x000ea20000300800 */
[----:B------:R-:W-:-:S02]  /*47170*/  LOP3.LUT R22, R22, 0xfbffffff, RZ, 0xc0, !PT ;  /* 0xfbffffff16167812 */ /* 0x000fc400078ec0ff */
[----:B------:R-:W-:Y:S01]  /*47180*/  ISETP.LT.AND P3, PT, R52, UR17, !P0 ;  /* 0x0000001134007c0c */ /* 0x000fe2000c761270 */
[----:B------:R-:W2:Y:S01]  /*47190*/  LDL.LU R43, [R1+0x148] ;  /* 0x00014800012b7983 */ /* 0x000ea20000300800 */
[----:B------:R-:W-:Y:S01]  /*471a0*/  @P2 LOP3.LUT R22, R22, 0x4000000, RZ, 0xfc, !PT ;  /* 0x0400000016162812 */ /* 0x000fe200078efcff */
[----:B------:R-:W1:Y:S02]  /*471b0*/  LDCU UR17, c[0x0][0x398] ;  /* 0x00007300ff1177ac */ /* 0x000e640008000800 */
[----:B------:R-:W1:Y:S01]  /*471c0*/  LDS.128 R44, [R36] ;  /* 0x00000000242c7984 */ /* 0x000e620000000c00 */
[----:B------:R-:W-:Y:S02]  /*471d0*/  LOP3.LUT R22, R22, 0xfdffffff, RZ, 0xc0, !PT ;  /* 0xfdffffff16167812 */ /* 0x000fe400078ec0ff */
        /* <DEDUP_REMOVED lines=10> */
[----:B------:R-:W-:Y:S02]  /*47280*/  ISETP.LT.AND P0, PT, R49, UR20, !P0 ;  /* 0x0000001431007c0c */ /* 0x000fe4000c701270 */
        /* <DEDUP_REMOVED lines=12> */
[----:B------:R-:W-:Y:S01]  /*47350*/  STL.64 [R1+0xc50], R44 ;  /* 0x000c502c01007387 */ /* 0x000fe20000100a00 */
[----:B------:R-:W1:Y:S06]  /*47360*/  LDCU UR26, c[0x0][0x398] ;  /* 0x00007300ff1a77ac */ /* 0x000e6c0008000800 */
[----:B------:R-:W-:Y:S01]  /*47370*/  @P1 LOP3.LUT R22, R22, 0x10000, RZ, 0xfc, !PT ;  /* 0x0001000016161812 */ /* 0x000fe200078efcff */
[----:B------:R-:W1:Y:S03]  /*47380*/  LDCU UR15, c[0x0][0x398] ;  /* 0x00007300ff0f77ac */ /* 0x000e660008000800 */
        /* <DEDUP_REMOVED lines=31> */
[----:B------:R-:W1:Y:S01]  /*47580*/  LDCU UR14, c[0x0][0x398] ;  /* 0x00007300ff0e77ac */ /* 0x000e620008000800 */
[----:B------:R-:W1:Y:S07]  /*47590*/  LDCU UR35, c[0x0][0x398] ;  /* 0x00007300ff2377ac */ /* 0x000e6e0008000800 */
[----:B------:R-:W-:Y:S01]  /*475a0*/  @P1 LOP3.LUT R22, R22, 0x100, RZ, 0xfc, !PT ;  /* 0x0000010016161812 */ /* 0x000fe200078efcff */
[----:B------:R-:W-:Y:S01]  /*475b0*/  STL.64 [R1+0xc58], R46 ;  /* 0x000c582e01007387 */ /* 0x000fe20000100a00 */
[----:B------:R-:W-:Y:S01]  /*475c0*/  LOP3.LUT R27, R27, 0x7fffffff, RZ, 0xc0, !PT ;  /* 0x7fffffff1b1b7812 */ /* 0x000fe200078ec0ff */
[----:B------:R-:W1:Y:S01]  /*475d0*/  LDCU UR11, c[0x0][0x398] ;  /* 0x00007300ff0b77ac */ /* 0x000e620008000800 */
[----:B------:R-:W-:-:S04]  /*475e0*/  LOP3.LUT R22, R22, 0xfffff7ff, RZ, 0xc0, !PT ;  /* 0xfffff7ff16167812 */ /* 0x000fc800078ec0ff */
[----:B------:R-:W-:Y:S02]  /*475f0*/  @P3 LOP3.LUT R22, R22, 0x800, RZ, 0xfc, !PT ;  /* 0x0000080016163812 */ /* 0x000fe400078efcff */
[----:B------:R-:W-:Y:S01]  /*47600*/  ISETP.LT.AND P1, PT, R54, UR34, !P0 ;  /* 0x0000002236007c0c */ /* 0x000fe2000c721270 */
[----:B------:R-:W3:Y:S01]  /*47610*/  LDCU UR34, c[0x0][0x398] ;  /* 0x00007300ff2277ac */ /* 0x000ee20008000800 */
[----:B------:R-:W-:-:S04]  /*47620*/  LOP3.LUT R22, R22, 0xfffffbff, RZ, 0xc0, !PT ;  /* 0xfffffbff16167812 */ /* 0x000fc800078ec0ff */
[----:B------:R-:W-:Y:S02]  /*47630*/  @P2 LOP3.LUT R22, R22, 0x400, RZ, 0xfc, !PT ;  /* 0x0000040016162812 */ /* 0x000fe400078efcff */
[----:B------:R-:W-:Y:S01]  /*47640*/  ISETP.LT.AND P3, PT, R52, UR21, !P0 ;  /* 0x0000001534007c0c */ /* 0x000fe2000c761270 */
[----:B------:R-:W3:Y:S01]  /*47650*/  LDCU.64 UR20, c[0x0][0x398] ;  /* 0x00007300ff1477ac */ /* 0x000ee20008000a00 */
[----:B------:R-:W-:-:S04]  /*47660*/  LOP3.LUT R22, R22, 0xfffffdff, RZ, 0xc0, !PT ;  /* 0xfffffdff16167812 */ /* 0x000fc800078ec0ff */
[----:B------:R-:W-:Y:S02]  /*47670*/  @P1 LOP3.LUT R22, R22, 0x200, RZ, 0xfc, !PT ;  /* 0x0000020016161812 */ /* 0x000fe400078efcff */
[----:B-1----:R-:W-:Y:S01]  /*47680*/  ISETP.LT.AND P2, PT, R51, UR14, !P0 ;  /* 0x0000000e33007c0c */ /* 0x002fe2000c741270 */
[----:B------:R-:W1:Y:S01]  /*47690*/  LDCU UR14, c[0x0][0x398] ;  /* 0x00007300ff0e77ac */ /* 0x000e620008000800 */
[----:B------:R-:W-:-:S04]  /*476a0*/  LOP3.LUT R22, R22, 0xffffff7f, RZ, 0xc0, !PT ;  /* 0xffffff7f16167812 */ /* 0x000fc800078ec0ff */
[----:B------:R-:W-:Y:S02]  /*476b0*/  @P3 LOP3.LUT R22, R22, 0x80, RZ, 0xfc, !PT ;  /* 0x0000008016163812 */ /* 0x000fe400078efcff */
[----:B------:R-:W-:Y:S01]  /*476c0*/  ISETP.LT.AND P1, PT, R50, UR35, !P0 ;  /* 0x0000002332007c0c */ /* 0x000fe2000c721270 */
[----:B------:R-:W1:Y:S01]  /*476d0*/  LDCU UR35, c[0x0][0x398] ;  /* 0x00007300ff2377ac */ /* 0x000e620008000800 */
[----:B------:R-:W-:-:S04]  /*476e0*/  LOP3.LUT R22, R22, 0xffffffbf, RZ, 0xc0, !PT ;  /* 0xffffffbf16167812 */ /* 0x000fc800078ec0ff */
[----:B------:R-:W-:Y:S02]  /*476f0*/  @P2 LOP3.LUT R22, R22, 0x40, RZ, 0xfc, !PT ;  /* 0x0000004016162812 */ /* 0x000fe400078efcff */
[----:B---3--:R-:W-:Y:S01]  /*47700*/  ISETP.LT.AND P0, PT, R49, UR34, !P0 ;  /* 0x0000002231007c0c */ /* 0x008fe2000c701270 */
[----:B------:R-:W3:Y:S01]  /*47710*/  LDCU UR34, c[0x0][0x398] ;  /* 0x00007300ff2277ac */ /* 0x000ee20008000800 */
        /* <DEDUP_REMOVED lines=8> */
[----:B------:R-:W2:Y:S01]  /*477a0*/  LDCU UR20, c[0x0][0x398] ;  /* 0x00007300ff1477ac */ /* 0x000ea20008000800 */
[----:B------:R-:W-:Y:S02]  /*477b0*/  ISETP.LT.AND P3, PT, R56, UR8, !P0 ;  /* 0x0000000838007c0c */ /* 0x000fe4000c761270 */
[----:B-1----:R-:W-:Y:S01]  /*477c0*/  ISETP.LT.AND P2, PT, R55, UR14, !P0 ;  /* 0x0000000e37007c0c */ /* 0x002fe2000c741270 */
[----:B------:R-:W1:Y:S01]  /*477d0*/  LDCU UR8, c[0x0][0x398] ;  /* 0x00007300ff0877ac */ /* 0x000e620008000800 */
[----:B------:R-:W1:Y:S07]  /*477e0*/  LDCU UR9, c[0x0][0x398] ;  /* 0x00007300ff0977ac */ /* 0x000e6e0008000800 */
[----:B------:R-:W-:Y:S01]  /*477f0*/  @P1 LOP3.LUT R22, R22, 0x1, RZ, 0xfc, !PT ;  /* 0x0000000116161812 */ /* 0x000fe200078efcff */
[----:B------:R-:W1:Y:S03]  /*47800*/  LDCU UR14, c[0x0][0x398] ;  /* 0x00007300ff0e77ac */ /* 0x000e660008000800 */
[----:B------:R-:W-:-:S04]  /*47810*/  LOP3.LUT R22, R22, 0xfffffff7, RZ, 0xc0, !PT ;  /* 0xfffffff716167812 */ /* 0x000fc800078ec0ff */
[----:B------:R-:W-:Y:S02]  /*47820*/  @P3 LOP3.LUT R22, R22, 0x8, RZ, 0xfc, !PT ;  /* 0x0000000816163812 */ /* 0x000fe400078efcff */
[----:B---3--:R-:W-:Y:S02]  /*47830*/  ISETP.LT.AND P3, PT, R52, UR34, !P0 ;  /* 0x0000002234007c0c */ /* 0x008fe4000c761270 */
[----:B------:R-:W-:Y:S01]  /*47840*/  ISETP.LT.AND P1, PT, R54, UR35, !P0 ;  /* 0x0000002336007c0c */ /* 0x000fe2000c721270 */
[----:B------:R-:W3:Y:S01]  /*47850*/  LDCU.64 UR34, c[0x0][0x398] ;  /* 0x00007300ff2277ac */ /* 0x000ee20008000a00 */
[----:B------:R-:W-:-:S04]  /*47860*/  LOP3.LUT R22, R22, 0xfffffffb, RZ, 0xc0, !PT ;  /* 0xfffffffb16167812 */ /* 0x000fc800078ec0ff */
[----:B------:R-:W-:Y:S02]  /*47870*/  @P2 LOP3.LUT R22, R22, 0x4, RZ, 0xfc, !PT ;  /* 0x0000000416162812 */ /* 0x000fe400078efcff */
        /* <DEDUP_REMOVED lines=16> */
[----:B---3--:R-:W-:Y:S02]  /*47980*/  ISETP.LT.AND P1, PT, R53, UR34, !P0 ;  /* 0x0000002235007c0c */ /* 0x008fe4000c721270 */
[----:B------:R-:W-:Y:S01]  /*47990*/  ISETP.LT.AND P3, PT, R56, UR28, !P0 ;  /* 0x0000001c38007c0c */ /* 0x000fe2000c761270 */
[----:B------:R-:W3:Y:S01]  /*479a0*/  LDCU.64 UR28, c[0x0][0x398] ;  /* 0x00007300ff1c77ac */ /* 0x000ee20008000a00 */
[----:B------:R-:W-:Y:S02]  /*479b0*/  LOP3.LUT R24, R24, 0xfeffffff, RZ, 0xc0, !PT ;  /* 0xfeffffff18187812 */ /* 0x000fe400078ec0ff */
        /* <DEDUP_REMOVED lines=14> */
[----:B--2---:R2:W-:Y:S01]  /*47aa0*/  STSM.16.M88.4 [R0], R40 ;  /* 0x0000002800007844 */ /* 0x0045e20000000200 */
[----:B------:R-:W-:Y:S01]  /*47ab0*/  LOP3.LUT R24, R24, 0xff7fffff, RZ, 0xc0, !PT ;  /* 0xff7fffff18187812 */ /* 0x000fe200078ec0ff */
[----:B------:R-:W-:Y:S01]  /*47ac0*/  VIADD R37, R57, 0x29 ;  /* 0x0000002939257836 */ /* 0x000fe20000000000 */
[----:B------:R-:W-:Y:S01]  /*47ad0*/  ISETP.LT.AND P1, PT, R50, UR73, !P0 ;  /* 0x0000004932007c0c */ /* 0x000fe2000c721270 */
[----:B------:R-:W-:Y:S01]  /*47ae0*/  BAR.SYNC.DEFER_BLOCKING 0x0 ;  /* 0x0000000000007b1d */ /* 0x000fe20000010000 */
[----:B------:R-:W-:-:S04]  /*47af0*/  @P3 LOP3.LUT R24, R24, 0x800000, RZ, 0xfc, !PT ;  /* 0x0080000018183812 */ /* 0x000fc800078efcff */
[----:B------:R-:W-:Y:S01]  /*47b00*/  LOP3.LUT R24, R24, 0xffbfffff, RZ, 0xc0, !PT ;  /* 0xffbfffff18187812 */ /* 0x000fe200078ec0ff */
[----:B------:R-:W1:Y:S03]  /*47b10*/  LDCU UR74, c[0x0][0x398] ;  /* 0x00007300ff4a77ac */ /* 0x000e660008000800 */
[----:B------:R-:W-:Y:S01]  /*47b20*/  @P2 LOP3.LUT R24, R24, 0x400000, RZ, 0xfc, !PT ;  /* 0x0040000018182812 */ /* 0x000fe200078efcff */
[----:B------:R-:W1:Y:S01]  /*47b30*/  LDCU UR73, c[0x0][0x398] ;  /* 0x00007300ff4977ac */ /* 0x000e620008000800 */
[----:B------:R-:W-:Y:S01]  /*47b40*/  ISETP.LT.AND P0, PT, R49, UR72, !P0 ;  /* 0x0000004831007c0c */ /* 0x000fe2000c701270 */
[----:B--2---:R-:W2:Y:S01]  /*47b50*/  LDL.LU R40, [R1+0x130] ;  /* 0x0001300001287983 */ /* 0x004ea20000300800 */
[----:B------:R-:W-:Y:S01]  /*47b60*/  LOP3.LUT R24, R24, 0xffdfffff, RZ, 0xc0, !PT ;  /* 0xffdfffff18187812 */ /* 0x000fe200078ec0ff */
[----:B------:R-:W-:Y:S01]  /*47b70*/  IMAD.MOV.U32 R42, RZ, RZ, R152 ;  /* 0x000000ffff2a7224 */ /* 0x000fe200078e0098 */
[----:B------:R-:W-:Y:S01]  /*47b80*/  LOP3.LUT R26, R26, 0x7fffffff, RZ, 0xc0, !PT ;  /* 0x7fffffff1a1a7812 */ /* 0x000fe200078ec0ff */
[----:B------:R-:W2:Y:S01]  /*47b90*/  LDL.LU R41, [R1+0x138] ;  /* 0x0001380001297983 */ /* 0x000ea20000300800 */
[----:B------:R-:W-:Y:S01]  /*47ba0*/  @P1 LOP3.LUT R24, R24, 0x200000, RZ, 0xfc, !PT ;  /* 0x0020000018181812 */ /* 0x000fe200078efcff */
[----:B------:R-:W-:Y:S01]  /*47bb0*/  IMAD.MOV.U32 R43, RZ, RZ, R154 ;  /* 0x000000ffff2b7224 */ /* 0x000fe200078e009a */
[----:B------:R-:W1:Y:S02]  /*47bc0*/  LDCU UR72, c[0x0][0x398] ;  /* 0x00007300ff4877ac */ /* 0x000e640008000800 */
[----:B------:R-:W-:Y:S01]  /*47bd0*/  LOP3.LUT R24, R24, 0xffefffff, RZ, 0xc0, !PT ;  /* 0xffefffff18187812 */ /* 0x000fe200078ec0ff */
[----:B------:R-:W4:Y:S03]  /*47be0*/  LDS.128 R44, [R36] ;  /* 0x00000000242c7984 */ /* 0x000f260000000c00 */
[----:B------:R-:W-:-:S02]  /*47bf0*/  @P0 LOP3.LUT R24, R24, 0x100000, RZ, 0xfc, !PT ;  /* 0x0010000018180812 */ /* 0x000fc400078efcff */
[----:B------:R-:W-:Y:S01]  /*47c00*/  ISETP.GE.AND P0, PT, R38, UR21, PT ;  /* 0x0000001526007c0c */ /* 0x000fe2000bf06270 */
[----:B------:R-:W-:Y:S03]  /*47c10*/  BAR.SYNC.DEFER_BLOCKING 0x0 ;  /* 0x0000000000007b1d */ /* 0x000fe60000010000 */
[----:B---3--:R-:W-:Y:S02]  /*47c20*/  ISETP.LT.AND P1, PT, R53, UR28, !P0 ;  /* 0x0000001c35007c0c */ /* 0x008fe4000c721270 */
[----:B------:R-:W-:Y:S01]  /*47c30*/  ISETP.LT.AND P3, PT, R56, UR20, !P0 ;  /* 0x0000001438007c0c */ /* 0x000fe2000c761270 */
[----:B------:R-:W3:Y:S01]  /*47c40*/  LDCU.64 UR20, c[0x0][0x398] ;  /* 0x00007300ff1477ac */ /* 0x000ee20008000a00 */
[----:B------:R-:W-:Y:S02]  /*47c50*/  LOP3.LUT R24, R24, 0xfffeffff, RZ, 0xc0, !PT ;  /* 0xfffeffff18187812 */ /* 0x000fe400078ec0ff */
[----:B-1----:R-:W-:Y:S01]  /*47c60*/  ISETP.LT.AND P2, PT, R55, UR69, !P0 ;  /* 0x0000004537007c0c */ /* 0x002fe2000c741270 */
[----:B------:R-:W-:Y:S01]  /*47c70*/  VIADD R38, R57, 0x28 ;  /* 0x0000002839267836 */ /* 0x000fe20000000000 */
[----:B------:R-:W1:Y:S05]  /*47c80*/  LDCU UR69, c[0x0][0x398] ;  /* 0x00007300ff4577ac */ /* 0x000e6a0008000800 */
        /* <DEDUP_REMOVED lines=12> */
[----:B----4-:R-:W-:Y:S01]  /*47d50*/  STL.64 [R1+0xca0], R44 ;  /* 0x000ca02c01007387 */ /* 0x010fe20000100a00 */
[----:B------:R-:W-:Y:S01]  /*47d60*/  LOP3.LUT R24, R24, 0xffff7fff, RZ, 0xc0, !PT ;  /* 0xffff7fff18187812 */ /* 0x000fe200078ec0ff */
[----:B------:R-:W4:Y:S03]  /*47d70*/  LDCU UR62, c[0x0][0x398] ;  /* 0x00007300ff3e77ac */ /* 0x000f260008000800 */
[----:B------:R-:W-:Y:S02]  /*47d80*/  @P3 LOP3.LUT R24, R24, 0x8000, RZ, 0xfc, !PT ;  /* 0x0000800018183812 */ /* 0x000fe400078efcff */
[----:B------:R-:W-:Y:S01]  /*47d90*/  ISETP.LT.AND P1, PT, R50, UR63, !P0 ;  /* 0x0000003f32007c0c */ /* 0x000fe2000c721270 */
[----:B------:R-:W-:Y:S01]  /*47da0*/  STL.64 [R1+0xca8], R46 ;  /* 0x000ca82e01007387 */ /* 0x000fe20000100a00 */
[----:B------:R-:W-:Y:S01]  /*47db0*/  LOP3.LUT R24, R24, 0xffffbfff, RZ, 0xc0, !PT ;  /* 0xffffbfff18187812 */ /* 0x000fe200078ec0ff */
[----:B------:R-:W1:Y:S03]  /*47dc0*/  LDCU UR63, c[0x0][0x398] ;  /* 0x00007300ff3f77ac */ /* 0x000e660008000800 */
[----:B------:R-:W-:-:S02]  /*47dd0*/  @P2 LOP3.LUT R24, R24, 0x4000, RZ, 0xfc, !PT ;  /* 0x0000400018182812 */ /* 0x000fc400078efcff */
        /* <DEDUP_REMOVED lines=9> */
[----:B------:R-:W-:Y:S02]  /*47e70*/  ISETP.LT.AND P3, PT, R56, UR68, !P0 ;  /* 0x0000004438007c0c */ /* 0x000fe4000c761270 */
[----:B------:R-:W-:Y:S01]  /*47e80*/  LOP3.LUT R24, R24, 0xfffffeff, RZ, 0xc0, !PT ;  /* 0xfffffeff18187812 */ /* 0x000fe200078ec0ff */
[----:B------:R-:W-:Y:S01]  /*47e90*/  VIADD R37, R57, 0x27 ;  /* 0x0000002739257836 */ /* 0x000fe20000000000 */
[----:B------:R-:W-:Y:S01]  /*47ea0*/  ISETP.LT.AND P2, PT, R55, UR67, !P0 ;  /* 0x0000004337007c0c */ /* 0x000fe2000c741270 */
[----:B------:R-:W3:Y:S01]  /*47eb0*/  LDCU UR68, c[0x0][0x398] ;  /* 0x00007300ff4477ac */ /* 0x000ee20008000800 */
        /* <DEDUP_REMOVED lines=29> */
[----:B------:R-:W-:Y:S01]  /*48090*/  LOP3.LUT R24, R24, 0xfffffffe, RZ, 0xc0, !PT ;  /* 0xfffffffe18187812 */ /* 0x000fe200078ec0ff */
[----:B------:R-:W-:Y:S01]  /*480a0*/  VIADD R38, R57, 0x26 ;  /* 0x0000002639267836 */ /* 0x000fe20000000000 */
[----:B------:R-:W-:Y:S01]  /*480b0*/  ISETP.LT.AND P3, PT, R56, UR55, !P0 ;  /* 0x0000003738007c0c */ /* 0x000fe2000c761270 */
[----:B------:R-:W1:Y:S01]  /*480c0*/  LDCU UR55, c[0x0][0x398] ;  /* 0x00007300ff3777ac */ /* 0x000e620008000800 */
[----:B------:R-:W-:-:S02]  /*480d0*/  ISETP.LT.AND P2, PT, R55, UR53, !P0 ;  /* 0x0000003537007c0c */ /* 0x000fc4000c741270 */
[----:B------:R-:W-:Y:S01]  /*480e0*/  LOP3.LUT R28, R28, 0x7fffffff, RZ, 0xc0, !PT ;  /* 0x7fffffff1c1c7812 */ /* 0x000fe200078ec0ff */
[----:B------:R-:W1:Y:S04]  /*480f0*/  LDCU UR53, c[0x0][0x398] ;  /* 0x00007300ff3577ac */ /* 0x000e680008000800 */
        /* <DEDUP_REMOVED lines=68> */
[----:B------:R-:W1:Y:S04]  /*48540*/  LDCU UR36, c[0x0][0x398] ;  /* 0x00007300ff2477ac */ /* 0x000e680008000800 */
        /* <DEDUP_REMOVED lines=14> */
[----:B------:R-:W1:Y:S02]  /*48630*/  LDCU.64 UR12, c[0x0][0x398] ;  /* 0x00007300ff0c77ac */ /* 0x000e640008000a00 */
        /* <DEDUP_REMOVED lines=25> */
[----:B------:R-:W1:Y:S08]  /*487d0*/  LDCU.64 UR6, c[0x0][0x398] ;  /* 0x00007300ff0677ac */ /* 0x000e700008000a00 */
        /* <DEDUP_REMOVED lines=34> */
[----:B------:R-:W-:Y:S01]  /*48a00*/  LOP3.LUT R29, R29, 0x7fffffff, RZ, 0xc0, !PT ;  /* 0x7fffffff1d1d7812 */ /* 0x000fe200078ec0ff */
[----:B------:R-:W1:Y:S06]  /*48a10*/  LDCU UR6, c[0x0][0x398] ;  /* 0x00007300ff0677ac */ /* 0x000e6c0008000800 */
        /* <DEDUP_REMOVED lines=26> */
[----:B-1----:R-:W-:Y:S02]  /*48bc0*/  ISETP.LT.AND P1, PT, R53, UR4, !P0 ;  /* 0x0000000435007c0c */ /* 0x002fe4000c721270 */
[----:B------:R-:W-:Y:S01]  /*48bd0*/  LOP3.LUT R27, R27, 0xfeffffff, RZ, 0xc0, !PT ;  /* 0xfeffffff1b1b7812 */ /* 0x000fe200078ec0ff */
[----:B------:R-:W-:Y:S01]  /*48be0*/  VIADD R37, R57, 0x21 ;  /* 0x0000002139257836 */ /* 0x000fe20000000000 */
[----:B------:R-:W-:Y:S01]  /*48bf0*/  ISETP.LT.AND P3, PT, R56, UR15, !P0 ;  /* 0x0000000f38007c0c */ /* 0x000fe2000c761270 */
[----:B------:R-:W1:Y:S01]  /*48c00*/  LDCU UR15, c[0x0][0x398] ;  /* 0x00007300ff0f77ac */ /* 0x000e620008000800 */
        /* <DEDUP_REMOVED lines=31> */
[----:B------:R-:W-:Y:S01]  /*48e00*/  ISETP.LT.AND P1, PT, R53, UR12, !P0 ;  /* 0x0000000c35007c0c */ /* 0x000fe2000c721270 */
[----:B------:R-:W-:Y:S01]  /*48e10*/  VIADD R38, R57, 0x20 ;  /* 0x0000002039267836 */ /* 0x000fe20000000000 */
[----:B------:R-:W-:Y:S01]  /*48e20*/  ISETP.LT.AND P3, PT, R56, UR29, !P0 ;  /* 0x0000001d38007c0c */ /* 0x000fe2000c761270 */
[----:B------:R-:W1:Y:S01]  /*48e30*/  LDCU UR12, c[0x0][0x398] ;  /* 0x00007300ff0c77ac */ /* 0x000e620008000800 */
[----:B------:R-:W-:Y:S01]  /*48e40*/  ISETP.LT.AND P2, PT, R55, UR36, !P0 ;  /* 0x0000002437007c0c */ /* 0x000fe2000c741270 */
[----:B------:R-:W-:Y:S06]  /*48e50*/  BAR.SYNC.DEFER_BLOCKING 0x0 ;  /* 0x0000000000007b1d */ /* 0x000fec0000010000 */
[----:B------:R-:W1:Y:S02]  /*48e60*/  LDCU UR36, c[0x0][0x398] ;  /* 0x00007300ff2477ac */ /* 0x000e640008000800 */
[----:B------:R-:W-:Y:S01]  /*48e70*/  @P1 LOP3.LUT R27, R27, 0x10000, RZ, 0xfc, !PT ;  /* 0x000100001b1b1812 */ /* 0x000fe200078efcff */
[----:B--2---:R-:W2:Y:S01]  /*48e80*/  LDL.LU R40, [R1+0xf64] ;  /* 0x000f640001287983 */ /* 0x004ea20000300800 */
[----:B------:R-:W1:Y:S02]  /*48e90*/  LDCU UR29, c[0x0][0x398] ;  /* 0x00007300ff1d77ac */ /* 0x000e640008000800 */
[----:B------:R-:W-:-:S02]  /*48ea0*/  LOP3.LUT R27, R27, 0xfff7ffff, RZ, 0xc0, !PT ;  /* 0xfff7ffff1b1b7812 */ /* 0x000fc400078ec0ff */
        /* <DEDUP_REMOVED lines=39> */
[----:B------:R-:W1:Y:S02]  /*49120*/  LDCU UR5, c[0x0][0x398] ;  /* 0x00007300ff0577ac */ /* 0x000e640008000800 */
        /* <DEDUP_REMOVED lines=19> */
[----:B------:R-:W-:Y:S01]  /*49260*/  STL.64 [R1+0xc38], R46 ;  /* 0x000c382e01007387 */ /* 0x000fe20000100a00 */
[----:B------:R-:W-:Y:S01]  /*49270*/  LOP3.LUT R27, R27, 0xffffffdf, RZ, 0xc0, !PT ;  /* 0xffffffdf1b1b7812 */ /* 0x000fe200078ec0ff */
[----:B------:R-:W3:Y:S03]  /*49280*/  LDCU UR20, c[0x0][0x398] ;  /* 0x00007300ff1477ac */ /* 0x000ee60008000800 */
        /* <DEDUP_REMOVED lines=8> */
[----:B------:R-:W-:Y:S01]  /*49310*/  ISETP.LT.AND P3, PT, R56, UR24, !P0 ;  /* 0x0000001838007c0c */ /* 0x000fe2000c761270 */
[----:B------:R-:W3:Y:S01]  /*49320*/  LDCU UR24, c[0x0][0x398] ;  /* 0x00007300ff1877ac */ /* 0x000ee20008000800 */
[----:B-1----:R-:W-:Y:S01]  /*49330*/  ISETP.LT.AND P2, PT, R55, UR36, !P0 ;  /* 0x0000002437007c0c */ /* 0x002fe2000c741270 */
[----:B------:R-:W1:Y:S08]  /*49340*/  LDCU UR36, c[0x0][0x398] ;  /* 0x00007300ff2477ac */ /* 0x000e700008000800 */
[----:B------:R-:W-:Y:S01]  /*49350*/  @P1 LOP3.LUT R27, R27, 0x1, RZ, 0xfc, !PT ;  /* 0x000000011b1b1812 */ /* 0x000fe200078efcff */
[----:B------:R-:W1:Y:S03]  /*49360*/  LDCU UR13, c[0x0][0x398] ;  /* 0x00007300ff0d77ac */ /* 0x000e660008000800 */
[----:B------:R-:W-:-:S04]  /*49370*/  LOP3.LUT R27, R27, 0xfffffff7, RZ, 0xc0, !PT ;  /* 0xfffffff71b1b7812 */ /* 0x000fc800078ec0ff */
[----:B------:R-:W-:Y:S02]  /*49380*/  @P3 LOP3.LUT R27, R27, 0x8, RZ, 0xfc, !PT ;  /* 0x000000081b1b3812 */ /* 0x000fe400078efcff */
[----:B------:R-:W-:Y:S02]  /*49390*/  ISETP.LT.AND P3, PT, R52, UR25, !P0 ;  /* 0x0000001934007c0c */ /* 0x000fe4000c761270 */
[----:B------:R-:W-:Y:S01]  /*493a0*/  ISETP.LT.AND P1, PT, R54, UR37, !P0 ;  /* 0x0000002536007c0c */ /* 0x000fe2000c721270 */
[----:B------:R-:W4:Y:S01]  /*493b0*/  LDCU UR37, c[0x0][0x398] ;  /* 0x00007300ff2577ac */ /* 0x000f220008000800 */
[----:B------:R-:W-:-:S04]  /*493c0*/  LOP3.LUT R27, R27, 0xfffffffb, RZ, 0xc0, !PT ;  /* 0xfffffffb1b1b7812 */ /* 0x000fc800078ec0ff */
[----:B------:R-:W-:Y:S02]  /*493d0*/  @P2 LOP3.LUT R27, R27, 0x4, RZ, 0xfc, !PT ;  /* 0x000000041b1b2812 */ /* 0x000fe400078efcff */
[----:B---3--:R-:W-:Y:S01]  /*493e0*/  ISETP.LT.AND P2, PT, R51, UR24, !P0 ;  /* 0x0000001833007c0c */ /* 0x008fe2000c741270 */
[----:B------:R-:W3:Y:S01]  /*493f0*/  LDCU.64 UR24, c[0x0][0x398] ;  /* 0x00007300ff1877ac */ /* 0x000ee20008000a00 */
[----:B------:R-:W-:Y:S02]  /*49400*/  LOP3.LUT R27, R27, 0xfffffffd, RZ, 0xc0, !PT ;  /* 0xfffffffd1b1b7812 */ /* 0x000fe400078ec0ff */
[----:B------:R-:W-:Y:S02]  /*49410*/  @P3 LOP3.LUT R26, R26, 0x80000000, RZ, 0xfc, !PT ;  /* 0x800000001a1a3812 */ /* 0x000fe400078efcff */
[----:B------:R-:W-:Y:S02]  /*49420*/  @P1 LOP3.LUT R27, R27, 0x2, RZ, 0xfc, !PT ;  /* 0x000000021b1b1812 */ /* 0x000fe400078efcff */
[----:B-1----:R-:W-:Y:S01]  /*49430*/  ISETP.LT.AND P1, PT, R50, UR36, !P0 ;  /* 0x0000002432007c0c */ /* 0x002fe2000c721270 */
[----:B------:R-:W1:Y:S01]  /*49440*/  LDCU UR36, c[0x0][0x398] ;  /* 0x00007300ff2477ac */ /* 0x000e620008000800 */
[----:B------:R-:W-:-:S04]  /*49450*/  LOP3.LUT R26, R26, 0xbfffffff, RZ, 0xc0, !PT ;  /* 0xbfffffff1a1a7812 */ /* 0x000fc800078ec0ff */
[----:B------:R-:W-:Y:S02]  /*49460*/  @P2 LOP3.LUT R26, R26, 0x40000000, RZ, 0xfc, !PT ;  /* 0x400000001a1a2812 */ /* 0x000fe400078efcff */
[----:B----4-:R-:W-:Y:S01]  /*49470*/  ISETP.LT.AND P0, PT, R49, UR37, !P0 ;  /* 0x0000002531007c0c */ /* 0x010fe2000c701270 */
[----:B------:R-:W4:Y:S01]  /*49480*/  LDCU UR37, c[0x0][0x398] ;  /* 0x00007300ff2577ac */ /* 0x000f220008000800 */
[----:B------:R-:W-:-:S04]  /*49490*/  LOP3.LUT R26, R26, 0xdfffffff, RZ, 0xc0, !PT ;  /* 0xdfffffff1a1a7812 */ /* 0x000fc800078ec0ff */
[----:B------:R-:W-:-:S04]  /*494a0*/  @P1 LOP3.LUT R26, R26, 0x20000000, RZ, 0xfc, !PT ;  /* 0x200000001a1a1812 */ /* 0x000fc800078efcff */
[----:B------:R-:W-:-:S04]  /*494b0*/  LOP3.LUT R26, R26, 0xefffffff, RZ, 0xc0, !PT ;  /* 0xefffffff1a1a7812 */ /* 0x000fc800078ec0ff */
[----:B------:R-:W-:Y:S02]  /*494c0*/  @P0 LOP3.LUT R26, R26, 0x10000000, RZ, 0xfc, !PT ;  /* 0x100000001a1a0812 */ /* 0x000fe400078efcff */
[----:B------:R-:W-:Y:S02]  /*494d0*/  ISETP.GE.AND P0, PT, R37, UR9, PT ;  /* 0x0000000925007c0c */ /* 0x000fe4000bf06270 */
[----:B------:R-:W-:Y:S01]  /*494e0*/  LOP3.LUT R26, R26, 0xfeffffff, RZ, 0xc0, !PT ;  /* 0xfeffffff1a1a7812 */ /* 0x000fe200078ec0ff */
[----:B------:R-:W-:Y:S01]  /*494f0*/  VIADD R37, R57, 0x1d ;  /* 0x0000001d39257836 */ /* 0x000fe20000000000 */
[----:B---3--:R-:W-:Y:S01]  /*49500*/  ISETP.LT.AND P2, PT, R53, UR24, !P0 ;  /* 0x0000001835007c0c */ /* 0x008fe2000c741270 */
[----:B------:R-:W3:Y:S01]  /*49510*/  LDCU UR24, c[0x0][0x398] ;  /* 0x00007300ff1877ac */ /* 0x000ee20008000800 */
[----:B----4-:R-:W-:Y:S01]  /*49520*/  ISETP.LT.AND P1, PT, R56, UR37, !P0 ;  /* 0x0000002538007c0c */ /* 0x010fe2000c721270 */
[----:B------:R-:W4:Y:S01]  /*49530*/  LDCU UR37, c[0x0][0x398] ;  /* 0x00007300ff2577ac */ /* 0x000f220008000800 */
[----:B------:R-:W1:Y:S09]  /*49540*/  LDCU UR9, c[0x0][0x398] ;  /* 0x00007300ff0977ac */ /* 0x000e720008000800 */
[----:B------:R-:W-:-:S02]  /*49550*/  @P2 LOP3.LUT R26, R26, 0x1000000, RZ, 0xfc, !PT ;  /* 0x010000001a1a2812 */ /* 0x000fc400078efcff */
[----:B------:R-:W-:Y:S01]  /*49560*/  ISETP.LT.AND P2, PT, R55, UR8, !P0 ;  /* 0x0000000837007c0c */ /* 0x000fe2000c741270 */
[----:B------:R-:W2:Y:S01]  /*49570*/  LDCU UR8, c[0x0][0x398] ;  /* 0x00007300ff0877ac */ /* 0x000ea20008000800 */
[----:B------:R-:W-:-:S04]  /*49580*/  LOP3.LUT R26, R26, 0xf7ffffff, RZ, 0xc0, !PT ;  /* 0xf7ffffff1a1a7812 */ /* 0x000fc800078ec0ff */
[----:B------:R-:W-:Y:S02]  /*49590*/  @P1 LOP3.LUT R26, R26, 0x8000000, RZ, 0xfc, !PT ;  /* 0x080000001a1a1812 */ /* 0x000fe400078efcff */
[----:B------:R-:W-:Y:S01]  /*495a0*/  ISETP.LT.AND P1, PT, R54, UR12, !P0 ;  /* 0x0000000c36007c0c */ /* 0x000fe2000c721270 */
[----:B------:R-:W2:Y:S01]  /*495b0*/  LDCU UR12, c[0x0][0x398] ;  /* 0x00007300ff0c77ac */ /* 0x000ea20008000800 */
[----:B------:R-:W-:-:S04]  /*495c0*/  LOP3.LUT R26, R26, 0xfbffffff, RZ, 0xc0, !PT ;  /* 0xfbffffff1a1a7812 */ /* 0x000fc800078ec0ff */
[----:B------:R-:W-:Y:S02]  /*495d0*/  @P2 LOP3.LUT R26, R26, 0x4000000, RZ, 0xfc, !PT ;  /* 0x040000001a1a2812 */ /* 0x000fe400078efcff */
[----:B-1----:R-:W-:Y:S02]  /*495e0*/  ISETP.LT.AND P3, PT, R52, UR36, !P0 ;  /* 0x0000002434007c0c */ /* 0x002fe4000c761270 */
[----:B------:R-:W-:-:S04]  /*495f0*/  LOP3.LUT R26, R26, 0xfdffffff, RZ, 0xc0, !PT ;  /* 0xfdffffff1a1a7812 */ /* 0x000fc800078ec0ff */
[----:B------:R-:W-:Y:S02]  /*49600*/  @P1 LOP3.LUT R26, R26, 0x2000000, RZ, 0xfc, !PT ;  /* 0x020000001a1a1812 */ /* 0x000fe400078efcff */
[----:B----4-:R-:W-:Y:S01]  /*49610*/  ISETP.LT.AND P2, PT, R51, UR37, !P0 ;  /* 0x0000002533007c0c */ /* 0x010fe2000c741270 */
[----:B------:R-:W1:Y:S01]  /*49620*/  LDCU.64 UR36, c[0x0][0x398] ;  /* 0x00007300ff2477ac */ /* 0x000e620008000a00 */
[----:B------:R-:W-:-:S04]  /*49630*/  LOP3.LUT R26, R26, 0xff7fffff, RZ, 0xc0, !PT ;  /* 0xff7fffff1a1a7812 */ /* 0x000fc800078ec0ff */
[----:B------:R-:W-:Y:S02]  /*49640*/  @P3 LOP3.LUT R26, R26, 0x800000, RZ, 0xfc, !PT ;  /* 0x008000001a1a3812 */ /* 0x000fe400078efcff */
[----:B------:R-:W-:Y:S01]  /*49650*/  ISETP.LT.AND P1, PT, R50, UR77, !P0 ;  /* 0x0000004d32007c0c */ /* 0x000fe2000c721270 */
[----:B------:R-:W4:Y:S01]  /*49660*/  LDCU UR77, c[0x0][0x398] ;  /* 0x00007300ff4d77ac */ /* 0x000f220008000800 */
        /* <DEDUP_REMOVED lines=10> */
[----:B------:R-:W-:Y:S02]  /*49710*/  ISETP.LT.AND P3, PT, R56, UR76, !P0 ;  /* 0x0000004c38007c0c */ /* 0x000fe4000c761270 */
[----:B------:R-:W-:Y:S01]  /*49720*/  LOP3.LUT R26, R26, 0xfffeffff, RZ, 0xc0, !PT ;  /* 0xfffeffff1a1a7812 */ /* 0x000fe200078ec0ff */
[----:B--2---:R1:W-:Y:S08]  /*49730*/  STSM.16.M88.4 [R0], R40 ;  /* 0x0000002800007844 */ /* 0x0043f00000000200 */
[----:B------:R-:W-:Y:S01]  /*49740*/  @P1 LOP3.LUT R26, R26, 0x10000, RZ, 0xfc, !PT ;  /* 0x000100001a1a1812 */ /* 0x000fe200078efcff */
[----:B------:R-:W-:Y:S01]  /*49750*/  VIADD R38, R57, 0x1c ;  /* 0x0000001c39267836 */ /* 0x000fe20000000000 */
[----:B----4-:R-:W-:Y:S01]  /*49760*/  ISETP.LT.AND P2, PT, R55, UR77, !P0 ;  /* 0x0000004d37007c0c */ /* 0x010fe2000c741270 */
[----:B------:R-:W-:Y:S01]  /*49770*/  BAR.SYNC.DEFER_BLOCKING 0x0 ;  /* 0x0000000000007b1d */ /* 0x000fe20000010000 */
[----:B------:R-:W-:-:S04]  /*49780*/  LOP3.LUT R26, R26, 0xfff7ffff, RZ, 0xc0, !PT ;  /* 0xfff7ffff1a1a7812 */ /* 0x000fc800078ec0ff */
[----:B------:R-:W-:Y:S01]  /*49790*/  @P3 LOP3.LUT R26, R26, 0x80000, RZ, 0xfc, !PT ;  /* 0x000800001a1a3812 */ /* 0x000fe200078efcff */
[----:B------:R-:W2:Y:S01]  /*497a0*/  LDCU UR76, c[0x0][0x398] ;  /* 0x00007300ff4c77ac */ /* 0x000ea20008000800 */
[----:B---3--:R-:W-:Y:S02]  /*497b0*/  ISETP.LT.AND P1, PT, R54, UR24, !P0 ;  /* 0x0000001836007c0c */ /* 0x008fe4000c721270 */
[----:B------:R-:W-:Y:S01]  /*497c0*/  LOP3.LUT R26, R26, 0xfffbffff, RZ, 0xc0, !PT ;  /* 0xfffbffff1a1a7812 */ /* 0x000fe200078ec0ff */
[----:B------:R-:W3:Y:S01]  /*497d0*/  LDCU UR77, c[0x0][0x398] ;  /* 0x00007300ff4d77ac */ /* 0x000ee20008000800 */
[----:B-1----:R-:W4:Y:S02]  /*497e0*/  LDL.LU R40, [R1+0xdd4] ;  /* 0x000dd40001287983 */ /* 0x002f240000300800 */
[----:B------:R-:W-:Y:S02]  /*497f0*/  @P2 LOP3.LUT R26, R26, 0x40000, RZ, 0xfc, !PT ;  /* 0x000400001a1a2812 */ /* 0x000fe400078efcff */
[----:B------:R-:W-:Y:S01]  /*49800*/  ISETP.LT.AND P3, PT, R52, UR32, !P0 ;  /* 0x0000002034007c0c */ /* 0x000fe2000c761270 */
[----:B------:R-:W1:Y:S01]  /*49810*/  LDCU.64 UR32, c[0x0][0x398] ;  /* 0x00007300ff2077ac */ /* 0x000e620008000a00 */
[----:B------:R-:W-:Y:S01]  /*49820*/  LOP3.LUT R26, R26, 0xfffdffff, RZ, 0xc0, !PT ;  /* 0xfffdffff1a1a7812 */ /* 0x000fe200078ec0ff */
[----:B------:R-:W4:Y:S03]  /*49830*/  LDL.LU R41, [R1+0xddc] ;  /* 0x000ddc0001297983 */ /* 0x000f260000300800 */
[----:B------:R-:W-:Y:S01]  /*49840*/  @P1 LOP3.LUT R26, R26, 0x20000, RZ, 0xfc, !PT ;  /* 0x000200001a1a1812 */ /* 0x000fe200078efcff */
[----:B------:R-:W4:Y:S01]  /*49850*/  LDL.LU R42, [R1+0xd34] ;  /* 0x000d3400012a7983 */ /* 0x000f220000300800 */
[----:B------:R-:W-:Y:S01]  /*49860*/  ISETP.LT.AND P2, PT, R51, UR71, !P0 ;  /* 0x0000004733007c0c */ /* 0x000fe2000c741270 */
[----:B------:R-:W1:Y:S01]  /*49870*/  LDCU UR71, c[0x0][0x398] ;  /* 0x00007300ff4777ac */ /* 0x000e620008000800 */
[----:B------:R-:W-:Y:S01]  /*49880*/  LOP3.LUT R26, R26, 0xffff7fff, RZ, 0xc0, !PT ;  /* 0xffff7fff1a1a7812 */ /* 0x000fe200078ec0ff */
[----:B------:R-:W4:Y:S03]  /*49890*/  LDL.LU R43, [R1+0xd3c] ;  /* 0x000d3c00012b7983 */ /* 0x000f260000300800 */
[----:B------:R-:W-:Y:S01]  /*498a0*/  @P3 LOP3.LUT R26, R26, 0x8000, RZ, 0xfc, !PT ;  /* 0x000080001a1a3812 */ /* 0x000fe200078efcff */
[----:B------:R-:W2:Y:S01]  /*498b0*/  LDS.128 R44, [R36] ;  /* 0x00000000242c7984 */ /* 0x000ea20000000c00 */
[----:B------:R-:W-:Y:S01]  /*498c0*/  ISETP.LT.AND P1, PT, R50, UR70, !P0 ;  /* 0x0000004632007c0c */ /* 0x000fe2000c721270 */
[----:B------:R-:W1:Y:S01]  /*498d0*/  LDCU UR70, c[0x0][0x398] ;  /* 0x00007300ff4677ac */ /* 0x000e620008000800 */
[----:B------:R-:W-:Y:S01]  /*498e0*/  LOP3.LUT R26, R26, 0xffffbfff, RZ, 0xc0, !PT ;  /* 0xffffbfff1a1a7812 */ /* 0x000fe200078ec0ff */
[----:B------:R-:W-:Y:S03]  /*498f0*/  BAR.SYNC.DEFER_BLOCKING 0x0 ;  /* 0x0000000000007b1d */ /* 0x000fe60000010000 */
        /* <DEDUP_REMOVED lines=15> */
[----:B--2---:R-:W-:Y:S01]  /*499f0*/  STL.64 [R1+0x9f0], R44 ;  /* 0x0009f02c01007387 */ /* 0x004fe20000100a00 */
[----:B------:R-:W-:Y:S01]  /*49a00*/  LOP3.LUT R30, R30, 0x7fffffff, RZ, 0xc0, !PT ;  /* 0x7fffffff1e1e7812 */ /* 0x000fe200078ec0ff */
[----:B------:R-:W2:Y:S03]  /*49a10*/  LDCU UR74, c[0x0][0x398] ;  /* 0x00007300ff4a77ac */ /* 0x000ea60008000800 */
        /* <DEDUP_REMOVED lines=34> */
[----:B------:R-:W-:Y:S01]  /*49c40*/  LOP3.LUT R31, R31, 0x7fffffff, RZ, 0xc0, !PT ;  /* 0x7fffffff1f1f7812 */ /* 0x000fe200078ec0ff */
[----:B------:R-:W1:Y:S04]  /*49c50*/  LDCU UR68, c[0x0][0x398] ;  /* 0x00007300ff4477ac */ /* 0x000e680008000800 */
        /* <DEDUP_REMOVED lines=60> */
[----:B--2---:R-:W-:Y:S02]  /*4a020*/  ISETP.LT.AND P1, PT, R53, UR32, !P0 ;  /* 0x0000002035007c0c */ /* 0x004fe4000c721270 */
[----:B------:R-:W-:Y:S01]  /*4a030*/  LOP3.LUT R28, R28, 0xfffeffff, RZ, 0xc0, !PT ;  /* 0xfffeffff1c1c7812 */ /* 0x000fe200078ec0ff */
[----:B----4-:R2:W-:Y:S01]  /*4a040*/  STSM.16.M88.4 [R0], R40 ;  /* 0x0000002800007844 */ /* 0x0105e20000000200 */
[----:B------:R-:W-:Y:S01]  /*4a050*/  ISETP.LT.AND P3, PT, R56, UR45, !P0 ;  /* 0x0000002d38007c0c */ /* 0x000fe2000c761270 */
[----:B------:R-:W-:-:S08]  /*4a060*/  VIADD R38, R57, 0x18 ;  /* 0x0000001839267836 */ /* 0x000fd00000000000 */
[----:B------:R-:W-:Y:S01]  /*4a070*/  @P1 LOP3.LUT R28, R28, 0x10000, RZ, 0xfc, !PT ;  /* 0x000100001c1c1812 */ /* 0x000fe200078efcff */
[----:B------:R-:W-:Y:S01]  /*4a080*/  BAR.SYNC.DEFER_BLOCKING 0x0 ;  /* 0x0000000000007b1d */ /* 0x000fe20000010000 */
[----:B------:R-:W-:Y:S02]  /*4a090*/  ISETP.LT.AND P2, PT, R55, UR46, !P0 ;  /* 0x0000002e37007c0c */ /* 0x000fe4000c741270 */
[----:B------:R-:W-:Y:S02]  /*4a0a0*/  LOP3.LUT R28, R28, 0xfff7ffff, RZ, 0xc0, !PT ;  /* 0xfff7ffff1c1c7812 */ /* 0x000fe400078ec0ff */
[----:B------:R-:W-:Y:S01]  /*4a0b0*/  ISETP.LT.AND P1, PT, R54, UR47, !P0 ;  /* 0x0000002f36007c0c */ /* 0x000fe2000c721270 */
[----:B------:R-:W4:Y:S01]  /*4a0c0*/  LDCU.64 UR46, c[0x0][0x398] ;  /* 0x00007300ff2e77ac */ /* 0x000f220008000a00 */
        /* <DEDUP_REMOVED lines=15> */
[----:B------:R-:W3:Y:S01]  /*4a1c0*/  LDS.128 R44, [R36] ;  /* 0x00000000242c7984 */ /* 0x000ee20000000c00 */
        /* <DEDUP_REMOVED lines=17> */
[----:B------:R-:W1:Y:S01]  /*4a2e0*/  LDCU.64 UR36, c[0x0][0x398] ;  /* 0x00007300ff2477ac */ /* 0x000e620008000a00 */
[----:B------:R-:W-:Y:S02]  /*4a2f0*/  ISETP.LT.AND P3, PT, R56, UR22, !P0 ;  /* 0x0000001638007c0c */ /* 0x000fe4000c761270 */
[----:B------:R-:W-:Y:S01]  /*4a300*/  ISETP.LT.AND P2, PT, R55, UR23, !P0 ;  /* 0x0000001737007c0c */ /* 0x000fe2000c741270 */
[----:B------:R-:W1:Y:S01]  /*4a310*/  LDCU.64 UR22, c[0x0][0x398] ;  /* 0x00007300ff1677ac */ /* 0x000e620008000a00 */
[----:B---3--:R-:W-:Y:S01]  /*4a320*/  STL.64 [R1+0x840], R44 ;  /* 0x0008402c01007387 */ /* 0x008fe20000100a00 */
[----:B------:R-:W3:Y:S06]  /*4a330*/  LDCU UR24, c[0x0][0x398] ;  /* 0x00007300ff1877ac */ /* 0x000eec0008000800 */
        /* <DEDUP_REMOVED lines=66> */
[----:B------:R-:W-:Y:S01]  /*4a760*/  LOP3.LUT R32, R32, 0x7fffffff, RZ, 0xc0, !PT ;  /* 0x7fffffff20207812 */ /* 0x000fe200078ec0ff */
[----:B------:R-:W1:Y:S06]  /*4a770*/  LDCU UR10, c[0x0][0x398] ;  /* 0x00007300ff0a77ac */ /* 0x000e6c0008000800 */
[----:B------:R-:W-:Y:S01]  /*4a780*/  @P1 LOP3.LUT R29, R29, 0x1000000, RZ, 0xfc, !PT ;  /* 0x010000001d1d1812 */ /* 0x000fe200078efcff */
[----:B------:R-:W1:Y:S03]  /*4a790*/  LDCU UR18, c[0x0][0x398] ;  /* 0x00007300ff1277ac */ /* 0x000e660008000800 */
        /* <DEDUP_REMOVED lines=51> */
[----:B------:R-:W1:Y:S01]  /*4aad0*/  LDCU UR16, c[0x0][0x398] ;  /* 0x00007300ff1077ac */ /* 0x000e620008000800 */
[----:B------:R-:W-:Y:S01]  /*4aae0*/  ISETP.LT.AND P0, PT, R49, UR13, !P0 ;  /* 0x0000000d31007c0c */ /* 0x000fe2000c701270 */
[----:B------:R-:W-:Y:S01]  /*4aaf0*/  BAR.SYNC.DEFER_BLOCKING 0x0 ;  /* 0x0000000000007b1d */ /* 0x000fe20000010000 */
[----:B------:R-:W-:-:S04]  /*4ab00*/  @P2 LOP3.LUT R29, R29, 0x4000, RZ, 0xfc, !PT ;  /* 0x000040001d1d2812 */ /* 0x000fc800078efcff */
[----:B------:R-:W-:Y:S01]  /*4ab10*/  LOP3.LUT R29, R29, 0xffffdfff, RZ, 0xc0, !PT ;  /* 0xffffdfff1d1d7812 */ /* 0x000fe200078ec0ff */
[----:B------:R-:W1:Y:S03]  /*4ab20*/  LDCU UR13, c[0x0][0x398] ;  /* 0x00007300ff0d77ac */ /* 0x000e660008000800 */
[----:B------:R-:W-:Y:S01]  /*4ab30*/  @P1 LOP3.LUT R29, R29, 0x2000, RZ, 0xfc, !PT ;  /* 0x000020001d1d1812 */ /* 0x000fe200078efcff */
[----:B--2---:R-:W2:Y:S03]  /*4ab40*/  LDL.LU R40, [R1+0x6d4] ;  /* 0x0006d40001287983 */ /* 0x004ea60000300800 */
[----:B------:R-:W-:Y:S01]  /*4ab50*/  LOP3.LUT R29, R29, 0xffffefff, RZ, 0xc0, !PT ;  /* 0xffffefff1d1d7812 */ /* 0x000fe200078ec0ff */
[----:B------:R-:W2:Y:S03]  /*4ab60*/  LDL.LU R41, [R1+0x6dc] ;  /* 0x0006dc0001297983 */ /* 0x000ea60000300800 */
[----:B------:R-:W-:-:S02]  /*4ab70*/  @P0 LOP3.LUT R29, R29, 0x1000, RZ, 0xfc, !PT ;  /* 0x000010001d1d0812 */ /* 0x000fc400078efcff */
[----:B------:R-:W-:Y:S01]  /*4ab80*/  ISETP.GE.AND P0, PT, R37, UR11, PT ;  /* 0x0000000b25007c0c */ /* 0x000fe2000bf06270 */
[----:B------:R-:W2:Y:S01]  /*4ab90*/  LDL.LU R42, [R1+0x5d4] ;  /* 0x0005d400012a7983 */ /* 0x000ea20000300800 */
[----:B------:R-:W-:Y:S01]  /*4aba0*/  LOP3.LUT R29, R29, 0xfffffeff, RZ, 0xc0, !PT ;  /* 0xfffffeff1d1d7812 */ /* 0x000fe200078ec0ff */
[----:B------:R-:W-:Y:S01]  /*4abb0*/  VIADD R37, R57, 0x13 ;  /* 0x0000001339257836 */ /* 0x000fe20000000000 */
[----:B------:R-:W-:Y:S01]  /*4abc0*/  ISETP.LT.AND P1, PT, R53, UR36, !P0 ;  /* 0x0000002435007c0c */ /* 0x000fe2000c721270 */
[----:B------:R-:W2:Y:S01]  /*4abd0*/  LDL.LU R43, [R1+0x5dc] ;  /* 0x0005dc00012b7983 */ /* 0x000ea20000300800 */
[----:B------:R-:W-:Y:S01]  /*4abe0*/  ISETP.LT.AND P3, PT, R56, UR55, !P0 ;  /* 0x0000003738007c0c */ /* 0x000fe2000c761270 */
[----:B------:R-:W1:Y:S01]  /*4abf0*/  LDCU UR55, c[0x0][0x398] ;  /* 0x00007300ff3777ac */ /* 0x000e620008000800 */
[----:B------:R-:W-:Y:S01]  /*4ac00*/  ISETP.LT.AND P2, PT, R55, UR54, !P0 ;  /* 0x0000003637007c0c */ /* 0x000fe2000c741270 */
[----:B------:R-:W1:Y:S01]  /*4ac10*/  LDS.128 R44, [R36] ;  /* 0x00000000242c7984 */ /* 0x000e620000000c00 */
[----:B------:R-:W1:Y:S01]  /*4ac20*/  LDCU UR54, c[0x0][0x398] ;  /* 0x00007300ff3677ac */ /* 0x000e620008000800 */
[----:B------:R-:W-:Y:S06]  /*4ac30*/  BAR.SYNC.DEFER_BLOCKING 0x0 ;  /* 0x0000000000007b1d */ /* 0x000fec0000010000 */
        /* <DEDUP_REMOVED lines=13> */
[----:B------:R-:W2:Y:S01]  /*4ad10*/  LDCU UR12, c[0x0][0x398] ;  /* 0x00007300ff0c77ac */ /* 0x000ea20008000800 */
[----:B------:R-:W-:-:S04]  /*4ad20*/  LOP3.LUT R29, R29, 0xffffff7f, RZ, 0xc0, !PT ;  /* 0xffffff7f1d1d7812 */ /* 0x000fc800078ec0ff */
[----:B------:R-:W-:Y:S02]  /*4ad30*/  @P3 LOP3.LUT R29, R29, 0x80, RZ, 0xfc, !PT ;  /* 0x000000801d1d3812 */ /* 0x000fe400078efcff */
[----:B------:R-:W-:Y:S01]  /*4ad40*/  ISETP.LT.AND P1, PT, R50, UR9, !P0 ;  /* 0x0000000932007c0c */ /* 0x000fe2000c721270 */
[----:B-1----:R-:W-:Y:S01]  /*4ad50*/  STL.64 [R1+0x5d0], R44 ;  /* 0x0005d02c01007387 */ /* 0x002fe20000100a00 */
[----:B------:R-:W-:Y:S01]  /*4ad60*/  LOP3.LUT R29, R29, 0xffffffbf, RZ, 0xc0, !PT ;  /* 0xffffffbf1d1d7812 */ /* 0x000fe200078ec0ff */
[----:B------:R-:W1:Y:S03]  /*4ad70*/  LDCU UR9, c[0x0][0x398] ;  /* 0x00007300ff0977ac */ /* 0x000e660008000800 */
[----:B------:R-:W-:Y:S02]  /*4ad80*/  @P2 LOP3.LUT R29, R29, 0x40, RZ, 0xfc, !PT ;  /* 0x000000401d1d2812 */ /* 0x000fe400078efcff */
[----:B------:R-:W-:Y:S01]  /*4ad90*/  ISETP.LT.AND P0, PT, R49, UR8, !P0 ;  /* 0x0000000831007c0c */ /* 0x000fe2000c701270 */
[----:B------:R-:W-:Y:S01]  /*4ada0*/  STL.64 [R1+0x5d8], R46 ;  /* 0x0005d82e01007387 */ /* 0x000fe20000100a00 */
[----:B------:R-:W-:Y:S01]  /*4adb0*/  LOP3.LUT R29, R29, 0xffffffdf, RZ, 0xc0, !PT ;  /* 0xffffffdf1d1d7812 */ /* 0x000fe200078ec0ff */
[----:B------:R-:W1:Y:S03]  /*4adc0*/  LDCU UR8, c[0x0][0x398] ;  /* 0x00007300ff0877ac */ /* 0x000e660008000800 */
[----:B------:R-:W-:-:S04]  /*4add0*/  @P1 LOP3.LUT R29, R29, 0x20, RZ, 0xfc, !PT ;  /* 0x000000201d1d1812 */ /* 0x000fc800078efcff */
[----:B------:R-:W-:-:S04]  /*4ade0*/  LOP3.LUT R29, R29, 0xffffffef, RZ, 0xc0, !PT ;  /* 0xffffffef1d1d7812 */ /* 0x000fc800078ec0ff */
[----:B------:R-:W-:Y:S02]  /*4adf0*/  @P0 LOP3.LUT R29, R29, 0x10, RZ, 0xfc, !PT ;  /* 0x000000101d1d0812 */ /* 0x000fe400078efcff */
[----:B------:R-:W-:Y:S02]  /*4ae00*/  ISETP.GE.AND P0, PT, R38, UR15, PT ;  /* 0x0000000f26007c0c */ /* 0x000fe4000bf06270 */
[----:B------:R-:W-:Y:S01]  /*4ae10*/  LOP3.LUT R29, R29, 0xfffffffe, RZ, 0xc0, !PT ;  /* 0xfffffffe1d1d7812 */ /* 0x000fe200078ec0ff */
[----:B------:R-:W-:Y:S01]  /*4ae20*/  VIADD R38, R57, 0x12 ;  /* 0x0000001239267836 */ /* 0x000fe20000000000 */
[----:B------:R-:W-:Y:S01]  /*4ae30*/  ISETP.LT.AND P1, PT, R53, UR38, !P0 ;  /* 0x0000002635007c0c */ /* 0x000fe2000c721270 */
[----:B------:R-:W1:Y:S01]  /*4ae40*/  LDCU UR38, c[0x0][0x398] ;  /* 0x00007300ff2677ac */ /* 0x000e620008000800 */
[----:B------:R-:W-:Y:S01]  /*4ae50*/  ISETP.LT.AND P3, PT, R56, UR54, !P0 ;  /* 0x0000003638007c0c */ /* 0x000fe2000c761270 */
[----:B------:R-:W1:Y:S01]  /*4ae60*/  LDCU UR54, c[0x0][0x398] ;  /* 0x00007300ff3677ac */ /* 0x000e620008000800 */
[----:B------:R-:W-:Y:S01]  /*4ae70*/  ISETP.LT.AND P2, PT, R55, UR53, !P0 ;  /* 0x0000003537007c0c */ /* 0x000fe2000c741270 */
[----:B------:R-:W1:Y:S08]  /*4ae80*/  LDCU UR53, c[0x0][0x398] ;  /* 0x00007300ff3577ac */ /* 0x000e700008000800 */
[----:B------:R-:W-:Y:S01]  /*4ae90*/  @P1 LOP3.LUT R29, R29, 0x1, RZ, 0xfc, !PT ;  /* 0x000000011d1d1812 */ /* 0x000fe200078efcff */
[----:B------:R-:W1:Y:S03]  /*4aea0*/  LDCU UR15, c[0x0][0x398] ;  /* 0x00007300ff0f77ac */ /* 0x000e660008000800 */
[----:B------:R-:W-:-:S04]  /*4aeb0*/  LOP3.LUT R29, R29, 0xfffffff7, RZ, 0xc0, !PT ;  /* 0xfffffff71d1d7812 */ /* 0x000fc800078ec0ff */
[----:B------:R-:W-:Y:S02]  /*4aec0*/  @P3 LOP3.LUT R29, R29, 0x8, RZ, 0xfc, !PT ;  /* 0x000000081d1d3812 */ /* 0x000fe400078efcff */
[----:B------:R-:W-:Y:S01]  /*4aed0*/  ISETP.LT.AND P3, PT, R52, UR55, !P0 ;  /* 0x0000003734007c0c */ /* 0x000fe2000c761270 */
[----:B------:R-:W4:Y:S01]  /*4aee0*/  LDCU UR55, c[0x0][0x398] ;  /* 0x00007300ff3777ac */ /* 0x000f220008000800 */
[----:B---3--:R-:W-:Y:S02]  /*4aef0*/  ISETP.LT.AND P1, PT, R54, UR52, !P0 ;  /* 0x0000003436007c0c */ /* 0x008fe4000c721270 */
[----:B------:R-:W-:Y:S01]  /*4af00*/  LOP3.LUT R29, R29, 0xfffffffb, RZ, 0xc0, !PT ;  /* 0xfffffffb1d1d7812 */ /* 0x000fe200078ec0ff */
[----:B------:R-:W3:Y:S03]  /*4af10*/  LDCU UR52, c[0x0][0x398] ;  /* 0x00007300ff3477ac */ /* 0x000ee60008000800 */
[----:B------:R-:W-:-:S02]  /*4af20*/  @P2 LOP3.LUT R29, R29, 0x4, RZ, 0xfc, !PT ;  /* 0x000000041d1d2812 */ /* 0x000fc400078efcff */
[----:B-1----:R-:W-:Y:S01]  /*4af30*/  ISETP.LT.AND P2, PT, R51, UR54, !P0 ;  /* 0x0000003633007c0c */ /* 0x002fe2000c741270 */
        /* <DEDUP_REMOVED lines=14> */
[----:B------:R-:W-:Y:S01]  /*4b020*/  ISETP.GE.AND P0, PT, R37, UR37, PT ;  /* 0x0000002525007c0c */ /* 0x000fe2000bf06270 */
[----:B------:R-:W3:Y:S03]  /*4b030*/  LDCU.64 UR36, c[0x0][0x398] ;  /* 0x00007300ff2477ac */ /* 0x000ee60008000a00 */
[----:B----4-:R-:W-:Y:S02]  /*4b040*/  ISETP.LT.AND P1, PT, R53, UR46, !P0 ;  /* 0x0000002e35007c0c */ /* 0x010fe4000c721270 */
[----:B------:R-:W-:Y:S01]  /*4b050*/  LOP3.LUT R30, R30, 0xfeffffff, RZ, 0xc0, !PT ;  /* 0xfeffffff1e1e7812 */ /* 0x000fe200078ec0ff */
[----:B------:R-:W-:Y:S01]  /*4b060*/  VIADD R37, R57, 0x11 ;  /* 0x0000001139257836 */ /* 0x000fe20000000000 */
[----:B-1----:R-:W-:Y:S01]  /*4b070*/  ISETP.LT.AND P3, PT, R56, UR54, !P0 ;  /* 0x0000003638007c0c */ /* 0x002fe2000c761270 */
[----:B------:R-:W1:Y:S01]  /*4b080*/  LDCU UR54, c[0x0][0x398] ;  /* 0x00007300ff3677ac */ /* 0x000e620008000800 */
[----:B------:R-:W-:Y:S01]  /*4b090*/  ISETP.LT.AND P2, PT, R55, UR53, !P0 ;  /* 0x0000003537007c0c */ /* 0x000fe2000c741270 */
[----:B------:R-:W4:Y:S06]  /*4b0a0*/  LDCU UR53, c[0x0][0x398] ;  /* 0x00007300ff3577ac */ /* 0x000f2c0008000800 */
[----:B------:R-:W-:Y:S01]  /*4b0b0*/  @P1 LOP3.LUT R30, R30, 0x1000000, RZ, 0xfc, !PT ;  /* 0x010000001e1e1812 */ /* 0x000fe200078efcff */
[----:B------:R-:W1:Y:S03]  /*4b0c0*/  LDCU UR46, c[0x0][0x398] ;  /* 0x00007300ff2e77ac */ /* 0x000e660008000800 */
[----:B------:R-:W-:-:S04]  /*4b0d0*/  LOP3.LUT R30, R30, 0xf7ffffff, RZ, 0xc0, !PT ;  /* 0xf7ffffff1e1e7812 */ /* 0x000fc800078ec0ff */
[----:B------:R-:W-:Y:S02]  /*4b0e0*/  @P3 LOP3.LUT R30, R30, 0x8000000, RZ, 0xfc, !PT ;  /* 0x080000001e1e3812 */ /* 0x000fe400078efcff */
[----:B---3--:R-:W-:Y:S01]  /*4b0f0*/  ISETP.LT.AND P1, PT, R54, UR52, !P0 ;  /* 0x0000003436007c0c */ /* 0x008fe2000c721270 */
[----:B------:R-:W3:Y:S01]  /*4b100*/  LDCU UR52, c[0x0][0x398] ;  /* 0x00007300ff3477ac */ /* 0x000ee20008000800 */
[----:B------:R-:W-:-:S04]  /*4b110*/  LOP3.LUT R30, R30, 0xfbffffff, RZ, 0xc0, !PT ;  /* 0xfbffffff1e1e7812 */ /* 0x000fc800078ec0ff */
[----:B------:R-:W-:Y:S02]  /*4b120*/  @P2 LOP3.LUT R30, R30, 0x4000000, RZ, 0xfc, !PT ;  /* 0x040000001e1e2812 */ /* 0x000fe400078efcff */
[----:B------:R-:W-:Y:S01]  /*4b130*/  ISETP.LT.AND P3, PT, R52, UR55, !P0 ;  /* 0x0000003734007c0c */ /* 0x000fe2000c761270 */
[----:B------:R-:W3:Y:S01]  /*4b140*/  LDCU UR55, c[0x0][0x398] ;  /* 0x00007300ff3777ac */ /* 0x000ee20008000800 */
[----:B------:R-:W-:-:S04]  /*4b150*/  LOP3.LUT R30, R30, 0xfdffffff, RZ, 0xc0, !PT ;  /* 0xfdffffff1e1e7812 */ /* 0x000fc800078ec0ff */
        /* <DEDUP_REMOVED lines=15> */
[----:B------:R-:W-:-:S04]  /*4b250*/  ISETP.GE.AND P0, PT, R38, UR39, PT ;  /* 0x0000002726007c0c */ /* 0x000fc8000bf06270 */
[----:B------:R-:W-:Y:S01]  /*4b260*/  ISETP.LT.AND P1, PT, R53, UR36, !P0 ;  /* 0x0000002435007c0c */ /* 0x000fe2000c721270 */
[----:B------:R-:W2:Y:S01]  /*4b270*/  LDCU UR36, c[0x0][0x398] ;  /* 0x00007300ff2477ac */ /* 0x000ea20008000800 */
[----:B------:R-:W-:Y:S02]  /*4b280*/  ISETP.LT.AND P3, PT, R56, UR55, !P0 ;  /* 0x0000003738007c0c */ /* 0x000fe4000c761270 */
[----:B------:R-:W-:Y:S01]  /*4b290*/  LOP3.LUT R30, R30, 0xfffeffff, RZ, 0xc0, !PT ;  /* 0xfffeffff1e1e7812 */ /* 0x000fe200078ec0ff */
[----:B------:R-:W3:Y:S01]  /*4b2a0*/  LDCU UR55, c[0x0][0x398] ;  /* 0x00007300ff3777ac */ /* 0x000ee20008000800 */
[----:B-1----:R-:W-:Y:S01]  /*4b2b0*/  ISETP.LT.AND P2, PT, R55, UR54, !P0 ;  /* 0x0000003637007c0c */ /* 0x002fe2000c741270 */
[----:B------:R-:W1:Y:S06]  /*4b2c0*/  LDCU UR54, c[0x0][0x398] ;  /* 0x00007300ff3677ac */ /* 0x000e6c0008000800 */
[----:B------:R-:W-:-:S04]  /*4b2d0*/  @P1 LOP3.LUT R30, R30, 0x10000, RZ, 0xfc, !PT ;  /* 0x000100001e1e1812 */ /* 0x000fc800078efcff */
[----:B------:R-:W-:-:S04]  /*4b2e0*/  LOP3.LUT R30, R30, 0xfff7ffff, RZ, 0xc0, !PT ;  /* 0xfff7ffff1e1e7812 */ /* 0x000fc800078ec0ff */
[----:B------:R-:W-:Y:S02]  /*4b2f0*/  @P3 LOP3.LUT R30, R30, 0x80000, RZ, 0xfc, !PT ;  /* 0x000800001e1e3812 */ /* 0x000fe400078efcff */
[----:B----4-:R-:W-:Y:S01]  /*4b300*/  ISETP.LT.AND P1, PT, R54, UR53, !P0 ;  /* 0x0000003536007c0c */ /* 0x010fe2000c721270 */
[----:B------:R-:W4:Y:S01]  /*4b310*/  LDCU UR53, c[0x0][0x398] ;  /* 0x00007300ff3577ac */ /* 0x000f220008000800 */
[----:B------:R-:W-:-:S04]  /*4b320*/  LOP3.LUT R30, R30, 0xfffbffff, RZ, 0xc0, !PT ;  /* 0xfffbffff1e1e7812 */ /* 0x000fc800078ec0ff */
[----:B------:R-:W-:Y:S02]  /*4b330*/  @P2 LOP3.LUT R30, R30, 0x40000, RZ, 0xfc, !PT ;  /* 0x000400001e1e2812 */ /* 0x000fe400078efcff */
[----:B------:R-:W-:Y:S01]  /*4b340*/  ISETP.LT.AND P3, PT, R52, UR38, !P0 ;  /* 0x0000002634007c0c */ /* 0x000fe2000c761270 */
[----:B------:R-:W4:Y:S01]  /*4b350*/  LDCU.64 UR38, c[0x0][0x398] ;  /* 0x00007300ff2677ac */ /* 0x000f220008000a00 */
[----:B------:R-:W-:-:S04]  /*4b360*/  LOP3.LUT R30, R30, 0xfffdffff, RZ, 0xc0, !PT ;  /* 0xfffdffff1e1e7812 */ /* 0x000fc800078ec0ff */
[----:B------:R-:W-:Y:S02]  /*4b370*/  @P1 LOP3.LUT R30, R30, 0x20000, RZ, 0xfc, !PT ;  /* 0x000200001e1e1812 */ /* 0x000fe400078efcff */
[----:B---3--:R-:W-:Y:S01]  /*4b380*/  ISETP.LT.AND P2, PT, R51, UR55, !P0 ;  /* 0x0000003733007c0c */ /* 0x008fe2000c741270 */
[----:B------:R-:W-:Y:S01]  /*4b390*/  VIADD R38, R57, 0x10 ;  /* 0x0000001039267836 */ /* 0x000fe20000000000 */
[----:B------:R-:W-:Y:S01]  /*4b3a0*/  LOP3.LUT R30, R30, 0xffff7fff, RZ, 0xc0, !PT ;  /* 0xffff7fff1e1e7812 */ /* 0x000fe200078ec0ff */
[----:B------:R-:W3:Y:S03]  /*4b3b0*/  LDCU UR55, c[0x0][0x398] ;  /* 0x00007300ff3777ac */ /* 0x000ee60008000800 */
        /* <DEDUP_REMOVED lines=11> */
[----:B------:R-:W-:Y:S01]  /*4b470*/  ISETP.GE.AND P0, PT, R37, UR47, PT ;  /* 0x0000002f25007c0c */ /* 0x000fe2000bf06270 */
[----:B------:R-:W1:Y:S03]  /*4b480*/  LDCU UR47, c[0x0][0x398] ;  /* 0x00007300ff2f77ac */ /* 0x000e660008000800 */
[----:B------:R-:W-:Y:S01]  /*4b490*/  ISETP.LT.AND P1, PT, R53, UR38, !P0 ;  /* 0x0000002635007c0c */ /* 0x000fe2000c721270 */
[----:B------:R-:W1:Y:S01]  /*4b4a0*/  LDCU UR38, c[0x0][0x398] ;  /* 0x00007300ff2677ac */ /* 0x000e620008000800 */
[----:B------:R-:W-:-:S11]  /*4b4b0*/  LOP3.LUT R30, R30, 0xfffffeff, RZ, 0xc0, !PT ;  /* 0xfffffeff1e1e7812 */ /* 0x000fd600078ec0ff */
[----:B------:R-:W-:Y:S02]  /*4b4c0*/  @P1 LOP3.LUT R30, R30, 0x100, RZ, 0xfc, !PT ;  /* 0x000001001e1e1812 */ /* 0x000fe400078efcff */
[----:B-1----:R-:W-:Y:S01]  /*4b4d0*/  ISETP.LT.AND P3, PT, R56, UR38, !P0 ;  /* 0x0000002638007c0c */ /* 0x002fe2000c761270 */
[----:B--2---:R1:W-:Y:S01]  /*4b4e0*/  STSM.16.M88.4 [R0], R40 ;  /* 0x0000002800007844 */ /* 0x0043e20000000200 */
[----:B------:R-:W-:Y:S01]  /*4b4f0*/  ISETP.LT.AND P2, PT, R55, UR47, !P0 ;  /* 0x0000002f37007c0c */ /* 0x000fe2000c741270 */
[----:B------:R-:W2:Y:S01]  /*4b500*/  LDCU UR38, c[0x0][0x398] ;  /* 0x00007300ff2677ac */ /* 0x000ea20008000800 */
[----:B------:R-:W-:Y:S01]  /*4b510*/  LOP3.LUT R30, R30, 0xfffff7ff, RZ, 0xc0, !PT ;  /* 0xfffff7ff1e1e7812 */ /* 0x000fe200078ec0ff */
[----:B------:R-:W-:Y:S01]  /*4b520*/  VIADD R37, R57, 0xf ;  /* 0x0000000f39257836 */ /* 0x000fe20000000000 */
[----:B------:R-:W-:Y:S01]  /*4b530*/  ISETP.LT.AND P1, PT, R54, UR36, !P0 ;  /* 0x0000002436007c0c */ /* 0x000fe2000c721270 */
[----:B------:R-:W2:Y:S01]  /*4b540*/  LDCU UR36, c[0x0][0x398] ;  /* 0x00007300ff2477ac */ /* 0x000ea20008000800 */
[----:B------:R-:W-:Y:S05]  /*4b550*/  BAR.SYNC.DEFER_BLOCKING 0x0 ;  /* 0x0000000000007b1d */ /* 0x000fea0000010000 */
[----:B------:R-:W-:-:S04]  /*4b560*/  @P3 LOP3.LUT R30, R30, 0x800, RZ, 0xfc, !PT ;  /* 0x000008001e1e3812 */ /* 0x000fc800078efcff */
[----:B------:R-:W-:Y:S01]  /*4b570*/  LOP3.LUT R30, R30, 0xfffffbff, RZ, 0xc0, !PT ;  /* 0xfffffbff1e1e7812 */ /* 0x000fe200078ec0ff */
[----:B-1----:R-:W3:Y:S03]  /*4b580*/  LDL.LU R40, [R1+0x474] ;  /* 0x0004740001287983 */ /* 0x002ee60000300800 */
[----:B------:R-:W-:Y:S01]  /*4b590*/  @P2 LOP3.LUT R30, R30, 0x400, RZ, 0xfc, !PT ;  /* 0x000004001e1e2812 */ /* 0x000fe200078efcff */
[----:B------:R-:W3:Y:S01]  /*4b5a0*/  LDL.LU R41, [R1+0x47c] ;  /* 0x00047c0001297983 */ /* 0x000ee20000300800 */
[----:B------:R-:W-:Y:S01]  /*4b5b0*/  ISETP.LT.AND P3, PT, R52, UR46, !P0 ;  /* 0x0000002e34007c0c */ /* 0x000fe2000c761270 */
[----:B------:R-:W1:Y:S01]  /*4b5c0*/  LDCU.64 UR46, c[0x0][0x398] ;  /* 0x00007300ff2e77ac */ /* 0x000e620008000a00 */
[----:B------:R-:W-:Y:S01]  /*4b5d0*/  LOP3.LUT R30, R30, 0xfffffdff, RZ, 0xc0, !PT ;  /* 0xfffffdff1e1e7812 */ /* 0x000fe200078ec0ff */
[----:B------:R-:W3:Y:S03]  /*4b5e0*/  LDL.LU R42, [R1+0x184] ;  /* 0x00018400012a7983 */ /* 0x000ee60000300800 */
[----:B------:R-:W-:Y:S01]  /*4b5f0*/  @P1 LOP3.LUT R30, R30, 0x200, RZ, 0xfc, !PT ;  /* 0x000002001e1e1812 */ /* 0x000fe200078efcff */
[----:B------:R-:W3:Y:S01]  /*4b600*/  LDL.LU R43, [R1+0x18c] ;  /* 0x00018c00012b7983 */ /* 0x000ee20000300800 */
[----:B------:R-:W-:Y:S01]  /*4b610*/  ISETP.LT.AND P2, PT, R51, UR75, !P0 ;  /* 0x0000004b33007c0c */ /* 0x000fe2000c741270 */
[----:B------:R-:W-:Y:S01]  /*4b620*/  VIADD R39, R57, 0x5 ;  /* 0x0000000539277836 */ /* 0x000fe20000000000 */
[----:B------:R-:W-:Y:S01]  /*4b630*/  LOP3.LUT R30, R30, 0xffffff7f, RZ, 0xc0, !PT ;  /* 0xffffff7f1e1e7812 */ /* 0x000fe200078ec0ff */
[----:B------:R-:W4:Y:S01]  /*4b640*/  LDS.128 R44, [R36] ;  /* 0x00000000242c7984 */ /* 0x000f220000000c00 */
[----:B------:R-:W-:Y:S01]  /*4b650*/  ISETP.LT.AND P1, PT, R50, UR74, !P0 ;  /* 0x0000004a32007c0c */ /* 0x000fe2000c721270 */
[----:B------:R-:W1:Y:S01]  /*4b660*/  LDCU UR75, c[0x0][0x398] ;  /* 0x00007300ff4b77ac */ /* 0x000e620008000800 */
[----:B------:R-:W-:Y:S01]  /*4b670*/  @P3 LOP3.LUT R30, R30, 0x80, RZ, 0xfc, !PT ;  /* 0x000000801e1e3812 */ /* 0x000fe200078efcff */
[----:B------:R-:W-:Y:S03]  /*4b680*/  BAR.SYNC.DEFER_BLOCKING 0x0 ;  /* 0x0000000000007b1d */ /* 0x000fe60000010000 */
[----:B------:R-:W-:-:S02]  /*4b690*/  LOP3.LUT R30, R30, 0xffffffbf, RZ, 0xc0, !PT ;  /* 0xffffffbf1e1e7812 */ /* 0x000fc400078ec0ff */
[----:B------:R-:W-:Y:S01]  /*4b6a0*/  LOP3.LUT R33, R33, 0x7fffffff, RZ, 0xc0, !PT ;  /* 0x7fffffff21217812 */ /* 0x000fe200078ec0ff */
[----:B------:R-:W1:Y:S01]  /*4b6b0*/  LDCU UR74, c[0x0][0x398] ;  /* 0x00007300ff4a77ac */ /* 0x000e620008000800 */
        /* <DEDUP_REMOVED lines=9> */
[----:B--2---:R-:W-:Y:S02]  /*4b750*/  ISETP.LT.AND P3, PT, R56, UR38, !P0 ;  /* 0x0000002638007c0c */ /* 0x004fe4000c761270 */
[----:B------:R-:W-:Y:S02]  /*4b760*/  LOP3.LUT R30, R30, 0xfffffffe, RZ, 0xc0, !PT ;  /* 0xfffffffe1e1e7812 */ /* 0x000fe400078ec0ff */
[----:B------:R-:W-:Y:S01]  /*4b770*/  ISETP.LT.AND P2, PT, R55, UR36, !P0 ;  /* 0x0000002437007c0c */ /* 0x000fe2000c741270 */
[----:B------:R-:W1:Y:S06]  /*4b780*/  LDCU.64 UR36, c[0x0][0x398] ;  /* 0x00007300ff2477ac */ /* 0x000e6c0008000a00 */
[----:B------:R-:W-:-:S04]  /*4b790*/  @P1 LOP3.LUT R30, R30, 0x1, RZ, 0xfc, !PT ;  /* 0x000000011e1e1812 */ /* 0x000fc800078efcff */
[----:B------:R-:W-:-:S04]  /*4b7a0*/  LOP3.LUT R30, R30, 0xfffffff7, RZ, 0xc0, !PT ;  /* 0xfffffff71e1e7812 */ /* 0x000fc800078ec0ff */
[----:B------:R-:W-:Y:S02]  /*4b7b0*/  @P3 LOP3.LUT R30, R30, 0x8, RZ, 0xfc, !PT ;  /* 0x000000081e1e3812 */ /* 0x000fe400078efcff */
[----:B------:R-:W-:Y:S01]  /*4b7c0*/  ISETP.LT.AND P3, PT, R52, UR76, !P0 ;  /* 0x0000004c34007c0c */ /* 0x000fe2000c761270 */
[----:B------:R-:W-:Y:S01]  /*4b7d0*/  VIADD R38, R57, 0xe ;  /* 0x0000000e39267836 */ /* 0x000fe20000000000 */
[----:B------:R-:W-:Y:S01]  /*4b7e0*/  ISETP.LT.AND P1, PT, R54, UR77, !P0 ;  /* 0x0000004d36007c0c */ /* 0x000fe2000c721270 */
[----:B----4-:R-:W-:Y:S01]  /*4b7f0*/  STL.64 [R1+0x180], R44 ;  /* 0x0001802c01007387 */ /* 0x010fe20000100a00 */
[----:B------:R-:W-:Y:S01]  /*4b800*/  LOP3.LUT R30, R30, 0xfffffffb, RZ, 0xc0, !PT ;  /* 0xfffffffb1e1e7812 */ /* 0x000fe200078ec0ff */
[----:B------:R-:W2:Y:S03]  /*4b810*/  LDCU UR77, c[0x0][0x398] ;  /* 0x00007300ff4d77ac */ /* 0x000ea60008000800 */
[----:B------:R-:W-:Y:S01]  /*4b820*/  @P2 LOP3.LUT R30, R30, 0x4, RZ, 0xfc, !PT ;  /* 0x000000041e1e2812 */ /* 0x000fe200078efcff */
[----:B------:R-:W4:Y:S01]  /*4b830*/  LDCU UR76, c[0x0][0x398] ;  /* 0x00007300ff4c77ac */ /* 0x000f220008000800 */
[----:B------:R-:W-:-:S02]  /*4b840*/  ISETP.LT.AND P2, PT, R51, UR66, !P0 ;  /* 0x0000004233007c0c */ /* 0x000fc4000c741270 */
[----:B------:R-:W-:Y:S02]  /*4b850*/  LOP3.LUT R30, R30, 0xfffffffd, RZ, 0xc0, !PT ;  /* 0xfffffffd1e1e7812 */ /* 0x000fe400078ec0ff */
[----:B------:R-:W-:Y:S01]  /*4b860*/  @P3 LOP3.LUT R31, R31, 0x80000000, RZ, 0xfc, !PT ;  /* 0x800000001f1f3812 */ /* 0x000fe200078efcff */
[----:B------:R-:W-:Y:S01]  /*4b870*/  STL.64 [R1+0x188], R46 ;  /* 0x0001882e01007387 */ /* 0x000fe20000100a00 */
[----:B------:R-:W-:Y:S01]  /*4b880*/  @P1 LOP3.LUT R30, R30, 0x2, RZ, 0xfc, !PT ;  /* 0x000000021e1e1812 */ /* 0x000fe200078efcff */
[----:B------:R-:W1:Y:S01]  /*4b890*/  LDCU UR66, c[0x0][0x398] ;  /* 0x00007300ff4277ac */ /* 0x000e620008000800 */
[----:B------:R-:W-:Y:S02]  /*4b8a0*/  ISETP.LT.AND P1, PT, R50, UR65, !P0 ;  /* 0x0000004132007c0c */ /* 0x000fe4000c721270 */
        /* <DEDUP_REMOVED lines=48> */
[----:B------:R-:W-:Y:S01]  /*4bbb0*/  VIADD R38, R57, 0xc ;  /* 0x0000000c39267836 */ /* 0x000fe20000000000 */
[----:B------:R-:W-:Y:S01]  /*4bbc0*/  ISETP.LT.AND P3, PT, R56, UR69, !P0 ;  /* 0x0000004538007c0c */ /* 0x000fe2000c761270 */
[----:B------:R-:W2:Y:S01]  /*4bbd0*/  LDCU UR69, c[0x0][0x3b8] ;  /* 0x00007700ff4577ac */ /* 0x000ea20008000800 */
        /* <DEDUP_REMOVED lines=30> */
[----:B---3--:R3:W-:Y:S01]  /*4bdc0*/  STSM.16.M88.4 [R0], R40 ;  /* 0x0000002800007844 */ /* 0x0087e20000000200 */
        /* <DEDUP_REMOVED lines=8> */
[----:B---3--:R-:W3:Y:S02]  /*4be50*/  LDL.LU R40, [R1+0x174] ;  /* 0x0001740001287983 */ /* 0x008ee40000300800 */
[----:B------:R-:W-:Y:S01]  /*4be60*/  LOP3.LUT R31, R31, 0xfffff7ff, RZ, 0xc0, !PT ;  /* 0xfffff7ff1f1f7812 */ /* 0x000fe200078ec0ff */
[----:B------:R-:W1:Y:S01]  /*4be70*/  LDCU UR37, c[0x0][0x398] ;  /* 0x00007300ff2577ac */ /* 0x000e620008000800 */
[----:B------:R-:W-:Y:S01]  /*4be80*/  ISETP.LT.AND P1, PT, R54, UR30, !P0 ;  /* 0x0000001e36007c0c */ /* 0x000fe2000c721270 */
[----:B------:R-:W3:Y:S01]  /*4be90*/  LDL.LU R41, [R1+0x17c] ;  /* 0x00017c0001297983 */ /* 0x000ee20000300800 */
[----:B------:R-:W-:Y:S01]  /*4bea0*/  @P3 LOP3.LUT R31, R31, 0x800, RZ, 0xfc, !PT ;  /* 0x000008001f1f3812 */ /* 0x000fe200078efcff */
[----:B------:R-:W1:Y:S02]  /*4beb0*/  LDCU UR30, c[0x0][0x398] ;  /* 0x00007300ff1e77ac */ /* 0x000e640008000800 */
[----:B------:R-:W3:Y:S01]  /*4bec0*/  LDL.LU R42, [R1+0x144] ;  /* 0x00014400012a7983 */ /* 0x000ee20000300800 */
[----:B------:R-:W-:-:S02]  /*4bed0*/  LOP3.LUT R31, R31, 0xfffffbff, RZ, 0xc0, !PT ;  /* 0xfffffbff1f1f7812 */ /* 0x000fc400078ec0ff */
[----:B------:R-:W-:Y:S01]  /*4bee0*/  ISETP.LT.AND P3, PT, R52, UR31, !P0 ;  /* 0x0000001f34007c0c */ /* 0x000fe2000c761270 */
[----:B------:R-:W3:Y:S01]  /*4bef0*/  LDL.LU R43, [R1+0x14c] ;  /* 0x00014c00012b7983 */ /* 0x000ee20000300800 */
[----:B------:R-:W-:Y:S01]  /*4bf00*/  @P2 LOP3.LUT R31, R31, 0x400, RZ, 0xfc, !PT ;  /* 0x000004001f1f2812 */ /* 0x000fe200078efcff */
[----:B------:R-:W1:Y:S02]  /*4bf10*/  LDCU UR31, c[0x0][0x398] ;  /* 0x00007300ff1f77ac */ /* 0x000e640008000800 */
[----:B------:R-:W1:Y:S01]  /*4bf20*/  LDS.128 R44, [R36] ;  /* 0x00000000242c7984 */ /* 0x000e620000000c00 */
[----:B------:R-:W-:Y:S01]  /*4bf30*/  LOP3.LUT R31, R31, 0xfffffdff, RZ, 0xc0, !PT ;  /* 0xfffffdff1f1f7812 */ /* 0x000fe200078ec0ff */
[----:B------:R-:W-:Y:S03]  /*4bf40*/  BAR.SYNC.DEFER_BLOCKING 0x0 ;  /* 0x0000000000007b1d */ /* 0x000fe60000010000 */
[----:B------:R-:W-:-:S02]  /*4bf50*/  @P1 LOP3.LUT R31, R31, 0x200, RZ, 0xfc, !PT ;  /* 0x000002001f1f1812 */ /* 0x000fc400078efcff */
[----:B------:R-:W-:Y:S02]  /*4bf60*/  ISETP.LT.AND P2, PT, R51, UR32, !P0 ;  /* 0x0000002033007c0c */ /* 0x000fe4000c741270 */
        /* <DEDUP_REMOVED lines=30> */
[----:B------:R-:W1:Y:S03]  /*4c150*/  LDCU.64 UR20, c[0x0][0x398] ;  /* 0x00007300ff1477ac */ /* 0x000e660008000a00 */
        /* <DEDUP_REMOVED lines=50> */
[----:B------:R-:W2:Y:S03]  /*4c480*/  LDCU UR29, c[0x0][0x3b8] ;  /* 0x00007700ff1d77ac */ /* 0x000ea60008000800 */
[----:B-1----:R-:W-:Y:S01]  /*4c490*/  ISETP.LT.AND P1, PT, R53, UR4, !P0 ;  /* 0x0000000435007c0c */ /* 0x002fe2000c721270 */
[----:B------:R-:W1:Y:S01]  /*4c4a0*/  LDCU UR4, c[0x0][0x3b8] ;  /* 0x00007700ff0477ac */ /* 0x000e620008000800 */
[----:B------:R-:W-:Y:S02]  /*4c4b0*/  ISETP.LT.AND P3, PT, R56, UR10, !P0 ;  /* 0x0000000a38007c0c */ /* 0x000fe4000c761270 */
[----:B------:R-:W-:Y:S01]  /*4c4c0*/  LOP3.LUT R32, R32, 0xfffeffff, RZ, 0xc0, !PT ;  /* 0xfffeffff20207812 */ /* 0x000fe200078ec0ff */
[----:B------:R-:W1:Y:S01]  /*4c4d0*/  LDCU UR10, c[0x0][0x3b8] ;  /* 0x00007700ff0a77ac */ /* 0x000e620008000800 */
[----:B------:R-:W-:-:S07]  /*4c4e0*/  ISETP.LT.AND P2, PT, R55, UR8, !P0 ;  /* 0x0000000837007c0c */ /* 0x000fce000c741270 */
        /* <DEDUP_REMOVED lines=47> */
[----:B---3--:R3:W-:Y:S01]  /*4c7e0*/  STSM.16.M88.4 [R0], R40 ;  /* 0x0000002800007844 */ /* 0x0087e20000000200 */
[----:B------:R-:W-:Y:S01]  /*4c7f0*/  LOP3.LUT R32, R32, 0xffffff7f, RZ, 0xc0, !PT ;  /* 0xffffff7f20207812 */ /* 0x000fe200078ec0ff */
[----:B------:R-:W1:Y:S03]  /*4c800*/  LDCU UR43, c[0x0][0x3b8] ;  /* 0x00007700ff2b77ac */ /* 0x000e660008000800 */
[----:B------:R-:W-:Y:S01]  /*4c810*/  @P3 LOP3.LUT R32, R32, 0x80, RZ, 0xfc, !PT ;  /* 0x0000008020203812 */ /* 0x000fe200078efcff */
[----:B------:R-:W-:Y:S01]  /*4c820*/  BAR.SYNC.DEFER_BLOCKING 0x0 ;  /* 0x0000000000007b1d */ /* 0x000fe20000010000 */
[----:B------:R-:W-:-:S02]  /*4c830*/  ISETP.LT.AND P1, PT, R50, UR45, !P0 ;  /* 0x0000002d32007c0c */ /* 0x000fc4000c721270 */
[----:B------:R-:W-:-:S03]  /*4c840*/  LOP3.LUT R32, R32, 0xffffffbf, RZ, 0xc0, !PT ;  /* 0xffffffbf20207812 */ /* 0x000fc600078ec0ff */
[----:B------:R-:W1:Y:S01]  /*4c850*/  LDCU UR45, c[0x0][0x3b8] ;  /* 0x00007700ff2d77ac */ /* 0x000e620008000800 */
[----:B------:R-:W-:Y:S02]  /*4c860*/  @P2 LOP3.LUT R32, R32, 0x40, RZ, 0xfc, !PT ;  /* 0x0000004020202812 */ /* 0x000fe400078efcff */
[----:B------:R-:W-:Y:S01]  /*4c870*/  ISETP.LT.AND P0, PT, R49, UR48, !P0 ;  /* 0x0000003031007c0c */ /* 0x000fe2000c701270 */
[----:B---3--:R-:W-:Y:S01]  /*4c880*/  IMAD.MOV.U32 R42, RZ, RZ, R153 ;  /* 0x000000ffff2a7224 */ /* 0x008fe200078e0099 */
[----:B------:R-:W-:Y:S01]  /*4c890*/  LOP3.LUT R32, R32, 0xffffffdf, RZ, 0xc0, !PT ;  /* 0xffffffdf20207812 */ /* 0x000fe200078ec0ff */
[----:B------:R-:W-:Y:S01]  /*4c8a0*/  IMAD.MOV.U32 R43, RZ, RZ, R155 ;  /* 0x000000ffff2b7224 */ /* 0x000fe200078e009b */
[----:B------:R-:W3:Y:S02]  /*4c8b0*/  LDCU UR48, c[0x0][0x3b8] ;  /* 0x00007700ff3077ac */ /* 0x000ee40008000800 */
[----:B------:R-:W-:-:S04]  /*4c8c0*/  @P1 LOP3.LUT R32, R32, 0x20, RZ, 0xfc, !PT ;  /* 0x0000002020201812 */ /* 0x000fc800078efcff */
[----:B------:R-:W-:-:S04]  /*4c8d0*/  LOP3.LUT R32, R32, 0xffffffef, RZ, 0xc0, !PT ;  /* 0xffffffef20207812 */ /* 0x000fc800078ec0ff */
[----:B------:R-:W-:Y:S02]  /*4c8e0*/  @P0 LOP3.LUT R32, R32, 0x10, RZ, 0xfc, !PT ;  /* 0x0000001020200812 */ /* 0x000fe400078efcff */
[----:B------:R-:W-:Y:S01]  /*4c8f0*/  ISETP.GE.AND P0, PT, R37, UR5, PT ;  /* 0x0000000525007c0c */ /* 0x000fe2000bf06270 */
[----:B--2---:R-:W-:Y:S01]  /*4c900*/  IMAD R37, R57, UR69, RZ ;  /* 0x0000004539257c24 */ /* 0x004fe2000f8e02ff */
[----:B------:R-:W2:Y:S04]  /*4c910*/  LDCU UR5, c[0x0][0x3b8] ;  /* 0x00007700ff0577ac */ /* 0x000ea80008000800 */
[----:B------:R3:W-:Y:S01]  /*4c920*/  STL [R1+0x10a4], R37 ;  /* 0x0010a42501007387 */ /* 0x0007e20000100800 */
[----:B-1----:R-:W-:Y:S01]  /*4c930*/  ISETP.LT.AND P1, PT, R53, UR8, !P0 ;  /* 0x0000000835007c0c */ /* 0x002fe2000c721270 */
[----:B------:R-:W1:Y:S02]  /*4c940*/  LDCU UR8, c[0x0][0x3b8] ;  /* 0x00007700ff0877ac */ /* 0x000e640008000800 */
[----:B------:R-:W-:Y:S01]  /*4c950*/  STL.64 [R1+0x140], R44 ;  /* 0x0001402c01007387 */ /* 0x000fe20000100a00 */
[----:B------:R-:W-:Y:S01]  /*4c960*/  ISETP.LT.AND P3, PT, R56, UR49, !P0 ;  /* 0x0000003138007c0c */ /* 0x000fe2000c761270 */
[----:B------:R-:W1:Y:S02]  /*4c970*/  LDCU UR69, c[0x0][0x398] ;  /* 0x00007300ff4577ac */ /* 0x000e640008000800 */
[----:B------:R-:W-:Y:S01]  /*4c980*/  STL.64 [R1+0x148], R46 ;  /* 0x0001482e01007387 */ /* 0x000fe20000100a00 */
[----:B---3--:R-:W-:Y:S01]  /*4c990*/  VIADD R37, R37, UR20 ;  /* 0x0000001425257c36 */ /* 0x008fe20008000000 */
[----:B------:R-:W3:Y:S02]  /*4c9a0*/  LDCU UR20, c[0x0][0x3b8] ;  /* 0x00007700ff1477ac */ /* 0x000ee40008000800 */
[----:B------:R-:W2:Y:S01]  /*4c9b0*/  LDL.LU R40, [R1+0x134] ;  /* 0x0001340001287983 */ /* 0x000ea20000300800 */
[----:B------:R-:W-:-:S02]  /*4c9c0*/  LOP3.LUT R32, R32, 0xfffffffe, RZ, 0xc0, !PT ;  /* 0xfffffffe20207812 */ /* 0x000fc400078ec0ff */
[----:B------:R-:W-:Y:S01]  /*4c9d0*/  ISETP.LT.AND P2, PT, R55, UR50, !P0 ;  /* 0x0000003237007c0c */ /* 0x000fe2000c741270 */
[----:B------:R-:W2:Y:S01]  /*4c9e0*/  LDL.LU R41, [R1+0x13c] ;  /* 0x00013c0001297983 */ /* 0x000ea20000300800 */
[C---:B------:R-:W-:Y:S02]  /*4c9f0*/  VIADD R38, R57.reuse, 0x6 ;  /* 0x0000000639267836 */ /* 0x040fe40000000000 */
[----:B------:R-:W-:Y:S01]  /*4ca00*/  VIADD R48, R57, 0x41 ;  /* 0x0000004139307836 */ /* 0x000fe20000000000 */
[----:B------:R-:W1:Y:S01]  /*4ca10*/  LDS.128 R44, [R36] ;  /* 0x00000000242c7984 */ /* 0x000e620000000c00 */
[----:B------:R-:W-:Y:S01]  /*4ca20*/  @P1 LOP3.LUT R32, R32, 0x1, RZ, 0xfc, !PT ;  /* 0x0000000120201812 */ /* 0x000fe200078efcff */
[----:B------:R-:W1:Y:S01]  /*4ca30*/  LDCU UR50, c[0x0][0x3b8] ;  /* 0x00007700ff3277ac */ /* 0x000e620008000800 */
[----:B------:R-:W-:Y:S01]  /*4ca40*/  BAR.SYNC.DEFER_BLOCKING 0x0 ;  /* 0x0000000000007b1d */ /* 0x000fe20000010000 */
[----:B------:R-:W-:-:S05]  /*4ca50*/  LOP3.LUT R34, R34, 0xffffffdf, RZ, 0xc0, !PT ;  /* 0xffffffdf22227812 */ /* 0x000fca00078ec0ff */
[----:B------:R-:W1:Y:S01]  /*4ca60*/  LDCU UR49, c[0x0][0x3b8] ;  /* 0x00007700ff3177ac */ /* 0x000e620008000800 */
[----:B------:R3:W-:Y:S02]  /*4ca70*/  STL [R1+0x10a0], R37 ;  /* 0x0010a02501007387 */ /* 0x0007e40000100800 */
[----:B---3--:R-:W-:Y:S01]  /*4ca80*/  VIADD R37, R37, UR14 ;  /* 0x0000000e25257c36 */ /* 0x008fe20008000000 */
[----:B------:R-:W3:Y:S04]  /*4ca90*/  LDCU UR14, c[0x0][0x3b8] ;  /* 0x00007700ff0e77ac */ /* 0x000ee80008000800 */
[----:B------:R4:W-:Y:S02]  /*4caa0*/  STL [R1+0x47c], R37 ;  /* 0x00047c2501007387 */ /* 0x0009e40000100800 */
[----:B----4-:R-:W-:Y:S01]  /*4cab0*/  VIADD R37, R37, UR68 ;  /* 0x0000004425257c36 */ /* 0x010fe20008000000 */
[----:B------:R-:W-:Y:S01]  /*4cac0*/  LOP3.LUT R32, R32, 0xfffffff7, RZ, 0xc0, !PT ;  /* 0xfffffff720207812 */ /* 0x000fe200078ec0ff */
[----:B------:R-:W4:Y:S03]  /*4cad0*/  LDCU UR68, c[0x0][0x398] ;  /* 0x00007300ff4477ac */ /* 0x000f260008000800 */
[----:B------:R-:W-:Y:S04]  /*4cae0*/  STL [R1+0x470], R37 ;  /* 0x0004702501007387 */ /* 0x000fe80000100800 */
        /* <DEDUP_REMOVED lines=122> */
[----:B------:R-:W-:Y:S01]  /*4d290*/  VIADD R252, R37, UR16 ;  /* 0x0000001025fc7c36 */ /* 0x000fe20008000000 */
[----:B------:R-:W1:Y:S03]  /*4d2a0*/  LDCU UR16, c[0x0][0x3b8] ;  /* 0x00007700ff1077ac */ /* 0x000e660008000800 */
        /* <DEDUP_REMOVED lines=17> */
[----:B------:R-:W1:Y:S01]  /*4d3c0*/  LDCU UR43, c[0x0][0x3b8] ;  /* 0x00007700ff2b77ac */ /* 0x000e620008000800 */
[----:B--2---:R2:W-:Y:S02]  /*4d3d0*/  STSM.16.M88.4 [R0], R40 ;  /* 0x0000002800007844 */ /* 0x0045e40000000200 */
[----:B------:R-:W-:Y:S01]  /*4d3e0*/  VIADD R224, R223, UR35 ;  /* 0x00000023dfe07c36 */ /* 0x000fe20008000000 */
[----:B------:R-:W1:Y:S01]  /*4d3f0*/  LDCU UR35, c[0x0][0x3b8] ;  /* 0x00007700ff2377ac */ /* 0x000e620008000800 */
[----:B------:R-:W-:Y:S06]  /*4d400*/  BAR.SYNC.DEFER_BLOCKING 0x0 ;  /* 0x0000000000007b1d */ /* 0x000fec0000010000 */
[----:B--2---:R-:W2:Y:S04]  /*4d410*/  LDL.LU R40, [R1+0x774] ;  /* 0x0007740001287983 */ /* 0x004ea80000300800 */
[----:B------:R-:W2:Y:S04]  /*4d420*/  LDL.LU R41, [R1+0x77c] ;  /* 0x00077c0001297983 */ /* 0x000ea80000300800 */
[----:B------:R-:W2:Y:S04]  /*4d430*/  LDL.LU R42, [R1+0x634] ;  /* 0x00063400012a7983 */ /* 0x000ea80000300800 */
[----:B------:R-:W2:Y:S01]  /*4d440*/  LDL.LU R43, [R1+0x63c] ;  /* 0x00063c00012b7983 */ /* 0x000ea20000300800 */
[----:B------:R-:W-:Y:S01]  /*4d450*/  VIADD R226, R224, UR26 ;  /* 0x0000001ae0e27c36 */ /* 0x000fe20008000000 */
[----:B------:R-:W1:Y:S02]  /*4d460*/  LDCU UR26, c[0x0][0x3b8] ;  /* 0x00007700ff1a77ac */ /* 0x000e640008000800 */
[----:B------:R-:W4:Y:S01]  /*4d470*/  LDS.128 R44, [R36] ;  /* 0x00000000242c7984 */ /* 0x000f220000000c00 */
[----:B------:R-:W-:Y:S01]  /*4d480*/  VIADD R227, R226, UR15 ;  /* 0x0000000fe2e37c36 */ /* 0x000fe20008000000 */
[----:B------:R-:W1:Y:S01]  /*4d490*/  LDCU UR15, c[0x0][0x3b8] ;  /* 0x00007700ff0f77ac */ /* 0x000e620008000800 */
[----:B------:R-:W-:Y:S02]  /*4d4a0*/  BAR.SYNC.DEFER_BLOCKING 0x0 ;  /* 0x0000000000007b1d */ /* 0x000fe40000010000 */
[----:B------:R-:W-:-:S04]  /*4d4b0*/  VIADD R228, R227, UR6 ;  /* 0x00000006e3e47c36 */ /* 0x000fc80008000000 */
[----:B------:R-:W-:Y:S01]  /*4d4c0*/  VIADD R229, R228, UR5 ;  /* 0x00000005e4e57c36 */ /* 0x000fe20008000000 */
[----:B------:R-:W1:Y:S03]  /*4d4d0*/  LDCU UR6, c[0x0][0x3b8] ;  /* 0x00007700ff0677ac */ /* 0x000e660008000800 */
[----:B------:R-:W-:Y:S01]  /*4d4e0*/  VIADD R232, R229, UR8 ;  /* 0x00000008e5e87c36 */ /* 0x000fe20008000000 */
[----:B------:R-:W2:Y:S03]  /*4d4f0*/  LDCU UR5, c[0x0][0x3b8] ;  /* 0x00007700ff0577ac */ /* 0x000ea60008000800 */
[----:B------:R-:W-:Y:S01]  /*4d500*/  VIADD R233, R232, UR20 ;  /* 0x00000014e8e97c36 */ /* 0x000fe20008000000 */
[----:B------:R-:W2:Y:S03]  /*4d510*/  LDCU UR8, c[0x0][0x3b8] ;  /* 0x00007700ff0877ac */ /* 0x000ea60008000800 */
[----:B---3--:R-:W-:Y:S01]  /*4d520*/  VIADD R235, R233, UR14 ;  /* 0x0000000ee9eb7c36 */ /* 0x008fe20008000000 */
[----:B------:R-:W3:Y:S03]  /*4d530*/  LDCU UR20, c[0x0][0x3b8] ;  /* 0x00007700ff1477ac */ /* 0x000ee60008000800 */
[----:B------:R-:W-:Y:S01]  /*4d540*/  VIADD R236, R235, UR45 ;  /* 0x0000002debec7c36 */ /* 0x000fe20008000000 */
[----:B------:R-:W2:Y:S03]  /*4d550*/  LDCU UR14, c[0x0][0x3b8] ;  /* 0x00007700ff0e77ac */ /* 0x000ea60008000800 */
[----:B-1----:R-:W-:Y:S01]  /*4d560*/  VIADD R237, R236, UR16 ;  /* 0x00000010eced7c36 */ /* 0x002fe20008000000 */
[----:B------:R-:W1:Y:S03]  /*4d570*/  LDCU UR45, c[0x0][0x3b8] ;  /* 0x00007700ff2d77ac */ /* 0x000e660008000800 */
[----:B------:R-:W-:Y:S01]  /*4d580*/  VIADD R238, R237, UR11 ;  /* 0x0000000bedee7c36 */ /* 0x000fe20008000000 */
[----:B------:R-:W1:Y:S03]  /*4d590*/  LDCU UR16, c[0x0][0x3b8] ;  /* 0x00007700ff1077ac */ /* 0x000e660008000800 */
[----:B------:R-:W-:Y:S01]  /*4d5a0*/  VIADD R239, R238, UR10 ;  /* 0x0000000aeeef7c36 */ /* 0x000fe20008000000 */
[----:B------:R-:W1:Y:S03]  /*4d5b0*/  LDCU UR11, c[0x0][0x3b8] ;  /* 0x00007700ff0b77ac */ /* 0x000e660008000800 */
[----:B------:R-:W-:Y:S01]  /*4d5c0*/  VIADD R240, R239, UR29 ;  /* 0x0000001deff07c36 */ /* 0x000fe20008000000 */
[----:B----4-:R-:W-:Y:S01]  /*4d5d0*/  STL.64 [R1+0x630], R44 ;  /* 0x0006302c01007387 */ /* 0x010fe20000100a00 */
[----:B------:R-:W4:Y:S02]  /*4d5e0*/  LDCU UR10, c[0x0][0x3b8] ;  /* 0x00007700ff0a77ac */ /* 0x000f240008000800 */
[----:B------:R-:W-:Y:S01]  /*4d5f0*/  VIADD R242, R240, UR17 ;  /* 0x00000011f0f27c36 */ /* 0x000fe20008000000 */
[----:B------:R-:W-:Y:S01]  /*4d600*/  STL.64 [R1+0x638], R46 ;  /* 0x0006382e01007387 */ /* 0x000fe20000100a00 */
[----:B------:R-:W1:Y:S02]  /*4d610*/  LDCU UR29, c[0x0][0x3b8] ;  /* 0x00007700ff1d77ac */ /* 0x000e640008000800 */
        /* <DEDUP_REMOVED lines=16> */
[----:B------:R-:W1:Y:S01]  /*4d720*/  LDCU UR15, c[0x0][0x3b8] ;  /* 0x00007700ff0f77ac */ /* 0x000e620008000800 */
[----:B--2---:R2:W-:Y:S01]  /*4d730*/  STSM.16.M88.4 [R0], R40 ;  /* 0x0000002800007844 */ /* 0x0045e20000000200 */
[----:B------:R-:W-:Y:S06]  /*4d740*/  BAR.SYNC.DEFER_BLOCKING 0x0 ;  /* 0x0000000000007b1d */ /* 0x000fec0000010000 */
[----:B--2---:R-:W2:Y:S04]  /*4d750*/  LDL.LU R40, [R1+0x544] ;  /* 0x0005440001287983 */ /* 0x004ea80000300800 */
[----:B------:R-:W2:Y:S04]  /*4d760*/  LDL.LU R41, [R1+0x54c] ;  /* 0x00054c0001297983 */ /* 0x000ea80000300800 */
[----:B------:R1:W-:Y:S04]  /*4d770*/  STL [R1], R37 ;  /* 0x0000002501007387 */ /* 0x0003e80000100800 */
[----:B------:R-:W2:Y:S04]  /*4d780*/  LDL.LU R42, [R1+0x3d4] ;  /* 0x0003d400012a7983 */ /* 0x000ea80000300800 */
[----:B------:R-:W2:Y:S04]  /*4d790*/  LDL.LU R43, [R1+0x3dc] ;  /* 0x0003dc00012b7983 */ /* 0x000ea80000300800 */
[----:B------:R-:W3:Y:S01]  /*4d7a0*/  LDS.128 R44, [R36] ;  /* 0x00000000242c7984 */ /* 0x000ee20000000c00 */
[----:B------:R-:W-:Y:S01]  /*4d7b0*/  BAR.SYNC.DEFER_BLOCKING 0x0 ;  /* 0x0000000000007b1d */ /* 0x000fe20000010000 */
[----:B-1----:R-:W-:-:S05]  /*4d7c0*/  VIADD R37, R37, UR6 ;  /* 0x0000000625257c36 */ /* 0x002fca0008000000 */
[----:B------:R-:W1:Y:S01]  /*4d7d0*/  LDCU UR6, c[0x0][0x3b8] ;  /* 0x00007700ff0677ac */ /* 0x000e620008000800 */
[----:B------:R4:W-:Y:S02]  /*4d7e0*/  STL [R1+0x8], R37 ;  /* 0x0000082501007387 */ /* 0x0009e40000100800 */
[----:B----4-:R-:W-:Y:S01]  /*4d7f0*/  VIADD R37, R37, UR5 ;  /* 0x0000000525257c36 */ /* 0x010fe20008000000 */
[----:B------:R-:W4:Y:S04]  /*4d800*/  LDCU UR5, c[0x0][0x3b8] ;  /* 0x00007700ff0577ac */ /* 0x000f280008000800 */
[----:B------:R1:W-:Y:S02]  /*4d810*/  STL [R1+0xc], R37 ;  /* 0x00000c2501007387 */ /* 0x0003e40000100800 */
[----:B-1----:R-:W-:Y:S01]  /*4d820*/  VIADD R37, R37, UR8 ;  /* 0x0000000825257c36 */ /* 0x002fe20008000000 */
[----:B------:R-:W1:Y:S01]  /*4d830*/  LDCU UR8, c[0x0][0x3b8] ;  /* 0x00007700ff0877ac */ /* 0x000e620008000800 */
[----:B---3--:R-:W-:Y:S04]  /*4d840*/  STL.64 [R1+0x540], R44 ;  /* 0x0005402c01007387 */ /* 0x008fe80000100a00 */
[----:B------:R-:W-:Y:S04]  /*4d850*/  STL.64 [R1+0x548], R46 ;  /* 0x0005482e01007387 */ /* 0x000fe80000100a00 */
[----:B--2---:R2:W-:Y:S01]  /*4d860*/  STSM.16.M88.4 [R0], R40 ;  /* 0x0000002800007844 */ /* 0x0045e20000000200 */
[----:B------:R-:W-:Y:S06]  /*4d870*/  BAR.SYNC.DEFER_BLOCKING 0x0 ;  /* 0x0000000000007b1d */ /* 0x000fec0000010000 */
[----:B--2---:R-:W2:Y:S04]  /*4d880*/  LDL.LU R40, [R1+0x204] ;  /* 0x0002040001287983 */ /* 0x004ea80000300800 */
[----:B------:R-:W2:Y:S04]  /*4d890*/  LDL.LU R41, [R1+0x20c] ;  /* 0x00020c0001297983 */ /* 0x000ea80000300800 */
[----:B------:R3:W-:Y:S04]  /*4d8a0*/  STL [R1+0x10], R37 ;  /* 0x0000102501007387 */ /* 0x0007e80000100800 */
[----:B------:R-:W2:Y:S04]  /*4d8b0*/  LDL.LU R42, [R1+0x1e4] ;  /* 0x0001e400012a7983 */ /* 0x000ea80000300800 */
[----:B------:R-:W2:Y:S04]  /*4d8c0*/  LDL.LU R43, [R1+0x1ec] ;  /* 0x0001ec00012b7983 */ /* 0x000ea80000300800 */
[----:B------:R-:W1:Y:S01]  /*4d8d0*/  LDS.128 R44, [R36] ;  /* 0x00000000242c7984 */ /* 0x000e620000000c00 */
[----:B------:R-:W-:Y:S01]  /*4d8e0*/  BAR.SYNC.DEFER_BLOCKING 0x0 ;  /* 0x0000000000007b1d */ /* 0x000fe20000010000 */
[----:B---3--:R-:W-:-:S05]  /*4d8f0*/  VIADD R37, R37, UR20 ;  /* 0x0000001425257c36 */ /* 0x008fca0008000000 */
[----:B------:R-:W3:Y:S01]  /*4d900*/  LDCU UR20, c[0x0][0x3b8] ;  /* 0x00007700ff1477ac */ /* 0x000ee20008000800 */
[----:B------:R4:W-:Y:S02]  /*4d910*/  STL [R1+0x14], R37 ;  /* 0x0000142501007387 */ /* 0x0009e40000100800 */
[----:B----4-:R-:W-:Y:S01]  /*4d920*/  VIADD R37, R37, UR14 ;  /* 0x0000000e25257c36 */ /* 0x010fe20008000000 */
[----:B------:R-:W4:Y:S04]  /*4d930*/  LDCU UR14, c[0x0][0x3b8] ;  /* 0x00007700ff0e77ac */ /* 0x000f280008000800 */
[----:B------:R3:W-:Y:S02]  /*4d940*/  STL [R1+0x18], R37 ;  /* 0x0000182501007387 */ /* 0x0007e40000100800 */
[----:B---3--:R-:W-:Y:S01]  /*4d950*/  VIADD R37, R37, UR45 ;  /* 0x0000002d25257c36 */ /* 0x008fe20008000000 */
[----:B------:R-:W3:Y:S01]  /*4d960*/  LDCU UR45, c[0x0][0x3b8] ;  /* 0x00007700ff2d77ac */ /* 0x000ee20008000800 */
[----:B-1----:R-:W-:Y:S04]  /*4d970*/  STL.64 [R1+0x3d0], R44 ;  /* 0x0003d02c01007387 */ /* 0x002fe80000100a00 */
[----:B------:R-:W-:Y:S04]  /*4d980*/  STL.64 [R1+0x3d8], R46 ;  /* 0x0003d82e01007387 */ /* 0x000fe80000100a00 */
[----:B--2---:R1:W-:Y:S01]  /*4d990*/  STSM.16.M88.4 [R0], R40 ;  /* 0x0000002800007844 */ /* 0x0043e20000000200 */
[----:B------:R-:W-:Y:S06]  /*4d9a0*/  BAR.SYNC.DEFER_BLOCKING 0x0 ;  /* 0x0000000000007b1d */ /* 0x000fec0000010000 */
[----:B-1----:R-:W2:Y:S04]  /*4d9b0*/  LDL.LU R40, [R1+0x1c4] ;  /* 0x0001c40001287983 */ /* 0x002ea80000300800 */
[----:B------:R-:W2:Y:S04]  /*4d9c0*/  LDL.LU R41, [R1+0x1cc] ;  /* 0x0001cc0001297983 */ /* 0x000ea80000300800 */
[----:B------:R1:W-:Y:S04]  /*4d9d0*/  STL [R1+0x1c], R37 ;  /* 0x00001c2501007387 */ /* 0x0003e80000100800 */
        /* <DEDUP_REMOVED lines=27> */
[----:B------:R-:W4:Y:S01]  /*4db90*/  LDCU UR17, c[0x0][0x3b8] ;  /* 0x00007700ff1177ac */ /* 0x000f220008000800 */
        /* <DEDUP_REMOVED lines=15> */
[----:B------:R-:W4:Y:S01]  /*4dc90*/  LDCU UR18, c[0x0][0x3b8] ;  /* 0x00007700ff1277ac */ /* 0x000f220008000800 */
        /* <DEDUP_REMOVED lines=305> */
[----:B------:R-:W2:Y:S01]  /*4efb0*/  LDS.128 R44, [R36] ;  /* 0x00000000242c7984 */ /* 0x000ea20000000c00 */
[----:B------:R-:W-:Y:S01]  /*4efc0*/  BAR.SYNC.DEFER_BLOCKING 0x0 ;  /* 0x0000000000007b1d */ /* 0x000fe20000010000 */
[----:B-1----:R-:W-:Y:S01]  /*4efd0*/  VIADD R37, R37, UR26 ;  /* 0x0000001a25257c36 */ /* 0x002fe20008000000 */
[----:B------:R-:W-:-:S02]  /*4efe0*/  @P3 LOP3.LUT R32, R32, 0x8, RZ, 0xfc, !PT ;  /* 0x0000000820203812 */ /* 0x000fc400078efcff */
[----:B------:R-:W-:Y:S02]  /*4eff0*/  ISETP.LT.AND P1, PT, R54, UR51, !P0 ;  /* 0x0000003336007c0c */ /* 0x000fe4000c721270 */
[----:B------:R-:W1:Y:S01]  /*4f000*/  LDCU UR26, c[0x0][0x3b8] ;  /* 0x00007700ff1a77ac */ /* 0x000e620008000800 */
[----:B------:R1:W-:Y:S04]  /*4f010*/  STL [R1+0x234], R37 ;  /* 0x0002342501007387 */ /* 0x0003e80000100800 */
[----:B--2---:R2:W-:Y:S01]  /*4f020*/  STSM.16.M88.4 [R0], R40 ;  /* 0x0000002800007844 */ /* 0x0045e20000000200 */
[----:B-1----:R-:W-:Y:S01]  /*4f030*/  VIADD R37, R37, UR15 ;  /* 0x0000000f25257c36 */ /* 0x002fe20008000000 */
[----:B------:R-:W1:Y:S02]  /*4f040*/  LDCU UR15, c[0x0][0x3b8] ;  /* 0x00007700ff0f77ac */ /* 0x000e640008000800 */
[----:B------:R-:W-:Y:S01]  /*4f050*/  STL.64 [R1+0xf60], R44 ;  /* 0x000f602c01007387 */ /* 0x000fe20000100a00 */
[----:B------:R-:W-:Y:S01]  /*4f060*/  BAR.SYNC.DEFER_BLOCKING 0x0 ;  /* 0x0000000000007b1d */ /* 0x000fe20000010000 */
[----:B------:R-:W-:-:S02]  /*4f070*/  ISETP.LT.AND P3, PT, R52, UR52, !P0 ;  /* 0x0000003434007c0c */ /* 0x000fc4000c761270 */
[----:B------:R-:W-:-:S03]  /*4f080*/  LOP3.LUT R32, R32, 0xfffffffb, RZ, 0xc0, !PT ;  /* 0xfffffffb20207812 */ /* 0x000fc600078ec0ff */
[----:B------:R-:W1:Y:S01]  /*4f090*/  LDCU UR52, c[0x0][0x3b8] ;  /* 0x00007700ff3477ac */ /* 0x000e620008000800 */
[----:B------:R-:W-:Y:S01]  /*4f0a0*/  STL.64 [R1+0xf68], R46 ;  /* 0x000f682e01007387 */ /* 0x000fe20000100a00 */
[----:B------:R-:W1:Y:S03]  /*4f0b0*/  LDCU UR51, c[0x0][0x3b8] ;  /* 0x00007700ff3377ac */ /* 0x000e660008000800 */
[----:B--2---:R-:W2:Y:S04]  /*4f0c0*/  LDL.LU R40, [R1+0xb60] ;  /* 0x000b600001287983 */ /* 0x004ea80000300800 */
[----:B------:R-:W2:Y:S04]  /*4f0d0*/  LDL.LU R41, [R1+0xb68] ;  /* 0x000b680001297983 */ /* 0x000ea80000300800 */
[----:B------:R1:W-:Y:S04]  /*4f0e0*/  STL [R1+0x1cc], R37 ;  /* 0x0001cc2501007387 */ /* 0x0003e80000100800 */
[----:B------:R-:W2:Y:S04]  /*4f0f0*/  LDL.LU R42, [R1+0x730] ;  /* 0x00073000012a7983 */ /* 0x000ea80000300800 */
[----:B------:R-:W2:Y:S04]  /*4f100*/  LDL.LU R43, [R1+0x738] ;  /* 0x00073800012b7983 */ /* 0x000ea80000300800 */
[----:B------:R-:W3:Y:S01]  /*4f110*/  LDS.128 R44, [R36] ;  /* 0x00000000242c7984 */ /* 0x000ee20000000c00 */
[----:B------:R-:W-:Y:S01]  /*4f120*/  BAR.SYNC.DEFER_BLOCKING 0x0 ;  /* 0x0000000000007b1d */ /* 0x000fe20000010000 */
[----:B-1----:R-:W-:Y:S01]  /*4f130*/  VIADD R37, R37, UR6 ;  /* 0x0000000625257c36 */ /* 0x002fe20008000000 */
[----:B------:R-:W-:-:S02]  /*4f140*/  @P2 LOP3.LUT R32, R32, 0x4, RZ, 0xfc, !PT ;  /* 0x0000000420202812 */ /* 0x000fc400078efcff */
[----:B------:R-:W-:Y:S02]  /*4f150*/  @P3 LOP3.LUT R33, R33, 0x80000000, RZ, 0xfc, !PT ;  /* 0x8000000021213812 */ /* 0x000fe400078efcff */
        /* <DEDUP_REMOVED lines=15> */
[----:B---3--:R-:W-:Y:S01]  /*4f250*/  VIADD R37, R37, UR8 ;  /* 0x0000000825257c36 */ /* 0x008fe20008000000 */
[----:B------:R-:W-:-:S02]  /*4f260*/  ISETP.LT.AND P2, PT, R51, UR55, !P0 ;  /* 0x0000003733007c0c */ /* 0x000fc4000c741270 */
[----:B------:R-:W-:Y:S02]  /*4f270*/  LOP3.LUT R32, R32, 0xfffffffd, RZ, 0xc0, !PT ;  /* 0xfffffffd20207812 */ /* 0x000fe400078ec0ff */
[----:B------:R-:W-:Y:S01]  /*4f280*/  LOP3.LUT R33, R33, 0xbfffffff, RZ, 0xc0, !PT ;  /* 0xbfffffff21217812 */ /* 0x000fe200078ec0ff */
[----:B------:R-:W3:Y:S01]  /*4f290*/  LDCU UR55, c[0x0][0x398] ;  /* 0x00007300ff3777ac */ /* 0x000ee20008000800 */
[----:B------:R4:W-:Y:S01]  /*4f2a0*/  STL [R1+0x238], R37 ;  /* 0x0002382501007387 */ /* 0x0009e20000100800 */
[----:B------:R-:W1:Y:S01]  /*4f2b0*/  LDCU UR8, c[0x0][0x3b8] ;  /* 0x00007700ff0877ac */ /* 0x000e620008000800 */
[----:B----4-:R-:W-:Y:S02]  /*4f2c0*/  VIADD R37, R37, UR20 ;  /* 0x0000001425257c36 */ /* 0x010fe40008000000 */
[----:B--2---:R2:W-:Y:S01]  /*4f2d0*/  STSM.16.M88.4 [R0], R40 ;  /* 0x0000002800007844 */ /* 0x0045e20000000200 */
[----:B------:R-:W-:Y:S01]  /*4f2e0*/  @P1 LOP3.LUT R32, R32, 0x2, RZ, 0xfc, !PT ;  /* 0x0000000220201812 */ /* 0x000fe200078efcff */
[----:B------:R-:W4:Y:S02]  /*4f2f0*/  LDCU UR20, c[0x0][0x3b8] ;  /* 0x00007700ff1477ac */ /* 0x000f240008000800 */
[----:B-1----:R-:W-:Y:S04]  /*4f300*/  STL.64 [R1+0xee0], R44 ;  /* 0x000ee02c01007387 */ /* 0x002fe80000100a00 */
[----:B------:R-:W-:Y:S01]  /*4f310*/  STL.64 [R1+0xee8], R46 ;  /* 0x000ee82e01007387 */ /* 0x000fe20000100a00 */
[----:B------:R-:W-:Y:S06]  /*4f320*/  BAR.SYNC.DEFER_BLOCKING 0x0 ;  /* 0x0000000000007b1d */ /* 0x000fec0000010000 */
[----:B--2---:R-:W2:Y:S04]  /*4f330*/  LDL.LU R40, [R1+0x310] ;  /* 0x0003100001287983 */ /* 0x004ea80000300800 */
[----:B------:R-:W2:Y:S04]  /*4f340*/  LDL.LU R41, [R1+0x318] ;  /* 0x0003180001297983 */ /* 0x000ea80000300800 */
[----:B------:R1:W-:Y:S04]  /*4f350*/  STL [R1+0x254], R37 ;  /* 0x0002542501007387 */ /* 0x0003e80000100800 */
[----:B------:R-:W2:Y:S04]  /*4f360*/  LDL.LU R42, [R1+0x2a0] ;  /* 0x0002a000012a7983 */ /* 0x000ea80000300800 */
[----:B------:R-:W2:Y:S04]  /*4f370*/  LDL.LU R43, [R1+0x2a8] ;  /* 0x0002a800012b7983 */ /* 0x000ea80000300800 */
[----:B------:R-:W2:Y:S01]  /*4f380*/  LDS.128 R44, [R36] ;  /* 0x00000000242c7984 */ /* 0x000ea20000000c00 */
[----:B------:R-:W-:Y:S01]  /*4f390*/  BAR.SYNC.DEFER_BLOCKING 0x0 ;  /* 0x0000000000007b1d */ /* 0x000fe20000010000 */
[----:B-1----:R-:W-:Y:S01]  /*4f3a0*/  VIADD R37, R37, UR14 ;  /* 0x0000000e25257c36 */ /* 0x002fe20008000000 */
[----:B------:R-:W-:-:S02]  /*4f3b0*/  ISETP.LT.AND P1, PT, R50, UR53, !P0 ;  /* 0x0000003532007c0c */ /* 0x000fc4000c721270 */
[----:B------:R-:W-:Y:S02]  /*4f3c0*/  @P2 LOP3.LUT R33, R33, 0x40000000, RZ, 0xfc, !PT ;  /* 0x4000000021212812 */ /* 0x000fe400078efcff */
[----:B------:R-:W1:Y:S01]  /*4f3d0*/  LDCU UR14, c[0x0][0x3b8] ;  /* 0x00007700ff0e77ac */ /* 0x000e620008000800 */
[----:B------:R3:W-:Y:S01]  /*4f3e0*/  STL [R1+0x258], R37 ;  /* 0x0002582501007387 */ /* 0x0007e20000100800 */
[----:B------:R-:W1:Y:S01]  /*4f3f0*/  LDCU UR53, c[0x0][0x3b8] ;  /* 0x00007700ff3577ac */ /* 0x000e620008000800 */
[----:B---3--:R-:W-:Y:S02]  /*4f400*/  VIADD R37, R37, UR45 ;  /* 0x0000002d25257c36 */ /* 0x008fe40008000000 */
[----:B--2---:R2:W-:Y:S01]  /*4f410*/  STSM.16.M88.4 [R0], R40 ;  /* 0x0000002800007844 */ /* 0x0045e20000000200 */
[----:B------:R-:W-:Y:S01]  /*4f420*/  BAR.SYNC.DEFER_BLOCKING 0x0 ;  /* 0x0000000000007b1d */ /* 0x000fe20000010000 */
[----:B------:R-:W-:Y:S02]  /*4f430*/  ISETP.LT.AND P0, PT, R49, UR54, !P0 ;  /* 0x0000003631007c0c */ /* 0x000fe4000c701270 */
[----:B------:R-:W-:-:S03]  /*4f440*/  LOP3.LUT R33, R33, 0xdfffffff, RZ, 0xc0, !PT ;  /* 0xdfffffff21217812 */ /* 0x000fc600078ec0ff */
[----:B------:R-:W3:Y:S01]  /*4f450*/  LDCU UR54, c[0x0][0x3b8] ;  /* 0x00007700ff3677ac */ /* 0x000ee20008000800 */
[----:B------:R-:W-:Y:S01]  /*4f460*/  STL.64 [R1+0xec0], R44 ;  /* 0x000ec02c01007387 */ /* 0x000fe20000100a00 */
[----:B------:R-:W1:Y:S03]  /*4f470*/  LDCU UR45, c[0x0][0x3b8] ;  /* 0x00007700ff2d77ac */ /* 0x000e660008000800 */
[----:B------:R-:W-:Y:S04]  /*4f480*/  STL.64 [R1+0xec8], R46 ;  /* 0x000ec82e01007387 */ /* 0x000fe80000100a00 */
[----:B--2---:R-:W2:Y:S04]  /*4f490*/  LDL.LU R40, [R1+0x290] ;  /* 0x0002900001287983 */ /* 0x004ea80000300800 */
[----:B------:R-:W2:Y:S04]  /*4f4a0*/  LDL.LU R41, [R1+0x298] ;  /* 0x0002980001297983 */ /* 0x000ea80000300800 */
[----:B------:R1:W-:Y:S04]  /*4f4b0*/  STL [R1+0x25c], R37 ;  /* 0x00025c2501007387 */ /* 0x0003e80000100800 */
[----:B------:R-:W2:Y:S04]  /*4f4c0*/  LDL.LU R42, [R1+0x190] ;  /* 0x00019000012a7983 */ /* 0x000ea80000300800 */
[----:B------:R-:W2:Y:S04]  /*4f4d0*/  LDL.LU R43, [R1+0x198] ;  /* 0x00019800012b7983 */ /* 0x000ea80000300800 */
[----:B------:R-:W3:Y:S01]  /*4f4e0*/  LDS.128 R44, [R36] ;  /* 0x00000000242c7984 */ /* 0x000ee20000000c00 */
[----:B------:R-:W-:Y:S01]  /*4f4f0*/  BAR.SYNC.DEFER_BLOCKING 0x0 ;  /* 0x0000000000007b1d */ /* 0x000fe20000010000 */
[----:B-1----:R-:W-:-:S05]  /*4f500*/  VIADD R37, R37, UR16 ;  /* 0x0000001025257c36 */ /* 0x002fca0008000000 */
[----:B------:R1:W-:Y:S02]  /*4f510*/  STL [R1+0x198], R37 ;  /* 0x0001982501007387 */ /* 0x0003e40000100800 */
[----:B-1----:R-:W-:Y:S02]  /*4f520*/  VIADD R37, R37, UR11 ;  /* 0x0000000b25257c36 */ /* 0x002fe40008000000 */
[----:B---3--:R-:W-:Y:S04]  /*4f530*/  STL.64 [R1+0xf50], R44 ;  /* 0x000f502c01007387 */ /* 0x008fe80000100a00 */
        /* <DEDUP_REMOVED lines=10> */
[----:B-1----:R-:W-:Y:S01]  /*4f5e0*/  VIADD R37, R37, UR10 ;  /* 0x0000000a25257c36 */ /* 0x002fe20008000000 */
[----:B------:R-:W-:-:S04]  /*4f5f0*/  @P1 LOP3.LUT R33, R33, 0x20000000, RZ, 0xfc, !PT ;  /* 0x2000000021211812 */ /* 0x000fc800078efcff */
[----:B------:R-:W1:Y:S01]  /*4f600*/  LDCU.64 UR10, c[0x0][0x398] ;  /* 0x00007300ff0a77ac */ /* 0x000e620008000a00 */
[----:B------:R4:W-:Y:S02]  /*4f610*/  STL [R1+0x298], R37 ;  /* 0x0002982501007387 */ /* 0x0009e40000100800 */
[----:B----4-:R-:W-:Y:S02]  /*4f620*/  VIADD R37, R37, UR29 ;  /* 0x0000001d25257c36 */ /* 0x010fe40008000000 */
[----:B--2---:R-:W-:Y:S01]  /*4f630*/  STSM.16.M88.4 [R0], R40 ;  /* 0x0000002800007844 */ /* 0x004fe20000000200 */
[----:B------:R-:W-:Y:S01]  /*4f640*/  LOP3.LUT R33, R33, 0xefffffff, RZ, 0xc0, !PT ;  /* 0xefffffff21217812 */ /* 0x000fe200078ec0ff */
[----:B------:R-:W2:Y:S02]  /*4f650*/  LDCU UR29, c[0x0][0x3b8] ;  /* 0x00007700ff1d77ac */ /* 0x000ea40008000800 */
[----:B------:R4:W-:Y:S04]  /*4f660*/  STL [R1+0x474], R37 ;  /* 0x0004742501007387 */ /* 0x0009e80000100800 */
[----:B---3--:R-:W-:Y:S04]  /*4f670*/  STL.64 [R1+0xeb0], R44 ;  /* 0x000eb02c01007387 */ /* 0x008fe80000100a00 */
[----:B------:R-:W-:Y:S01]  /*4f680*/  STL.64 [R1+0xeb8], R46 ;  /* 0x000eb82e01007387 */ /* 0x000fe20000100a00 */
[----:B----4-:R-:W-:Y:S01]  /*4f690*/  VIADD R37, R37, UR17 ;  /* 0x0000001125257c36 */ /* 0x010fe20008000000 */
[----:B------:R-:W-:Y:S01]  /*4f6a0*/  BAR.SYNC.DEFER_BLOCKING 0x0 ;  /* 0x0000000000007b1d */ /* 0x000fe20000010000 */
[----:B------:R-:W-:-:S05]  /*4f6b0*/  @P0 LOP3.LUT R33, R33, 0x10000000, RZ, 0xfc, !PT ;  /* 0x1000000021210812 */ /* 0x000fca00078efcff */
[----:B------:R-:W3:Y:S01]  /*4f6c0*/  LDCU.64 UR16, c[0x0][0x398] ;  /* 0x00007300ff1077ac */ /* 0x000ee20008000a00 */
[----:B------:R-:W4:Y:S04]  /*4f6d0*/  LDL.LU R40, [R1+0x1234] ;  /* 0x0012340001287983 */ /* 0x000f280000300800 */
[----:B------:R-:W4:Y:S04]  /*4f6e0*/  LDL.LU R41, [R1+0x123c] ;  /* 0x00123c0001297983 */ /* 0x000f280000300800 */
[----:B------:R1:W-:Y:S04]  /*4f6f0*/  STL [R1+0x190], R37 ;  /* 0x0001902501007387 */ /* 0x0003e80000100800 */
[----:B------:R-:W4:Y:S04]  /*4f700*/  LDL.LU R42, [R1+0x1134] ;  /* 0x00113400012a7983 */ /* 0x000f280000300800 */
[----:B------:R-:W4:Y:S04]  /*4f710*/  LDL.LU R43, [R1+0x113c] ;  /* 0x00113c00012b7983 */ /* 0x000f280000300800 */
[----:B------:R-:W2:Y:S01]  /*4f720*/  LDS.128 R44, [R36] ;  /* 0x00000000242c7984 */ /* 0x000ea20000000c00 */
[----:B------:R-:W-:Y:S01]  /*4f730*/  BAR.SYNC.DEFER_BLOCKING 0x0 ;  /* 0x0000000000007b1d */ /* 0x000fe20000010000 */
[----:B-1----:R-:W-:-:S05]  /*4f740*/  VIADD R37, R37, UR4 ;  /* 0x0000000425257c36 */ /* 0x002fca0008000000 */
[----:B------:R1:W-:Y:S02]  /*4f750*/  STL [R1+0x38], R37 ;  /* 0x0000382501007387 */ /* 0x0003e40000100800 */
[----:B-1----:R-:W-:Y:S01]  /*4f760*/  VIADD R37, R37, UR18 ;  /* 0x0000001225257c36 */ /* 0x002fe20008000000 */
[----:B------:R-:W-:Y:S01]  /*4f770*/  LOP3.LUT R33, R33, 0xfeffffff, RZ, 0xc0, !PT ;  /* 0xfeffffff21217812 */ /* 0x000fe200078ec0ff */
[----:B------:R-:W1:Y:S03]  /*4f780*/  LDCU UR18, c[0x0][0x3b8] ;  /* 0x00007700ff1277ac */ /* 0x000e660008000800 */
[----:B------:R3:W-:Y:S02]  /*4f790*/  STL [R1+0x28], R37 ;  /* 0x0000282501007387 */ /* 0x0007e40000100800 */
[----:B---3--:R-:W-:Y:S02]  /*4f7a0*/  VIADD R37, R37, UR27 ;  /* 0x0000001b25257c36 */ /* 0x008fe40008000000 */
[----:B--2---:R-:W-:Y:S04]  /*4f7b0*/  STL.64 [R1+0xe90], R44 ;  /* 0x000e902c01007387 */ /* 0x004fe80000100a00 */
[----:B------:R-:W-:Y:S04]  /*4f7c0*/  STL.64 [R1+0xe98], R46 ;  /* 0x000e982e01007387 */ /* 0x000fe80000100a00 */
[----:B----4-:R2:W-:Y:S01]  /*4f7d0*/  STSM.16.M88.4 [R0], R40 ;  /* 0x0000002800007844 */ /* 0x0105e20000000200 */
[----:B------:R-:W-:Y:S06]  /*4f7e0*/  BAR.SYNC.DEFER_BLOCKING 0x0 ;  /* 0x0000000000007b1d */ /* 0x000fec0000010000 */
[----:B--2---:R-:W2:Y:S04]  /*4f7f0*/  LDL.LU R40, [R1+0x1034] ;  /* 0x0010340001287983 */ /* 0x004ea80000300800 */
[----:B------:R-:W2:Y:S04]  /*4f800*/  LDL.LU R41, [R1+0x103c] ;  /* 0x00103c0001297983 */ /* 0x000ea80000300800 */
[----:B------:R3:W-:Y:S04]  /*4f810*/  STL [R1+0x20], R37 ;  /* 0x0000202501007387 */ /* 0x0007e80000100800 */
[----:B------:R-:W2:Y:S04]  /*4f820*/  LDL.LU R42, [R1+0xf34] ;  /* 0x000f3400012a7983 */ /* 0x000ea80000300800 */
[----:B------:R-:W2:Y:S04]  /*4f830*/  LDL.LU R43, [R1+0xf3c] ;  /* 0x000f3c00012b7983 */ /* 0x000ea80000300800 */
[----:B------:R-:W4:Y:S01]  /*4f840*/  LDS.128 R44, [R36] ;  /* 0x00000000242c7984 */ /* 0x000f220000000c00 */
[----:B------:R-:W-:Y:S01]  /*4f850*/  BAR.SYNC.DEFER_BLOCKING 0x0 ;  /* 0x0000000000007b1d */ /* 0x000fe20000010000 */
[----:B---3--:R-:W-:-:S05]  /*4f860*/  VIADD R37, R37, UR21 ;  /* 0x0000001525257c36 */ /* 0x008fca0008000000 */
[----:B------:R3:W-:Y:S04]  /*4f870*/  STL [R1+0x4], R37 ;  /* 0x0000042501007387 */ /* 0x0007e80000100800 */
[----:B----4-:R-:W-:Y:S04]  /*4f880*/  STL.64 [R1+0xd90], R44 ;  /* 0x000d902c01007387 */ /* 0x010fe80000100a00 */
[----:B------:R-:W-:Y:S01]  /*4f890*/  STL.64 [R1+0xd98], R46 ;  /* 0x000d982e01007387 */ /* 0x000fe20000100a00 */
[----:B------:R-:W-:Y:S01]  /*4f8a0*/  VIADD R247, R37, UR43 ;  /* 0x0000002b25f77c36 */ /* 0x000fe20008000000 */
[----:B------:R-:W-:Y:S01]  /*4f8b0*/  ISETP.GE.AND P6, PT, R48, UR11, PT ;  /* 0x0000000b30007c0c */ /* 0x000fe2000bfc6270 */
[----:B---3--:R-:W-:Y:S01]  /*4f8c0*/  VIADD R37, R57, 0x7 ;  /* 0x0000000739257836 */ /* 0x008fe20000000000 */
[----:B------:R-:W3:Y:S01]  /*4f8d0*/  LDCU UR43, c[0x0][0x3b8] ;  /* 0x00007700ff2b77ac */ /* 0x000ee20008000800 */
[----:B------:R-:W-:-:S03]  /*4f8e0*/  VIADD R245, R247, UR35 ;  /* 0x00000023f7f57c36 */ /* 0x000fc60008000000 */
[----:B------:R-:W-:Y:S01]  /*4f8f0*/  ISETP.GE.AND P0, PT, R37, UR7, PT ;  /* 0x0000000725007c0c */ /* 0x000fe2000bf06270 */
[----:B------:R-:W-:Y:S01]  /*4f900*/  VIADD R241, R245, UR48 ;  /* 0x00000030f5f17c36 */ /* 0x000fe20008000000 */
[----:B------:R-:W4:Y:S03]  /*4f910*/  LDCU UR48, c[0x0][0x398] ;  /* 0x00007300ff3077ac */ /* 0x000f260008000800 */
[----:B------:R-:W-:Y:S01]  /*4f920*/  VIADD R234, R241, UR15 ;  /* 0x0000000ff1ea7c36 */ /* 0x000fe20008000000 */
[----:B------:R-:W1:Y:S03]  /*4f930*/  LDCU UR35, c[0x0][0x398] ;  /* 0x00007300ff2377ac */ /* 0x000e660008000800 */
[----:B------:R-:W-:Y:S01]  /*4f940*/  VIADD R231, R234, UR50 ;  /* 0x00000032eae77c36 */ /* 0x000fe20008000000 */
[----:B------:R-:W-:Y:S01]  /*4f950*/  ISETP.LT.AND P3, PT, R56, UR70, !P0 ;  /* 0x0000004638007c0c */ /* 0x000fe2000c761270 */
[----:B------:R-:W1:Y:S02]  /*4f960*/  LDCU UR70, c[0x0][0x398] ;  /* 0x00007300ff4677ac */ /* 0x000e640008000800 */
[----:B------:R-:W-:Y:S01]  /*4f970*/  VIADD R225, R231, UR5 ;  /* 0x00000005e7e17c36 */ /* 0x000fe20008000000 */
[----:B------:R-:W1:Y:S01]  /*4f980*/  LDCU.64 UR4, c[0x0][0x398] ;  /* 0x00007300ff0477ac */ /* 0x000e620008000a00 */
[----:B------:R-:W-:Y:S01]  /*4f990*/  ISETP.LT.AND P2, PT, R55, UR71, !P0 ;  /* 0x0000004737007c0c */ /* 0x000fe2000c741270 */
[----:B------:R-:W2:Y:S01]  /*4f9a0*/  LDCU UR71, c[0x0][0x398] ;  /* 0x00007300ff4777ac */ /* 0x000ea20008000800 */
[----:B------:R-:W2:Y:S01]  /*4f9b0*/  LDCU UR50, c[0x0][0x398] ;  /* 0x00007300ff3277ac */ /* 0x000ea20008000800 */
[----:B-1----:R-:W-:-:S13]  /*4f9c0*/  ISETP.LT.AND P1, PT, R53, UR4, !P0 ;  /* 0x0000000435007c0c */ /* 0x002fda000c721270 */
[----:B------:R-:W-:Y:S01]  /*4f9d0*/  @P1 LOP3.LUT R33, R33, 0x1000000, RZ, 0xfc, !PT ;  /* 0x0100000021211812 */ /* 0x000fe200078efcff */
[----:B--2---:R1:W-:Y:S03]  /*4f9e0*/  STSM.16.M88.4 [R0], R40 ;  /* 0x0000002800007844 */ /* 0x0043e60000000200 */
[----:B------:R-:W-:Y:S01]  /*4f9f0*/  LOP3.LUT R33, R33, 0xf7ffffff, RZ, 0xc0, !PT ;  /* 0xf7ffffff21217812 */ /* 0x000fe200078ec0ff */
[----:B------:R-:W-:Y:S06]  /*4fa00*/  BAR.SYNC.DEFER_BLOCKING 0x0 ;  /* 0x0000000000007b1d */ /* 0x000fec0000010000 */
[----:B-1----:R-:W2:Y:S04]  /*4fa10*/  LDL.LU R40, [R1+0xe64] ;  /* 0x000e640001287983 */ /* 0x002ea80000300800 */
[----:B------:R-:W2:Y:S04]  /*4fa20*/  LDL.LU R41, [R1+0xe6c] ;  /* 0x000e6c0001297983 */ /* 0x000ea80000300800 */
[----:B------:R-:W2:Y:S04]  /*4fa30*/  LDL.LU R42, [R1+0xd74] ;  /* 0x000d7400012a7983 */ /* 0x000ea80000300800 */
[----:B------:R-:W2:Y:S01]  /*4fa40*/  LDL.LU R43, [R1+0xd7c] ;  /* 0x000d7c00012b7983 */ /* 0x000ea20000300800 */
[----:B------:R-:W-:-:S02]  /*4fa50*/  @P3 LOP3.LUT R33, R33, 0x8000000, RZ, 0xfc, !PT ;  /* 0x0800000021213812 */ /* 0x000fc400078efcff */
[----:B------:R-:W-:Y:S01]  /*4fa60*/  ISETP.LT.AND P1, PT, R54, UR72, !P0 ;  /* 0x0000004836007c0c */ /* 0x000fe2000c721270 */
[----:B------:R-:W1:Y:S01]  /*4fa70*/  LDCU UR72, c[0x0][0x398] ;  /* 0x00007300ff4877ac */ /* 0x000e620008000800 */
[----:B------:R-:W-:Y:S01]  /*4fa80*/  LOP3.LUT R33, R33, 0xfbffffff, RZ, 0xc0, !PT ;  /* 0xfbffffff21217812 */ /* 0x000fe200078ec0ff */
[----:B------:R-:W3:Y:S03]  /*4fa90*/  LDS.128 R44, [R36] ;  /* 0x00000000242c7984 */ /* 0x000ee60000000c00 */
[----:B------:R-:W-:Y:S01]  /*4faa0*/  @P2 LOP3.LUT R33, R33, 0x4000000, RZ, 0xfc, !PT ;  /* 0x0400000021212812 */ /* 0x000fe200078efcff */
[----:B------:R-:W-:Y:S01]  /*4fab0*/  BAR.SYNC.DEFER_BLOCKING 0x0 ;  /* 0x0000000000007b1d */ /* 0x000fe20000010000 */
[----:B------:R-:W-:Y:S02]  /*4fac0*/  ISETP.LT.AND P3, PT, R52, UR69, !P0 ;  /* 0x0000004534007c0c */ /* 0x000fe4000c761270 */
[----:B------:R-:W-:-:S02]  /*4fad0*/  LOP3.LUT R33, R33, 0xfdffffff, RZ, 0xc0, !PT ;  /* 0xfdffffff21217812 */ /* 0x000fc400078ec0ff */
[----:B------:R-:W-:Y:S01]  /*4fae0*/  ISETP.LT.AND P2, PT, R51, UR70, !P0 ;  /* 0x0000004633007c0c */ /* 0x000fe2000c741270 */
[----:B------:R-:W1:Y:S01]  /*4faf0*/  LDCU UR69, c[0x0][0x398] ;  /* 0x00007300ff4577ac */ /* 0x000e620008000800 */
[----:B------:R-:W-:Y:S01]  /*4fb00*/  @P1 LOP3.LUT R33, R33, 0x2000000, RZ, 0xfc, !PT ;  /* 0x0200000021211812 */ /* 0x000fe200078efcff */
[----:B------:R-:W3:Y:S03]  /*4fb10*/  LDCU UR70, c[0x0][0x398] ;  /* 0x00007300ff4677ac */ /* 0x000ee60008000800 */
        /* <DEDUP_REMOVED lines=9> */
[----:B------:R-:W-:-:S04]  /*4fbb0*/  @P1 LOP3.LUT R33, R33, 0x200000, RZ, 0xfc, !PT ;  /* 0x0020000021211812 */ /* 0x000fc800078efcff */
[----:B------:R-:W-:-:S04]  /*4fbc0*/  LOP3.LUT R33, R33, 0xffefffff, RZ, 0xc0, !PT ;  /* 0xffefffff21217812 */ /* 0x000fc800078ec0ff */
[----:B------:R-:W-:Y:S02]  /*4fbd0*/  @P0 LOP3.LUT R33, R33, 0x100000, RZ, 0xfc, !PT ;  /* 0x0010000021210812 */ /* 0x000fe400078efcff */
[----:B------:R-:W-:-:S04]  /*4fbe0*/  ISETP.GE.AND P0, PT, R38, UR9, PT ;  /* 0x0000000926007c0c */ /* 0x000fc8000bf06270 */
[----:B------:R-:W-:Y:S02]  /*4fbf0*/  ISETP.LT.AND P3, PT, R53, UR16, !P0 ;  /* 0x0000001035007c0c */ /* 0x000fe4000c761270 */
[----:B---3--:R-:W-:Y:S01]  /*4fc00*/  ISETP.LT.AND P2, PT, R56, UR71, !P0 ;  /* 0x0000004738007c0c */ /* 0x008fe2000c741270 */
[----:B------:R-:W3:Y:S01]  /*4fc10*/  LDCU UR71, c[0x0][0x398] ;  /* 0x00007300ff4777ac */ /* 0x000ee20008000800 */
[----:B------:R-:W-:Y:S02]  /*4fc20*/  LOP3.LUT R33, R33, 0xfffeffff, RZ, 0xc0, !PT ;  /* 0xfffeffff21217812 */ /* 0x000fe400078ec0ff */
[----:B-1----:R-:W-:Y:S01]  /*4fc30*/  ISETP.LT.AND P1, PT, R55, UR72, !P0 ;  /* 0x0000004837007c0c */ /* 0x002fe2000c721270 */
[----:B------:R-:W1:Y:S06]  /*4fc40*/  LDCU UR72, c[0x0][0x398] ;  /* 0x00007300ff4877ac */ /* 0x000e6c0008000800 */
[----:B------:R-:W-:-:S04]  /*4fc50*/  @P3 LOP3.LUT R33, R33, 0x10000, RZ, 0xfc, !PT ;  /* 0x0001000021213812 */ /* 0x000fc800078efcff */
[----:B------:R-:W-:-:S04]  /*4fc60*/  LOP3.LUT R33, R33, 0xfff7ffff, RZ, 0xc0, !PT ;  /* 0xfff7ffff21217812 */ /* 0x000fc800078ec0ff */
[----:B------:R-:W-:Y:S02]  /*4fc70*/  @P2 LOP3.LUT R33, R33, 0x80000, RZ, 0xfc, !PT ;  /* 0x0008000021212812 */ /* 0x000fe400078efcff */
[----:B------:R-:W-:Y:S02]  /*4fc80*/  ISETP.LT.AND P2, PT, R54, UR69, !P0 ;  /* 0x0000004536007c0c */ /* 0x000fe4000c741270 */
[----:B------:R-:W-:-:S04]  /*4fc90*/  LOP3.LUT R33, R33, 0xfffbffff, RZ, 0xc0, !PT ;  /* 0xfffbffff21217812 */ /* 0x000fc800078ec0ff */
[----:B------:R-:W-:Y:S02]  /*4fca0*/  @P1 LOP3.LUT R33, R33, 0x40000, RZ, 0xfc, !PT ;  /* 0x0004000021211812 */ /* 0x000fe400078efcff */
[----:B------:R-:W-:Y:S02]  /*4fcb0*/  ISETP.LT.AND P1, PT, R52, UR70, !P0 ;  /* 0x0000004634007c0c */ /* 0x000fe4000c721270 */
[----:B------:R-:W-:Y:S01]  /*4fcc0*/  LOP3.LUT R33, R33, 0xfffdffff, RZ, 0xc0, !PT ;  /* 0xfffdffff21217812 */ /* 0x000fe200078ec0ff */
[----:B------:R-:W-:Y:S01]  /*4fcd0*/  VIADD R220, R225, UR52 ;  /* 0x00000034e1dc7c36 */ /* 0x000fe20008000000 */
[----:B---3--:R-:W-:Y:S01]  /*4fce0*/  ISETP.LT.AND P3, PT, R51, UR71, !P0 ;  /* 0x0000004733007c0c */ /* 0x008fe2000c761270 */
[----:B------:R-:W-:Y:S01]  /*4fcf0*/  STL.64 [R1+0xc80], R44 ;  /* 0x000c802c01007387 */ /* 0x000fe20000100a00 */
[----:B------:R-:W-:Y:S01]  /*4fd00*/  @P2 LOP3.LUT R33, R33, 0x20000, RZ, 0xfc, !PT ;  /* 0x0002000021212812 */ /* 0x000fe200078efcff */
[----:B------:R-:W-:Y:S01]  /*4fd10*/  VIADD R214, R220, UR54 ;  /* 0x00000036dcd67c36 */ /* 0x000fe20008000000 */
[----:B-1----:R-:W-:Y:S01]  /*4fd20*/  ISETP.LT.AND P2, PT, R50, UR72, !P0 ;  /* 0x0000004832007c0c */ /* 0x002fe2000c741270 */
[----:B------:R-:W-:Y:S01]  /*4fd30*/  STL.64 [R1+0xc88], R46 ;  /* 0x000c882e01007387 */ /* 0x000fe20000100a00 */
[----:B------:R-:W-:Y:S01]  /*4fd40*/  LOP3.LUT R33, R33, 0xffff7fff, RZ, 0xc0, !PT ;  /* 0xffff7fff21217812 */ /* 0x000fe200078ec0ff */
[----:B------:R-:W-:Y:S01]  /*4fd50*/  VIADD R213, R214, UR14 ;  /* 0x0000000ed6d57c36 */ /* 0x000fe20008000000 */
[----:B------:R-:W1:Y:S02]  /*4fd60*/  LDCU.64 UR14, c[0x0][0x398] ;  /* 0x00007300ff0e77ac */ /* 0x000e640008000a00 */
[----:B------:R-:W-:Y:S01]  /*4fd70*/  @P1 LOP3.LUT R33, R33, 0x8000, RZ, 0xfc, !PT ;  /* 0x0000800021211812 */ /* 0x000fe200078efcff */
[----:B------:R-:W3:Y:S03]  /*4fd80*/  LDCU UR52, c[0x0][0x398] ;  /* 0x00007300ff3477ac */ /* 0x000ee60008000800 */
[----:B------:R-:W-:Y:S01]  /*4fd90*/  LOP3.LUT R33, R33, 0xffffbfff, RZ, 0xc0, !PT ;  /* 0xffffbfff21217812 */ /* 0x000fe200078ec0ff */
[----:B------:R-:W2:Y:S03]  /*4fda0*/  LDCU UR54, c[0x0][0x398] ;  /* 0x00007300ff3677ac */ /* 0x000ea60008000800 */
[----:B------:R-:W-:-:S02]  /*4fdb0*/  @P3 LOP3.LUT R33, R33, 0x4000, RZ, 0xfc, !PT ;  /* 0x0000400021213812 */ /* 0x000fc400078efcff */
[----:B------:R-:W-:Y:S02]  /*4fdc0*/  ISETP.LT.AND P1, PT, R49, UR77, !P0 ;  /* 0x0000004d31007c0c */ /* 0x000fe4000c721270 */
[----:B------:R-:W-:Y:S02]  /*4fdd0*/  LOP3.LUT R33, R33, 0xffffdfff, RZ, 0xc0, !PT ;  /* 0xffffdfff21217812 */ /* 0x000fe400078ec0ff */
[----:B------:R-:W-:Y:S02]  /*4fde0*/  ISETP.GE.AND P0, PT, R39, UR5, PT ;  /* 0x0000000527007c0c */ /* 0x000fe4000bf06270 */
[----:B------:R-:W-:Y:S02]  /*4fdf0*/  @P2 LOP3.LUT R33, R33, 0x2000, RZ, 0xfc, !PT ;  /* 0x0000200021212812 */ /* 0x000fe400078efcff */
[----:B-1----:R-:W-:Y:S02]  /*4fe00*/  ISETP.LT.AND P2, PT, R53, UR14, !P0 ;  /* 0x0000000e35007c0c */ /* 0x002fe4000c741270 */
[----:B------:R-:W-:-:S04]  /*4fe10*/  LOP3.LUT R33, R33, 0xffffefff, RZ, 0xc0, !PT ;  /* 0xffffefff21217812 */ /* 0x000fc800078ec0ff */
[----:B------:R-:W-:Y:S02]  /*4fe20*/  @P1 LOP3.LUT R33, R33, 0x1000, RZ, 0xfc, !PT ;  /* 0x0000100021211812 */ /* 0x000fe400078efcff */
[----:B------:R-:W-:Y:S02]  /*4fe30*/  ISETP.LT.AND P1, PT, R56, UR76, !P0 ;  /* 0x0000004c38007c0c */ /* 0x000fe4000c721270 */
        /* <DEDUP_REMOVED lines=10> */
[----:B------:R-:W-:Y:S01]  /*4fee0*/  @P2 LOP3.LUT R33, R33, 0x200, RZ, 0xfc, !PT ;  /* 0x0000020021212812 */ /* 0x000fe200078efcff */
[----:B------:R-:W-:Y:S01]  /*4fef0*/  VIADD R212, R213, UR53 ;  /* 0x00000035d5d47c36 */ /* 0x000fe20008000000 */
[----:B------:R-:W-:Y:S01]  /*4ff00*/  ISETP.LT.AND P3, PT, R51, UR67, !P0 ;  /* 0x0000004333007c0c */ /* 0x000fe2000c761270 */
[----:B------:R-:W1:Y:S01]  /*4ff10*/  LDCU UR53, c[0x0][0x398] ;  /* 0x00007300ff3577ac */ /* 0x000e620008000800 */
[----:B------:R-:W-:Y:S01]  /*4ff20*/  LOP3.LUT R33, R33, 0xffffff7f, RZ, 0xc0, !PT ;  /* 0xffffff7f21217812 */ /* 0x000fe200078ec0ff */
[----:B------:R-:W-:Y:S01]  /*4ff30*/  VIADD R211, R212, UR6 ;  /* 0x00000006d4d37c36 */ /* 0x000fe20008000000 */
[----:B------:R-:W1:Y:S02]  /*4ff40*/  LDCU.64 UR6, c[0x0][0x398] ;  /* 0x00007300ff0677ac */ /* 0x000e640008000a00 */
[----:B------:R-:W-:Y:S02]  /*4ff50*/  @P1 LOP3.LUT R33, R33, 0x80, RZ, 0xfc, !PT ;  /* 0x0000008021211812 */ /* 0x000fe400078efcff */
[----:B------:R-:W-:-:S02]  /*4ff60*/  ISETP.LT.AND P2, PT, R50, UR66, !P0 ;  /* 0x0000004232007c0c */ /* 0x000fc4000c741270 */
[----:B------:R-:W-:-:S04]  /*4ff70*/  LOP3.LUT R33, R33, 0xffffffbf, RZ, 0xc0, !PT ;  /* 0xffffffbf21217812 */ /* 0x000fc800078ec0ff */
[----:B------:R-:W-:Y:S02]  /*4ff80*/  @P3 LOP3.LUT R33, R33, 0x40, RZ, 0xfc, !PT ;  /* 0x0000004021213812 */ /* 0x000fe400078efcff */
[----:B------:R-:W-:Y:S02]  /*4ff90*/  ISETP.LT.AND P1, PT, R49, UR65, !P0 ;  /* 0x0000004131007c0c */ /* 0x000fe4000c721270 */
[----:B------:R-:W-:-:S04]  /*4ffa0*/  LOP3.LUT R33, R33, 0xffffffdf, RZ, 0xc0, !PT ;  /* 0xffffffdf21217812 */ /* 0x000fc800078ec0ff */
[----:B------:R-:W-:-:S04]  /*4ffb0*/  @P2 LOP3.LUT R33, R33, 0x20, RZ, 0xfc, !PT ;  /* 0x0000002021212812 */ /* 0x000fc800078efcff */
[----:B------:R-:W-:-:S04]  /*4ffc0*/  LOP3.LUT R33, R33, 0xffffffef, RZ, 0xc0, !PT ;  /* 0xffffffef21217812 */ /* 0x000fc800078ec0ff */
[----:B------:R-:W-:-:S04]  /*4ffd0*/  @P1 LOP3.LUT R33, R33, 0x10, RZ, 0xfc, !PT ;  /* 0x0000001021211812 */ /* 0x000fc800078efcff */
[----:B------:R-:W-:Y:S01]  /*4ffe0*/  LOP3.LUT R33, R33, 0xfffffffe, RZ, 0xc0, !PT ;  /* 0xfffffffe21217812 */ /* 0x000fe200078ec0ff */
[----:B--2---:R2:W-:Y:S01]  /*4fff0*/  STSM.16.M88.4 [R0], R40 ;  /* 0x0000002800007844 */ /* 0x0045e20000000200 */
[----:B------:R-:W-:Y:S06]  /*50000*/  BAR.SYNC.DEFER_BLOCKING 0x0 ;  /* 0x0000000000007b1d */ /* 0x000fec0000010000 */
[----:B--2---:R-:W2:Y:S04]  /*50010*/  LDL.LU R40, [R1+0xb64] ;  /* 0x000b640001287983 */ /* 0x004ea80000300800 */
[----:B------:R-:W2:Y:S04]  /*50020*/  LDL.LU R41, [R1+0xb6c] ;  /* 0x000b6c0001297983 */ /* 0x000ea80000300800 */
[----:B------:R-:W2:Y:S04]  /*50030*/  LDL.LU R42, [R1+0x734] ;  /* 0x00073400012a7983 */ /* 0x000ea80000300800 */
[----:B------:R-:W2:Y:S04]  /*50040*/  LDL.LU R43, [R1+0x73c] ;  /* 0x00073c00012b7983 */ /* 0x000ea80000300800 */
[----:B------:R-:W1:Y:S01]  /*50050*/  LDS.128 R44, [R36] ;  /* 0x00000000242c7984 */ /* 0x000e620000000c00 */
[----:B------:R-:W-:Y:S01]  /*50060*/  VIADD R210, R211, UR20 ;  /* 0x00000014d3d27c36 */ /* 0x000fe20008000000 */
[----:B------:R-:W1:Y:S01]  /*50070*/  LDCU.64 UR20, c[0x0][0x398] ;  /* 0x00007300ff1477ac */ /* 0x000e620008000a00 */
[----:B------:R-:W-:Y:S06]  /*50080*/  BAR.SYNC.DEFER_BLOCKING 0x0 ;  /* 0x0000000000007b1d */ /* 0x000fec0000010000 */
[----:B-1----:R1:W-:Y:S02]  /*50090*/  STL.64 [R1+0x730], R44 ;  /* 0x0007302c01007387 */ /* 0x0023e40000100a00 */
[----:B-1----:R-:W-:-:S05]  /*500a0*/  VIADD R44, R57, 0x4 ;  /* 0x00000004392c7836 */ /* 0x002fca0000000000 */
[----:B------:R-:W-:-:S04]  /*500b0*/  ISETP.GE.AND P0, PT, R44, UR17, PT ;  /* 0x000000112c007c0c */ /* 0x000fc8000bf06270 */
[----:B------:R-:W-:Y:S02]  /*500c0*/  ISETP.LT.AND P2, PT, R53, UR6, !P0 ;  /* 0x0000000635007c0c */ /* 0x000fe4000c741270 */
[----:B------:R-:W-:Y:S02]  /*500d0*/  ISETP.LT.AND P1, PT, R56, UR64, !P0 ;  /* 0x0000004038007c0c */ /* 0x000fe4000c721270 */
[----:B------:R-:W-:-:S09]  /*500e0*/  ISETP.LT.AND P3, PT, R55, UR57, !P0 ;  /* 0x0000003937007c0c */ /* 0x000fd2000c761270 */
[----:B------:R-:W-:-:S04]  /*500f0*/  @P2 LOP3.LUT R33, R33, 0x1, RZ, 0xfc, !PT ;  /* 0x0000000121212812 */ /* 0x000fc800078efcff */
[----:B------:R-:W-:-:S04]  /*50100*/  LOP3.LUT R33, R33, 0xfffffff7, RZ, 0xc0, !PT ;  /* 0xfffffff721217812 */ /* 0x000fc800078ec0ff */
[----:B------:R-:W-:Y:S02]  /*50110*/  @P1 LOP3.LUT R33, R33, 0x8, RZ, 0xfc, !PT ;  /* 0x0000000821211812 */ /* 0x000fe400078efcff */
[----:B------:R-:W-:Y:S02]  /*50120*/  ISETP.LT.AND P1, PT, R52, UR36, !P0 ;  /* 0x0000002434007c0c */ /* 0x000fe4000c721270 */
[----:B------:R-:W-:Y:S02]  /*50130*/  ISETP.LT.AND P2, PT, R54, UR56, !P0 ;  /* 0x0000003836007c0c */ /* 0x000fe4000c741270 */
[----:B------:R-:W-:-:S04]  /*50140*/  LOP3.LUT R33, R33, 0xfffffffb, RZ, 0xc0, !PT ;  /* 0xfffffffb21217812 */ /* 0x000fc800078ec0ff */
[----:B------:R-:W-:Y:S02]  /*50150*/  @P3 LOP3.LUT R33, R33, 0x4, RZ, 0xfc, !PT ;  /* 0x0000000421213812 */ /* 0x000fe400078efcff */
[----:B------:R-:W-:Y:S02]  /*50160*/  ISETP.LT.AND P3, PT, R51, UR63, !P0 ;  /* 0x0000003f33007c0c */ /* 0x000fe4000c761270 */
[----:B------:R-:W-:Y:S02]  /*50170*/  LOP3.LUT R33, R33, 0xfffffffd, RZ, 0xc0, !PT ;  /* 0xfffffffd21217812 */ /* 0x000fe400078ec0ff */
[----:B------:R-:W-:Y:S02]  /*50180*/  @P1 LOP3.LUT R35, R35, 0x80000000, RZ, 0xfc, !PT ;  /* 0x8000000023231812 */ /* 0x000fe400078efcff */
[----:B------:R-:W-:Y:S02]  /*50190*/  @P2 LOP3.LUT R33, R33, 0x2, RZ, 0xfc, !PT ;  /* 0x0000000221212812 */ /* 0x000fe400078efcff */
[----:B------:R-:W-:-:S02]  /*501a0*/  ISETP.LT.AND P2, PT, R50, UR62, !P0 ;  /* 0x0000003e32007c0c */ /* 0x000fc4000c741270 */
[----:B------:R-:W-:Y:S01]  /*501b0*/  LOP3.LUT R35, R35, 0xbfffffff, RZ, 0xc0, !PT ;  /* 0xbfffffff23237812 */ /* 0x000fe200078ec0ff */
[----:B------:R-:W-:-:S03]  /*501c0*/  VIADD R45, R57, 0x3 ;  /* 0x00000003392d7836 */ /* 0x000fc60000000000 */
[----:B------:R-:W-:Y:S02]  /*501d0*/  @P3 LOP3.LUT R35, R35, 0x40000000, RZ, 0xfc, !PT ;  /* 0x4000000023233812 */ /* 0x000fe400078efcff */
[----:B------:R-:W-:Y:S02]  /*501e0*/  ISETP.LT.AND P1, PT, R49, UR61, !P0 ;  /* 0x0000003d31007c0c */ /* 0x000fe4000c721270 */
[----:B------:R-:W-:Y:S02]  /*501f0*/  LOP3.LUT R35, R35, 0xdfffffff, RZ, 0xc0, !PT ;  /* 0xdfffffff23237812 */ /* 0x000fe400078ec0ff */
[----:B------:R-:W-:Y:S02]  /*50200*/  ISETP.GE.AND P0, PT, R45, UR15, PT ;  /* 0x0000000f2d007c0c */ /* 0x000fe4000bf06270 */
[----:B------:R-:W-:Y:S02]  /*50210*/  @P2 LOP3.LUT R35, R35, 0x20000000, RZ, 0xfc, !PT ;  /* 0x2000000023232812 */ /* 0x000fe400078efcff */
[----:B------:R-:W-:-:S02]  /*50220*/  ISETP.LT.AND P2, PT, R52, UR20, !P0 ;  /* 0x0000001434007c0c */ /* 0x000fc4000c741270 */
        /* <DEDUP_REMOVED lines=18> */
[----:B------:R-:W-:Y:S01]  /*50350*/  LOP3.LUT R35, R35, 0xffbfffff, RZ, 0xc0, !PT ;  /* 0xffbfffff23237812 */ /* 0x000fe200078ec0ff */
[----:B------:R1:W-:Y:S03]  /*50360*/  STL.64 [R1+0x738], R46 ;  /* 0x0007382e01007387 */ /* 0x0003e60000100a00 */
[----:B------:R-:W-:Y:S02]  /*50370*/  @P3 LOP3.LUT R35, R35, 0x400000, RZ, 0xfc, !PT ;  /* 0x0040000023233812 */ /* 0x000fe400078efcff */
[----:B------:R-:W-:-:S02]  /*50380*/  ISETP.LT.AND P1, PT, R49, UR34, !P0 ;  /* 0x0000002231007c0c */ /* 0x000fc4000c721270 */
[----:B------:R-:W-:Y:S01]  /*50390*/  LOP3.LUT R35, R35, 0xffdfffff, RZ, 0xc0, !PT ;  /* 0xffdfffff23237812 */ /* 0x000fe200078ec0ff */
[----:B-1----:R-:W-:-:S03]  /*503a0*/  VIADD R46, R57, 0x2 ;  /* 0x00000002392e7836 */ /* 0x002fc60000000000 */
[----:B------:R-:W-:Y:S02]  /*503b0*/  @P2 LOP3.LUT R35, R35, 0x200000, RZ, 0xfc, !PT ;  /* 0x0020000023232812 */ /* 0x000fe400078efcff */
[----:B------:R-:W-:Y:S02]  /*503c0*/  ISETP.GE.AND P0, PT, R46, UR7, PT ;  /* 0x000000072e007c0c */ /* 0x000fe4000bf06270 */
[----:B------:R-:W-:Y:S02]  /*503d0*/  LOP3.LUT R35, R35, 0xffefffff, RZ, 0xc0, !PT ;  /* 0xffefffff23237812 */ /* 0x000fe400078ec0ff */
[----:B------:R-:W-:Y:S02]  /*503e0*/  ISETP.LT.AND P2, PT, R56, UR33, !P0 ;  /* 0x0000002138007c0c */ /* 0x000fe4000c741270 */
[----:B------:R-:W-:Y:S02]  /*503f0*/  @P1 LOP3.LUT R35, R35, 0x100000, RZ, 0xfc, !PT ;  /* 0x0010000023231812 */ /* 0x000fe400078efcff */
[----:B------:R-:W-:-:S02]  /*50400*/  ISETP.LT.AND P1, PT, R55, UR32, !P0 ;  /* 0x0000002037007c0c */ /* 0x000fc4000c721270 */
[----:B------:R-:W-:Y:S01]  /*50410*/  LOP3.LUT R35, R35, 0xfff7ffff, RZ, 0xc0, !PT ;  /* 0xfff7ffff23237812 */ /* 0x000fe200078ec0ff */
[----:B------:R-:W-:Y:S01]  /*50420*/  VIADD R209, R210, UR26 ;  /* 0x0000001ad2d17c36 */ /* 0x000fe20008000000 */
[----:B------:R-:W1:Y:S01]  /*50430*/  LDCU.64 UR26, c[0x0][0x398] ;  /* 0x00007300ff1a77ac */ /* 0x000e620008000a00 */
[----:B------:R-:W-:-:S04]  /*50440*/  ISETP.LT.AND P3, PT, R54, UR31, !P0 ;  /* 0x0000001f36007c0c */ /* 0x000fc8000c761270 */
[----:B------:R-:W-:-:S04]  /*50450*/  @P2 LOP3.LUT R35, R35, 0x80000, RZ, 0xfc, !PT ;  /* 0x0008000023232812 */ /* 0x000fc800078efcff */
[----:B------:R-:W-:-:S04]  /*50460*/  LOP3.LUT R35, R35, 0xfffbffff, RZ, 0xc0, !PT ;  /* 0xfffbffff23237812 */ /* 0x000fc800078ec0ff */
[----:B------:R-:W-:Y:S02]  /*50470*/  @P1 LOP3.LUT R35, R35, 0x40000, RZ, 0xfc, !PT ;  /* 0x0004000023231812 */ /* 0x000fe400078efcff */
[----:B------:R-:W-:Y:S02]  /*50480*/  ISETP.LT.AND P2, PT, R53, UR30, !P0 ;  /* 0x0000001e35007c0c */ /* 0x000fe4000c741270 */
[----:B------:R-:W-:-:S04]  /*50490*/  LOP3.LUT R35, R35, 0xfffdffff, RZ, 0xc0, !PT ;  /* 0xfffdffff23237812 */ /* 0x000fc800078ec0ff */
        /* <DEDUP_REMOVED lines=12> */
[----:B------:R-:W-:-:S03]  /*50560*/  VIADD R47, R57, 0x1 ;  /* 0x00000001392f7836 */ /* 0x000fc60000000000 */
[----:B------:R-:W-:Y:S02]  /*50570*/  @P2 LOP3.LUT R35, R35, 0x2000, RZ, 0xfc, !PT ;  /* 0x0000200023232812 */ /* 0x000fe400078efcff */
[----:B------:R-:W-:Y:S02]  /*50580*/  ISETP.GE.AND P0, PT, R47, UR21, PT ;  /* 0x000000152f007c0c */ /* 0x000fe4000bf06270 */
[----:B------:R-:W-:-:S04]  /*50590*/  LOP3.LUT R35, R35, 0xffffefff, RZ, 0xc0, !PT ;  /* 0xffffefff23237812 */ /* 0x000fc800078ec0ff */
[----:B------:R-:W-:Y:S02]  /*505a0*/  @P1 LOP3.LUT R35, R35, 0x1000, RZ, 0xfc, !PT ;  /* 0x0000100023231812 */ /* 0x000fe400078efcff */
[----:B------:R-:W-:Y:S02]  /*505b0*/  ISETP.LT.AND P1, PT, R53, UR44, !P0 ;  /* 0x0000002c35007c0c */ /* 0x000fe4000c721270 */
[----:B------:R-:W-:Y:S02]  /*505c0*/  ISETP.LT.AND P3, PT, R56, UR24, !P0 ;  /* 0x0000001838007c0c */ /* 0x000fe4000c761270 */
[----:B------:R-:W-:Y:S02]  /*505d0*/  LOP3.LUT R35, R35, 0xfffffeff, RZ, 0xc0, !PT ;  /* 0xfffffeff23237812 */ /* 0x000fe400078ec0ff */
[----:B------:R-:W-:-:S07]  /*505e0*/  ISETP.LT.AND P2, PT, R55, UR23, !P0 ;  /* 0x0000001737007c0c */ /* 0x000fce000c741270 */
[----:B------:R-:W-:-:S04]  /*505f0*/  @P1 LOP3.LUT R35, R35, 0x100, RZ, 0xfc, !PT ;  /* 0x0000010023231812 */ /* 0x000fc800078efcff */
        /* <DEDUP_REMOVED lines=8> */
[----:B--2---:R1:W-:Y:S01]  /*50680*/  STSM.16.M88.4 [R0], R40 ;  /* 0x0000002800007844 */ /* 0x0043e20000000200 */
[----:B------:R-:W-:Y:S01]  /*50690*/  BAR.SYNC.DEFER_BLOCKING 0x0 ;  /* 0x0000000000007b1d */ /* 0x000fe20000010000 */
[----:B------:R-:W-:Y:S02]  /*506a0*/  ISETP.LT.AND P2, PT, R51, UR12, !P0 ;  /* 0x0000000c33007c0c */ /* 0x000fe4000c741270 */
[----:B------:R-:W-:-:S04]  /*506b0*/  LOP3.LUT R35, R35, 0xffffff7f, RZ, 0xc0, !PT ;  /* 0xffffff7f23237812 */ /* 0x000fc800078ec0ff */
[----:B------:R-:W-:Y:S02]  /*506c0*/  @P3 LOP3.LUT R35, R35, 0x80, RZ, 0xfc, !PT ;  /* 0x0000008023233812 */ /* 0x000fe400078efcff */
[----:B------:R-:W-:Y:S02]  /*506d0*/  ISETP.LT.AND P1, PT, R50, UR13, !P0 ;  /* 0x0000000d32007c0c */ /* 0x000fe4000c721270 */
[----:B------:R-:W-:Y:S01]  /*506e0*/  LOP3.LUT R35, R35, 0xffffffbf, RZ, 0xc0, !PT ;  /* 0xffffffbf23237812 */ /* 0x000fe200078ec0ff */
[----:B-1----:R-:W2:Y:S03]  /*506f0*/  LDL.LU R40, [R1+0x5e4] ;  /* 0x0005e40001287983 */ /* 0x002ea60000300800 */
[----:B------:R-:W-:Y:S01]  /*50700*/  @P2 LOP3.LUT R35, R35, 0x40, RZ, 0xfc, !PT ;  /* 0x0000004023232812 */ /* 0x000fe200078efcff */
[----:B------:R-:W2:Y:S01]  /*50710*/  LDL.LU R41, [R1+0x5ec] ;  /* 0x0005ec0001297983 */ /* 0x000ea20000300800 */
[----:B------:R-:W-:-:S02]  /*50720*/  ISETP.LT.AND P0, PT, R49, UR47, !P0 ;  /* 0x0000002f31007c0c */ /* 0x000fc4000c701270 */
[----:B------:R-:W-:Y:S01]  /*50730*/  LOP3.LUT R35, R35, 0xffffffdf, RZ, 0xc0, !PT ;  /* 0xffffffdf23237812 */ /* 0x000fe200078ec0ff */
[----:B------:R-:W-:Y:S01]  /*50740*/  VIADD R208, R209, UR8 ;  /* 0x00000008d1d07c36 */ /* 0x000fe20008000000 */
[----:B------:R-:W-:Y:S01]  /*50750*/  ISETP.GE.AND P5, PT, R57, UR27, PT ;  /* 0x0000001b39007c0c */ /* 0x000fe2000bfa6270 */
[----:B------:R-:W2:Y:S01]  /*50760*/  LDL.LU R42, [R1+0x464] ;  /* 0x00046400012a7983 */ /* 0x000ea20000300800 */
[----:B------:R-:W-:-:S03]  /*50770*/  @P1 LOP3.LUT R35, R35, 0x20, RZ, 0xfc, !PT ;  /* 0x0000002023231812 */ /* 0x000fc600078efcff */
[----:B------:R-:W1:Y:S01]  /*50780*/  LDS.128 R44, [R36] ;  /* 0x00000000242c7984 */ /* 0x000e620000000c00 */
[----:B------:R-:W-:Y:S01]  /*50790*/  LOP3.LUT R35, R35, 0xffffffef, RZ, 0xc0, !PT ;  /* 0xffffffef23237812 */ /* 0x000fe200078ec0ff */
[----:B------:R-:W-:Y:S02]  /*507a0*/  VIADD R207, R208, UR29 ;  /* 0x0000001dd0cf7c36 */ /* 0x000fe40008000000 */
[----:B------:R-:W2:Y:S01]  /*507b0*/  LDL.LU R43, [R1+0x46c] ;  /* 0x00046c00012b7983 */ /* 0x000ea20000300800 */
[----:B------:R-:W-:Y:S02]  /*507c0*/  @P0 LOP3.LUT R35, R35, 0x10, RZ, 0xfc, !PT ;  /* 0x0000001023230812 */ /* 0x000fe400078efcff */
[----:B------:R-:W-:Y:S02]  /*507d0*/  ISETP.LT.AND P0, PT, R55, UR55, !P5 ;  /* 0x0000003737007c0c */ /* 0x000fe4000ef01270 */
[----:B----4-:R-:W-:Y:S02]  /*507e0*/  ISETP.LT.AND P1, PT, R56, UR48, !P5 ;  /* 0x0000003038007c0c */ /* 0x010fe4000ef21270 */
[----:B------:R-:W-:-:S09]  /*507f0*/  LOP3.LUT R35, R35, 0xfffffffe, RZ, 0xc0, !PT ;  /* 0xfffffffe23237812 */ /* 0x000fd200078ec0ff */
[----:B------:R-:W-:Y:S01]  /*50800*/  @P0 LOP3.LUT R34, R34, 0x20, RZ, 0xfc, !PT ;  /* 0x0000002022220812 */ /* 0x000fe200078efcff */
[----:B------:R-:W-:Y:S01]  /*50810*/  BAR.SYNC.DEFER_BLOCKING 0x0 ;  /* 0x0000000000007b1d */ /* 0x000fe20000010000 */
[----:B------:R-:W-:Y:S02]  /*50820*/  ISETP.LT.AND P0, PT, R51, UR10, !P6 ;  /* 0x0000000a33007c0c */ /* 0x000fe4000f701270 */
[----:B------:R-:W-:-:S04]  /*50830*/  @P1 LOP3.LUT R35, R35, 0x1, RZ, 0xfc, !PT ;  /* 0x0000000123231812 */ /* 0x000fc800078efcff */
[----:B------:R-:W-:-:S07]  /*50840*/  LOP3.LUT R35, R35, 0xfffffff7, RZ, 0xc0, !PT ;  /* 0xfffffff723237812 */ /* 0x000fce00078ec0ff */
[----:B------:R-:W-:Y:S02]  /*50850*/  @P0 LOP3.LUT R35, R35, 0x8, RZ, 0xfc, !PT ;  /* 0x0000000823230812 */ /* 0x000fe400078efcff */
[----:B------:R-:W-:Y:S01]  /*50860*/  ISETP.LT.AND P0, PT, R50, UR42, !P6 ;  /* 0x0000002a32007c0c */ /* 0x000fe2000f701270 */
[----:B-1----:R1:W-:Y:S01]  /*50870*/  STL.64 [R1+0x5e0], R44 ;  /* 0x0005e02c01007387 */ /* 0x0023e20000100a00 */
[----:B------:R-:W-:-:S03]  /*50880*/  LOP3.LUT R35, R35, 0xfffffffb, RZ, 0xc0, !PT ;  /* 0xfffffffb23237812 */ /* 0x000fc600078ec0ff */
[----:B------:R-:W-:Y:S01]  /*50890*/  STL.64 [R1+0x5e8], R46 ;  /* 0x0005e82e01007387 */ /* 0x000fe20000100a00 */
[----:B------:R-:W-:-:S07]  /*508a0*/  VIADD R206, R207, UR45 ;  /* 0x0000002dcfce7c36 */ /* 0x000fce0008000000 */
[----:B------:R-:W-:Y:S02]  /*508b0*/  @P0 LOP3.LUT R35, R35, 0x4, RZ, 0xfc, !PT ;  /* 0x0000000423230812 */ /* 0x000fe400078efcff */
[----:B------:R-:W-:Y:S01]  /*508c0*/  ISETP.LT.AND P0, PT, R49, UR35, !P6 ;  /* 0x0000002331007c0c */ /* 0x000fe2000f701270 */
[----:B------:R-:W-:Y:S01]  /*508d0*/  VIADD R205, R206, UR18 ;  /* 0x00000012cecd7c36 */ /* 0x000fe20008000000 */
[----:B------:R-:W-:-:S03]  /*508e0*/  LOP3.LUT R35, R35, 0xfffffffd, RZ, 0xc0, !PT ;  /* 0xfffffffd23237812 */ /* 0x000fc600078ec0ff */
[----:B------:R-:W-:Y:S01]  /*508f0*/  VIADD R204, R205, UR49 ;  /* 0x00000031cdcc7c36 */ /* 0x000fe20008000000 */
[----:B------:R-:W-:-:S03]  /*50900*/  ISETP.LT.AND P1, PT, R54, UR50, !P5 ;  /* 0x0000003236007c0c */ /* 0x000fc6000ef21270 */
[----:B------:R-:W-:Y:S01]  /*50910*/  VIADD R37, R204, UR51 ;  /* 0x00000033cc257c36 */ /* 0x000fe20008000000 */
[----:B------:R-:W-:Y:S02]  /*50920*/  ISETP.LT.AND P2, PT, R53, UR68, !P5 ;  /* 0x0000004435007c0c */ /* 0x000fe4000ef41270 */
[----:B---3--:R-:W-:Y:S01]  /*50930*/  ISETP.LT.AND P3, PT, R52, UR52, !P5 ;  /* 0x0000003434007c0c */ /* 0x008fe2000ef61270 */
[----:B------:R-:W-:Y:S01]  /*50940*/  VIADD R38, R37, UR43 ;  /* 0x0000002b25267c36 */ /* 0x000fe20008000000 */
[----:B------:R-:W-:Y:S02]  /*50950*/  ISETP.LT.AND P4, PT, R51, UR54, !P5 ;  /* 0x0000003633007c0c */ /* 0x000fe4000ef81270 */
[----:B------:R-:W-:Y:S02]  /*50960*/  @P0 LOP3.LUT R35, R35, 0x2, RZ, 0xfc, !PT ;  /* 0x0000000223230812 */ /* 0x000fe400078efcff */
[----:B------:R-:W-:Y:S02]  /*50970*/  ISETP.LT.AND P5, PT, R50, UR53, !P5 ;  /* 0x0000003532007c0c */ /* 0x000fe4000efa1270 */
[C---:B------:R-:W-:Y:S01]  /*50980*/  LOP3.LUT P0, RZ, R34.reuse, 0x20, RZ, 0xc0, !PT ;  /* 0x0000002022ff7812 */ /* 0x040fe2000780c0ff */
[----:B------:R-:W-:Y:S01]  /*50990*/  STL [R1+0x2050], R27 ;  /* 0x0020501b01007387 */ /* 0x000fe20000100800 */
[----:B------:R-:W-:Y:S01]  /*509a0*/  LOP3.LUT R34, R34, 0xf7ffffff, RZ, 0xc0, !PT ;  /* 0xf7ffffff22227812 */ /* 0x000fe200078ec0ff */
[----:B------:R-:W3:Y:S02]  /*509b0*/  LDCU UR4, c[0x0][0x39c] ;  /* 0x00007380ff0477ac */ /* 0x000ee40008000800 */
[----:B------:R-:W-:Y:S08]  /*509c0*/  STL [R1+0x204c], R250 ;  /* 0x00204cfa01007387 */ /* 0x000ff00000100800 */
[----:B------:R-:W-:Y:S01]  /*509d0*/  @P0 LOP3.LUT R34, R34, 0x8000000, RZ, 0xfc, !PT ;  /* 0x0800000022220812 */ /* 0x000fe200078efcff */
[----:B------:R-:W4:Y:S01]  /*509e0*/  LDCU UR5, c[0x0][0x3b8] ;  /* 0x00007700ff0577ac */ /* 0x000f220008000800 */
[C---:B------:R-:W-:Y:S01]  /*509f0*/  LOP3.LUT P0, RZ, R18.reuse, 0x10, RZ, 0xc0, !PT ;  /* 0x0000001012ff7812 */ /* 0x040fe2000780c0ff */
[----:B------:R-:W-:Y:S01]  /*50a00*/  STL [R1+0x2048], R251 ;  /* 0x002048fb01007387 */ /* 0x000fe20000100800 */
[----:B------:R-:W-:-:S03]  /*50a10*/  LOP3.LUT R18, R18, 0xffffffdf, RZ, 0xc0, !PT ;  /* 0xffffffdf12127812 */ /* 0x000fc600078ec0ff */
[----:B------:R-:W-:Y:S01]  /*50a20*/  STL [R1+0x2044], R25 ;  /* 0x0020441901007387 */ /* 0x000fe20000100800 */
[----:B------:R-:W-:Y:S02]  /*50a30*/  @P6 LOP3.LUT R18, R18, 0x20, RZ, 0xfc, !PT ;  /* 0x0000002012126812 */ /* 0x000fe400078efcff */
[----:B------:R-:W-:Y:S01]  /*50a40*/  LOP3.LUT P6, RZ, R35, 0x20, RZ, 0xc0, !PT ;  /* 0x0000002023ff7812 */ /* 0x000fe200078cc0ff */
        /* <DEDUP_REMOVED lines=25> */
[----:B------:R-:W3:Y:S04]  /*50be0*/  LDL.LU R48, [R1+0x314] ;  /* 0x0003140001307983 */ /* 0x000ee80000300800 */
[----:B------:R-:W3:Y:S04]  /*50bf0*/  LDL.LU R49, [R1+0x31c] ;  /* 0x00031c0001317983 */ /* 0x000ee80000300800 */
[----:B------:R-:W3:Y:S04]  /*50c00*/  LDL.LU R50, [R1+0x2a4] ;  /* 0x0002a40001327983 */ /* 0x000ee80000300800 */
[----:B------:R-:W3:Y:S04]  /*50c10*/  LDL.LU R51, [R1+0x2ac] ;  /* 0x0002ac0001337983 */ /* 0x000ee80000300800 */
[----:B--2---:R-:W-:Y:S01]  /*50c20*/  STSM.16.M88.4 [R0], R40 ;  /* 0x0000002800007844 */ /* 0x004fe20000000200 */
        /* <DEDUP_REMOVED lines=9> */
[----:B------:R-:W4:Y:S04]  /*50cc0*/  LDL.LU R40, [R1+0x14d0] ;  /* 0x0014d00001287983 */ /* 0x000f280000300800 */
[----:B---3--:R-:W-:Y:S01]  /*50cd0*/  STSM.16.M88.4 [R0], R48 ;  /* 0x0000003000007844 */ /* 0x008fe20000000200 */
[----:B------:R-:W-:Y:S06]  /*50ce0*/  BAR.SYNC.DEFER_BLOCKING 0x0 ;  /* 0x0000000000007b1d */ /* 0x000fec0000010000 */
[----:B------:R-:W1:Y:S02]  /*50cf0*/  LDS.128 R20, [R36] ;  /* 0x0000000024147984 */ /* 0x000e640000000c00 */
[----:B------:R-:W-:Y:S06]  /*50d00*/  BAR.SYNC.DEFER_BLOCKING 0x0 ;  /* 0x0000000000007b1d */ /* 0x000fec0000010000 */
[----:B-1----:R-:W-:Y:S04]  /*50d10*/  STL.64 [R1+0x460], R20 ;  /* 0x0004601401007387 */ /* 0x002fe80000100a00 */
[----:B------:R-:W-:Y:S04]  /*50d20*/  STL.64 [R1+0x468], R22 ;  /* 0x0004681601007387 */ /* 0x000fe80000100a00 */
[----:B------:R-:W4:Y:S04]  /*50d30*/  LDL.LU R41, [R1+0x14d8] ;  /* 0x0014d80001297983 */ /* 0x000f280000300800 */
[----:B------:R-:W4:Y:S04]  /*50d40*/  LDL.LU R42, [R1+0x1440] ;  /* 0x00144000012a7983 */ /* 0x000f280000300800 */
[----:B------:R-:W4:Y:S04]  /*50d50*/  LDL.LU R43, [R1+0x1448] ;  /* 0x00144800012b7983 */ /* 0x000f280000300800 */
        /* <DEDUP_REMOVED lines=174> */
[----:B------:R-:W-:Y:S01]  /*51840*/  BAR.SYNC.DEFER_BLOCKING 0x0 ;  /* 0x0000000000007b1d */ /* 0x000fe20000010000 */
[----:B-1----:R-:W-:-:S02]  /*51850*/  IMAD.MOV.U32 R209, RZ, RZ, R23 ;  /* 0x000000ffffd17224 */ /* 0x002fc400078e0017 */
[----:B------:R-:W-:-:S03]  /*51860*/  IMAD.MOV.U32 R225, RZ, RZ, R22 ;  /* 0x000000ffffe17224 */ /* 0x000fc600078e0016 */
[----:B------:R-:W-:Y:S04]  /*51870*/  STL.64 [R1+0x1050], R20 ;  /* 0x0010501401007387 */ /* 0x000fe80000100a00 */
[----:B------:R-:W-:Y:S04]  /*51880*/  STL [R1+0x201c], R209 ;  /* 0x00201cd101007387 */ /* 0x000fe80000100800 */
[----:B------:R-:W-:Y:S04]  /*51890*/  STL [R1+0x2018], R225 ;  /* 0x002018e101007387 */ /* 0x000fe80000100800 */
[----:B------:R-:W3:Y:S04]  /*518a0*/  LDL.LU R41, [R1+0x1218] ;  /* 0x0012180001297983 */ /* 0x000ee80000300800 */
[----:B------:R-:W3:Y:S04]  /*518b0*/  LDL.LU R42, [R1+0x1180] ;  /* 0x00118000012a7983 */ /* 0x000ee80000300800 */
[----:B------:R-:W3:Y:S04]  /*518c0*/  LDL.LU R43, [R1+0x1188] ;  /* 0x00118800012b7983 */ /* 0x000ee80000300800 */
[----:B--2---:R1:W-:Y:S01]  /*518d0*/  STSM.16.M88.4 [R0], R44 ;  /* 0x0000002c00007844 */ /* 0x0043e20000000200 */
[----:B------:R-:W-:Y:S06]  /*518e0*/  BAR.SYNC.DEFER_BLOCKING 0x0 ;  /* 0x0000000000007b1d */ /* 0x000fec0000010000 */
[----:B-1----:R-:W2:Y:S04]  /*518f0*/  LDL.LU R44, [R1+0x1080] ;  /* 0x00108000012c7983 */ /* 0x002ea80000300800 */
[----:B------:R-:W1:Y:S01]  /*51900*/  LDS.128 R20, [R36] ;  /* 0x0000000024147984 */ /* 0x000e620000000c00 */
[----:B------:R-:W-:Y:S01]  /*51910*/  BAR.SYNC.DEFER_BLOCKING 0x0 ;  /* 0x0000000000007b1d */ /* 0x000fe20000010000 */
[----:B-1----:R-:W-:-:S02]  /*51920*/  IMAD.MOV.U32 R208, RZ, RZ, R23 ;  /* 0x000000ffffd07224 */ /* 0x002fc400078e0017 */
[----:B------:R-:W-:Y:S02]  /*51930*/  IMAD.MOV.U32 R220, RZ, RZ, R22 ;  /* 0x000000ffffdc7224 */ /* 0x000fe400078e0016 */
[----:B------:R-:W-:Y:S01]  /*51940*/  IMAD.MOV.U32 R225, RZ, RZ, R21 ;  /* 0x000000ffffe17224 */ /* 0x000fe200078e0015 */
[----:B------:R-:W-:Y:S04]  /*51950*/  STL [R1+0x1040], R20 ;  /* 0x0010401401007387 */ /* 0x000fe80000100800 */
[----:B------:R-:W-:Y:S04]  /*51960*/  STL [R1+0x2028], R208 ;  /* 0x002028d001007387 */ /* 0x000fe80000100800 */
[----:B------:R-:W-:Y:S04]  /*51970*/  STL [R1+0x2024], R220 ;  /* 0x002024dc01007387 */ /* 0x000fe80000100800 */
[----:B------:R-:W-:Y:S04]  /*51980*/  STL [R1+0x2020], R225 ;  /* 0x002020e101007387 */ /* 0x000fe80000100800 */
        /* <DEDUP_REMOVED lines=8> */
[----:B-1----:R-:W-:Y:S04]  /*51a10*/  STL [R1+0xff0], R20 ;  /* 0x000ff01401007387 */ /* 0x002fe80000100800 */
[----:B------:R-:W3:Y:S04]  /*51a20*/  LDL.LU R41, [R1+0xf08] ;  /* 0x000f080001297983 */ /* 0x000ee80000300800 */
[----:B------:R-:W3:Y:S04]  /*51a30*/  LDL.LU R42, [R1+0xe20] ;  /* 0x000e2000012a7983 */ /* 0x000ee80000300800 */
[----:B------:R-:W3:Y:S04]  /*51a40*/  LDL.LU R43, [R1+0xe28] ;  /* 0x000e2800012b7983 */ /* 0x000ee80000300800 */
[----:B--2---:R1:W-:Y:S04]  /*51a50*/  STSM.16.M88.4 [R0], R44 ;  /* 0x0000002c00007844 */ /* 0x0043e80000000200 */
[----:B-1----:R-:W2:Y:S04]  /*51a60*/  LDL.LU R44, [R1+0xd20] ;  /* 0x000d2000012c7983 */ /* 0x002ea80000300800 */
[----:B------:R-:W2:Y:S04]  /*51a70*/  LDL.LU R45, [R1+0xd28] ;  /* 0x000d2800012d7983 */ /* 0x000ea80000300800 */
[----:B------:R-:W2:Y:S04]  /*51a80*/  LDL.LU R46, [R1+0x720] ;  /* 0x00072000012e7983 */ /* 0x000ea80000300800 */
[----:B------:R-:W2:Y:S01]  /*51a90*/  LDL.LU R47, [R1+0x728] ;  /* 0x00072800012f7983 */ /* 0x000ea20000300800 */
[----:B------:R-:W-:Y:S01]  /*51aa0*/  BAR.SYNC.DEFER_BLOCKING 0x0 ;  /* 0x0000000000007b1d */ /* 0x000fe20000010000 */
[----:B------:R-:W-:-:S02]  /*51ab0*/  IMAD.MOV.U32 R247, RZ, RZ, R21 ;  /* 0x000000fffff77224 */ /* 0x000fc400078e0015 */
[----:B------:R-:W-:Y:S02]  /*51ac0*/  IMAD.MOV.U32 R214, RZ, RZ, R22 ;  /* 0x000000ffffd67224 */ /* 0x000fe400078e0016 */
[----:B------:R-:W-:Y:S02]  /*51ad0*/  IMAD.MOV.U32 R207, RZ, RZ, R23 ;  /* 0x000000ffffcf7224 */ /* 0x000fe400078e0017 */
[----:B------:R-:W1:Y:S01]  /*51ae0*/  LDS.128 R20, [R36] ;  /* 0x0000000024147984 */ /* 0x000e620000000c00 */
[----:B------:R-:W-:Y:S01]  /*51af0*/  BAR.SYNC.DEFER_BLOCKING 0x0 ;  /* 0x0000000000007b1d */ /* 0x000fe20000010000 */
[----:B-1----:R-:W-:Y:S02]  /*51b00*/  IMAD.MOV.U32 R208, RZ, RZ, R20 ;  /* 0x000000ffffd07224 */ /* 0x002fe400078e0014 */
[----:B------:R-:W-:Y:S02]  /*51b10*/  IMAD.MOV.U32 R245, RZ, RZ, R21 ;  /* 0x000000fffff57224 */ /* 0x000fe400078e0015 */
[----:B------:R-:W-:-:S02]  /*51b20*/  IMAD.MOV.U32 R213, RZ, RZ, R22 ;  /* 0x000000ffffd57224 */ /* 0x000fc400078e0016 */
[----:B------:R-:W-:Y:S01]  /*51b30*/  IMAD.MOV.U32 R206, RZ, RZ, R23 ;  /* 0x000000ffffce7224 */ /* 0x000fe200078e0017 */
[----:B---3--:R1:W-:Y:S01]  /*51b40*/  STSM.16.M88.4 [R0], R40 ;  /* 0x0000002800007844 */ /* 0x0083e20000000200 */
[----:B------:R-:W-:Y:S06]  /*51b50*/  BAR.SYNC.DEFER_BLOCKING 0x0 ;  /* 0x0000000000007b1d */ /* 0x000fec0000010000 */
[----:B-1----:R-:W3:Y:S04]  /*51b60*/  LDL.LU R40, [R1+0x5b0] ;  /* 0x0005b00001287983 */ /* 0x002ee80000300800 */
[----:B------:R-:W3:Y:S04]  /*51b70*/  LDL.LU R41, [R1+0x5b8] ;  /* 0x0005b80001297983 */ /* 0x000ee80000300800 */
[----:B------:R-:W3:Y:S04]  /*51b80*/  LDL.LU R42, [R1+0x4c0] ;  /* 0x0004c000012a7983 */ /* 0x000ee80000300800 */
[----:B------:R-:W3:Y:S04]  /*51b90*/  LDL.LU R43, [R1+0x4c8] ;  /* 0x0004c800012b7983 */ /* 0x000ee80000300800 */
[----:B------:R-:W4:Y:S04]  /*51ba0*/  LDL.LU R48, [R1+0x480] ;  /* 0x0004800001307983 */ /* 0x000f280000300800 */
[----:B------:R-:W4:Y:S04]  /*51bb0*/  LDL.LU R49, [R1+0x488] ;  /* 0x0004880001317983 */ /* 0x000f280000300800 */
[----:B------:R-:W4:Y:S04]  /*51bc0*/  LDL.LU R50, [R1+0x3b0] ;  /* 0x0003b00001327983 */ /* 0x000f280000300800 */
[----:B------:R-:W4:Y:S04]  /*51bd0*/  LDL.LU R51, [R1+0x3b8] ;  /* 0x0003b80001337983 */ /* 0x000f280000300800 */
[----:B------:R-:W1:Y:S01]  /*51be0*/  LDS.128 R20, [R36] ;  /* 0x0000000024147984 */ /* 0x000e620000000c00 */
[----:B------:R-:W-:Y:S06]  /*51bf0*/  BAR.SYNC.DEFER_BLOCKING 0x0 ;  /* 0x0000000000007b1d */ /* 0x000fec0000010000 */
[----:B--2---:R2:W-:Y:S04]  /*51c00*/  STSM.16.M88.4 [R0], R44 ;  /* 0x0000002c00007844 */ /* 0x0045e80000000200 */
[----:B--2---:R-:W2:Y:S04]  /*51c10*/  LDL.LU R44, [R1+0x14b4] ;  /* 0x0014b400012c7983 */ /* 0x004ea80000300800 */
[----:B------:R-:W2:Y:S04]  /*51c20*/  LDL.LU R45, [R1+0x14bc] ;  /* 0x0014bc00012d7983 */ /* 0x000ea80000300800 */
[----:B------:R-:W2:Y:S04]  /*51c30*/  LDL.LU R46, [R1+0x1434] ;  /* 0x00143400012e7983 */ /* 0x000ea80000300800 */
[----:B------:R-:W2:Y:S01]  /*51c40*/  LDL.LU R47, [R1+0x143c] ;  /* 0x00143c00012f7983 */ /* 0x000ea20000300800 */
[----:B------:R-:W-:Y:S01]  /*51c50*/  BAR.SYNC.DEFER_BLOCKING 0x0 ;  /* 0x0000000000007b1d */ /* 0x000fe20000010000 */
[----:B-1----:R-:W-:-:S02]  /*51c60*/  IMAD.MOV.U32 R220, RZ, RZ, R20 ;  /* 0x000000ffffdc7224 */ /* 0x002fc400078e0014 */
[----:B------:R-:W-:Y:S02]  /*51c70*/  IMAD.MOV.U32 R241, RZ, RZ, R21 ;  /* 0x000000fffff17224 */ /* 0x000fe400078e0015 */
[----:B------:R-:W-:Y:S02]  /*51c80*/  IMAD.MOV.U32 R212, RZ, RZ, R22 ;  /* 0x000000ffffd47224 */ /* 0x000fe400078e0016 */
[----:B------:R-:W-:Y:S02]  /*51c90*/  IMAD.MOV.U32 R205, RZ, RZ, R23 ;  /* 0x000000ffffcd7224 */ /* 0x000fe400078e0017 */
[----:B------:R-:W1:Y:S01]  /*51ca0*/  LDS.128 R20, [R36] ;  /* 0x0000000024147984 */ /* 0x000e620000000c00 */
[----:B------:R-:W-:Y:S01]  /*51cb0*/  BAR.SYNC.DEFER_BLOCKING 0x0 ;  /* 0x0000000000007b1d */ /* 0x000fe20000010000 */
[----:B-1----:R-:W-:Y:S02]  /*51cc0*/  IMAD.MOV.U32 R225, RZ, RZ, R20 ;  /* 0x000000ffffe17224 */ /* 0x002fe400078e0014 */
[----:B------:R-:W-:-:S02]  /*51cd0*/  IMAD.MOV.U32 R234, RZ, RZ, R21 ;  /* 0x000000ffffea7224 */ /* 0x000fc400078e0015 */
[----:B------:R-:W-:Y:S02]  /*51ce0*/  IMAD.MOV.U32 R211, RZ, RZ, R22 ;  /* 0x000000ffffd37224 */ /* 0x000fe400078e0016 */
[----:B------:R-:W-:Y:S01]  /*51cf0*/  IMAD.MOV.U32 R204, RZ, RZ, R23 ;  /* 0x000000ffffcc7224 */ /* 0x000fe200078e0017 */
[----:B---3--:R1:W-:Y:S01]  /*51d00*/  STSM.16.M88.4 [R0], R40 ;  /* 0x0000002800007844 */ /* 0x0083e20000000200 */
[----:B------:R-:W-:Y:S06]  /*51d10*/  BAR.SYNC.DEFER_BLOCKING 0x0 ;  /* 0x0000000000007b1d */ /* 0x000fec0000010000 */
[----:B-1----:R-:W3:Y:S04]  /*51d20*/  LDL.LU R40, [R1+0x1384] ;  /* 0x0013840001287983 */ /* 0x002ee80000300800 */
[----:B------:R-:W3:Y:S04]  /*51d30*/  LDL.LU R41, [R1+0x138c] ;  /* 0x00138c0001297983 */ /* 0x000ee80000300800 */
[----:B------:R-:W3:Y:S04]  /*51d40*/  LDL.LU R42, [R1+0x12b4] ;  /* 0x0012b400012a7983 */ /* 0x000ee80000300800 */
[----:B------:R-:W1:Y:S01]  /*51d50*/  LDS.128 R20, [R36] ;  /* 0x0000000024147984 */ /* 0x000e620000000c00 */
[----:B------:R-:W-:Y:S06]  /*51d60*/  BAR.SYNC.DEFER_BLOCKING 0x0 ;  /* 0x0000000000007b1d */ /* 0x000fec0000010000 */
[----:B------:R-:W3:Y:S04]  /*51d70*/  LDL.LU R43, [R1+0x12bc] ;  /* 0x0012bc00012b7983 */ /* 0x000ee80000300800 */
[----:B----4-:R-:W-:Y:S01]  /*51d80*/  STSM.16.M88.4 [R0], R48 ;  /* 0x0000003000007844 */ /* 0x010fe20000000200 */
[----:B------:R-:W-:Y:S06]  /*51d90*/  BAR.SYNC.DEFER_BLOCKING 0x0 ;  /* 0x0000000000007b1d */ /* 0x000fec0000010000 */
[----:B------:R-:W4:Y:S02]  /*51da0*/  LDS.128 R200, [R36] ;  /* 0x0000000024c87984 */ /* 0x000f240000000c00 */
[----:B------:R-:W-:Y:S06]  /*51db0*/  BAR.SYNC.DEFER_BLOCKING 0x0 ;  /* 0x0000000000007b1d */ /* 0x000fec0000010000 */
[----:B--2---:R2:W-:Y:S02]  /*51dc0*/  STSM.16.M88.4 [R0], R44 ;  /* 0x0000002c00007844 */ /* 0x0045e40000000200 */
[----:B------:R-:W-:Y:S06]  /*51dd0*/  BAR.SYNC.DEFER_BLOCKING 0x0 ;  /* 0x0000000000007b1d */ /* 0x000fec0000010000 */
[----:B--2---:R-:W2:Y:S04]  /*51de0*/  LDL.LU R44, [R1+0x1214] ;  /* 0x00121400012c7983 */ /* 0x004ea80000300800 */
[----:B------:R-:W2:Y:S04]  /*51df0*/  LDL.LU R45, [R1+0x121c] ;  /* 0x00121c00012d7983 */ /* 0x000ea80000300800 */
[----:B------:R-:W2:Y:S04]  /*51e00*/  LDL.LU R46, [R1+0x1184] ;  /* 0x00118400012e7983 */ /* 0x000ea80000300800 */
[----:B------:R-:W2:Y:S04]  /*51e10*/  LDL.LU R47, [R1+0x118c] ;  /* 0x00118c00012f7983 */ /* 0x000ea80000300800 */
[----:B------:R-:W1:Y:S01]  /*51e20*/  LDS.128 R196, [R36] ;  /* 0x0000000024c47984 */ /* 0x000e620000000c00 */
[----:B------:R-:W-:Y:S06]  /*51e30*/  BAR.SYNC.DEFER_BLOCKING 0x0 ;  /* 0x0000000000007b1d */ /* 0x000fec0000010000 */
[----:B---3--:R3:W-:Y:S02]  /*51e40*/  STSM.16.M88.4 [R0], R40 ;  /* 0x0000002800007844 */ /* 0x0087e40000000200 */
[----:B------:R-:W-:Y:S06]  /*51e50*/  BAR.SYNC.DEFER_BLOCKING 0x0 ;  /* 0x0000000000007b1d */ /* 0x000fec0000010000 */
[----:B---3--:R-:W3:Y:S04]  /*51e60*/  LDL.LU R40, [R1+0x1084] ;  /* 0x0010840001287983 */ /* 0x008ee80000300800 */
[----:B------:R-:W3:Y:S04]  /*51e70*/  LDL.LU R41, [R1+0x108c] ;  /* 0x00108c0001297983 */ /* 0x000ee80000300800 */
[----:B------:R-:W3:Y:S04]  /*51e80*/  LDL.LU R42, [R1+0xfe4] ;  /* 0x000fe400012a7983 */ /* 0x000ee80000300800 */
[----:B------:R-:W3:Y:S04]  /*51e90*/  LDL.LU R43, [R1+0xfec] ;  /* 0x000fec00012b7983 */ /* 0x000ee80000300800 */
[----:B------:R-:W1:Y:S01]  /*51ea0*/  LDS.128 R192, [R36] ;  /* 0x0000000024c07984 */ /* 0x000e620000000c00 */
        /* <DEDUP_REMOVED lines=119> */
[----:B------:R-:W1:Y:S01]  /*52620*/  LDS.128 R128, [R36] ;  /* 0x0000000024807984 */ /* 0x000e620000000c00 */
[----:B------:R-:W-:Y:S06]  /*52630*/  BAR.SYNC.DEFER_BLOCKING 0x0 ;  /* 0x0000000000007b1d */ /* 0x000fec0000010000 */
        /* <DEDUP_REMOVED lines=8> */
[----:B---3--:R-:W-:Y:S01]  /*526c0*/  STSM.16.M88.4 [R0], R40 ;  /* 0x0000002800007844 */ /* 0x008fe20000000200 */
[----:B------:R-:W-:Y:S06]  /*526d0*/  BAR.SYNC.DEFER_BLOCKING 0x0 ;  /* 0x0000000000007b1d */ /* 0x000fec0000010000 */
[----:B------:R-:W3:Y:S02]  /*526e0*/  LDS.128 R120, [R36] ;  /* 0x0000000024787984 */ /* 0x000ee40000000c00 */
[----:B------:R-:W-:Y:S06]  /*526f0*/  BAR.SYNC.DEFER_BLOCKING 0x0 ;  /* 0x0000000000007b1d */ /* 0x000fec0000010000 */
[----:B--2---:R-:W-:Y:S02]  /*52700*/  STSM.16.M88.4 [R0], R44 ;  /* 0x0000002c00007844 */ /* 0x004fe40000000200 */
[----:B------:R-:W-:Y:S06]  /*52710*/  BAR.SYNC.DEFER_BLOCKING 0x0 ;  /* 0x0000000000007b1d */ /* 0x000fec0000010000 */
[----:B------:R-:W2:Y:S02]  /*52720*/  LDS.128 R40, [R36] ;  /* 0x0000000024287984 */ /* 0x000ea40000000c00 */
[----:B------:R-:W-:Y:S06]  /*52730*/  BAR.SYNC.DEFER_BLOCKING 0x0 ;  /* 0x0000000000007b1d */ /* 0x000fec0000010000 */
[----:B----4-:R-:W-:Y:S02]  /*52740*/  STSM.16.M88.4 [R0], R48 ;  /* 0x0000003000007844 */ /* 0x010fe40000000200 */
[----:B------:R-:W-:Y:S06]  /*52750*/  BAR.SYNC.DEFER_BLOCKING 0x0 ;  /* 0x0000000000007b1d */ /* 0x000fec0000010000 */
[----:B------:R-:W4:Y:S02]  /*52760*/  LDS.128 R44, [R36] ;  /* 0x00000000242c7984 */ /* 0x000f240000000c00 */
[----:B------:R-:W-:Y:S06]  /*52770*/  BAR.SYNC.DEFER_BLOCKING 0x0 ;  /* 0x0000000000007b1d */ /* 0x000fec0000010000 */
[----:B------:R-:W-:Y:S02]  /*52780*/  STSM.16.M88.4 [R0], R52 ;  /* 0x0000003400007844 */ /* 0x000fe40000000200 */
[----:B------:R-:W-:Y:S06]  /*52790*/  BAR.SYNC.DEFER_BLOCKING 0x0 ;  /* 0x0000000000007b1d */ /* 0x000fec0000010000 */
[----:B------:R-:W1:Y:S02]  /*527a0*/  LDS.128 R48, [R36] ;  /* 0x0000000024307984 */ /* 0x000e640000000c00 */
        /* <DEDUP_REMOVED lines=9> */
[----:B------:R2:W-:Y:S02]  /*52840*/  STSM.16.M88.4 [R0], R64 ;  /* 0x0000004000007844 */ /* 0x0005e40000000200 */
[----:B------:R-:W-:Y:S06]  /*52850*/  BAR.SYNC.DEFER_BLOCKING 0x0 ;  /* 0x0000000000007b1d */ /* 0x000fec0000010000 */
[----:B--2---:R-:W2:Y:S04]  /*52860*/  LDL.LU R64, [R1+0x444] ;  /* 0x0004440001407983 */ /* 0x004ea80000300800 */
[----:B------:R-:W2:Y:S04]  /*52870*/  LDL.LU R65, [R1+0x44c] ;  /* 0x00044c0001417983 */ /* 0x000ea80000300800 */
[----:B------:R-:W2:Y:S04]  /*52880*/  LDL.LU R66, [R1+0x3a4] ;  /* 0x0003a40001427983 */ /* 0x000ea80000300800 */
[----:B------:R-:W2:Y:S04]  /*52890*/  LDL.LU R67, [R1+0x3ac] ;  /* 0x0003ac0001437983 */ /* 0x000ea80000300800 */
[----:B------:R-:W3:Y:S04]  /*528a0*/  LDL.LU R72, [R1+0x1470] ;  /* 0x0014700001487983 */ /* 0x000ee80000300800 */
[----:B------:R-:W3:Y:S04]  /*528b0*/  LDL.LU R73, [R1+0x1478] ;  /* 0x0014780001497983 */ /* 0x000ee80000300800 */
[----:B------:R-:W3:Y:S04]  /*528c0*/  LDL.LU R74, [R1+0x1410] ;  /* 0x00141000014a7983 */ /* 0x000ee80000300800 */
[----:B------:R-:W3:Y:S04]  /*528d0*/  LDL.LU R75, [R1+0x1418] ;  /* 0x00141800014b7983 */ /* 0x000ee80000300800 */
[----:B------:R-:W1:Y:S01]  /*528e0*/  LDS.128 R60, [R36] ;  /* 0x00000000243c7984 */ /* 0x000e620000000c00 */
[----:B------:R-:W-:Y:S06]  /*528f0*/  BAR.SYNC.DEFER_BLOCKING 0x0 ;  /* 0x0000000000007b1d */ /* 0x000fec0000010000 */
[----:B------:R4:W-:Y:S02]  /*52900*/  STSM.16.M88.4 [R0], R68 ;  /* 0x0000004400007844 */ /* 0x0009e40000000200 */
[----:B------:R-:W-:Y:S06]  /*52910*/  BAR.SYNC.DEFER_BLOCKING 0x0 ;  /* 0x0000000000007b1d */ /* 0x000fec0000010000 */
[----:B----4-:R-:W4:Y:S04]  /*52920*/  LDL.LU R68, [R1+0x1360] ;  /* 0x0013600001447983 */ /* 0x010f280000300800 */
[----:B------:R-:W4:Y:S04]  /*52930*/  LDL.LU R69, [R1+0x1368] ;  /* 0x0013680001457983 */ /* 0x000f280000300800 */
[----:B------:R-:W4:Y:S04]  /*52940*/  LDL.LU R70, [R1+0x1290] ;  /* 0x0012900001467983 */ /* 0x000f280000300800 */
[----:B------:R-:W4:Y:S04]  /*52950*/  LDL.LU R71, [R1+0x1298] ;  /* 0x0012980001477983 */ /* 0x000f280000300800 */
[----:B------:R-:W1:Y:S01]  /*52960*/  LDS.128 R96, [R36] ;  /* 0x0000000024607984 */ /* 0x000e620000000c00 */
[----:B------:R-:W-:Y:S06]  /*52970*/  BAR.SYNC.DEFER_BLOCKING 0x0 ;  /* 0x0000000000007b1d */ /* 0x000fec0000010000 */
[----:B--2---:R2:W-:Y:S02]  /*52980*/  STSM.16.M88.4 [R0], R64 ;  /* 0x0000004000007844 */ /* 0x0045e40000000200 */
[----:B------:R-:W-:Y:S06]  /*52990*/  BAR.SYNC.DEFER_BLOCKING 0x0 ;  /* 0x0000000000007b1d */ /* 0x000fec0000010000 */
[----:B--2---:R-:W2:Y:S04]  /*529a0*/  LDL.LU R64, [R1+0x11e0] ;  /* 0x0011e00001407983 */ /* 0x004ea80000300800 */
[----:B------:R-:W2:Y:S04]  /*529b0*/  LDL.LU R65, [R1+0x11e8] ;  /* 0x0011e80001417983 */ /* 0x000ea80000300800 */
[----:B------:R-:W2:Y:S04]  /*529c0*/  LDL.LU R66, [R1+0x1150] ;  /* 0x0011500001427983 */ /* 0x000ea80000300800 */
[----:B------:R-:W1:Y:S01]  /*529d0*/  LDS.128 R92, [R36] ;  /* 0x00000000245c7984 */ /* 0x000e620000000c00 */
[----:B------:R-:W-:Y:S06]  /*529e0*/  BAR.SYNC.DEFER_BLOCKING 0x0 ;  /* 0x0000000000007b1d */ /* 0x000fec0000010000 */
[----:B------:R-:W2:Y:S04]  /*529f0*/  LDL.LU R67, [R1+0x1158] ;  /* 0x0011580001437983 */ /* 0x000ea80000300800 */
[----:B---3--:R-:W-:Y:S01]  /*52a00*/  STSM.16.M88.4 [R0], R72 ;  /* 0x0000004800007844 */ /* 0x008fe20000000200 */
[----:B------:R-:W-:Y:S06]  /*52a10*/  BAR.SYNC.DEFER_BLOCKING 0x0 ;  /* 0x0000000000007b1d */ /* 0x000fec0000010000 */
[----:B------:R-:W3:Y:S02]  /*52a20*/  LDS.128 R84, [R36] ;  /* 0x0000000024547984 */ /* 0x000ee40000000c00 */
[----:B------:R-:W-:Y:S06]  /*52a30*/  BAR.SYNC.DEFER_BLOCKING 0x0 ;  /* 0x0000000000007b1d */ /* 0x000fec0000010000 */
[----:B----4-:R4:W-:Y:S02]  /*52a40*/  STSM.16.M88.4 [R0], R68 ;  /* 0x0000004400007844 */ /* 0x0109e40000000200 */
        /* <DEDUP_REMOVED lines=23> */
[----:B------:R-:W3:Y:S04]  /*52bc0*/  LDL.LU R100, [R1+0x550] ;  /* 0x0005500001647983 */ /* 0x000ee80000300800 */
[----:B------:R-:W3:Y:S04]  /*52bd0*/  LDL.LU R101, [R1+0x558] ;  /* 0x0005580001657983 */ /* 0x000ee80000300800 */
[----:B------:R-:W3:Y:S04]  /*52be0*/  LDL.LU R102, [R1+0x4a0] ;  /* 0x0004a00001667983 */ /* 0x000ee80000300800 */
[----:B------:R-:W3:Y:S04]  /*52bf0*/  LDL.LU R103, [R1+0x4a8] ;  /* 0x0004a80001677983 */ /* 0x000ee80000300800 */
[----:B--2---:R-:W-:Y:S01]  /*52c00*/  STSM.16.M88.4 [R0], R64 ;  /* 0x0000004000007844 */ /* 0x004fe20000000200 */
[----:B------:R-:W-:Y:S06]  /*52c10*/  BAR.SYNC.DEFER_BLOCKING 0x0 ;  /* 0x0000000000007b1d */ /* 0x000fec0000010000 */
[----:B------:R-:W2:Y:S02]  /*52c20*/  LDS.128 R64, [R36] ;  /* 0x0000000024407984 */ /* 0x000ea40000000c00 */
[----:B------:R-:W-:Y:S06]  /*52c30*/  BAR.SYNC.DEFER_BLOCKING 0x0 ;  /* 0x0000000000007b1d */ /* 0x000fec0000010000 */
[----:B----4-:R4:W-:Y:S02]  /*52c40*/  STSM.16.M88.4 [R0], R68 ;  /* 0x0000004400007844 */ /* 0x0109e40000000200 */
[----:B------:R-:W-:Y:S06]  /*52c50*/  BAR.SYNC.DEFER_BLOCKING 0x0 ;  /* 0x0000000000007b1d */ /* 0x000fec0000010000 */
[----:B----4-:R-:W4:Y:S04]  /*52c60*/  LDL.LU R68, [R1+0x430] ;  /* 0x0004300001447983 */ /* 0x010f280000300800 */
        /* <DEDUP_REMOVED lines=19> */
[----:B------:R-:W1:Y:S01]  /*52da0*/  LDS.128 R72, [R36] ;  /* 0x0000000024487984 */ /* 0x000e620000000c00 */
[----:B------:R-:W-:Y:S06]  /*52db0*/  BAR.SYNC.DEFER_BLOCKING 0x0 ;  /* 0x0000000000007b1d */ /* 0x000fec0000010000 */
[----:B------:R-:W2:Y:S04]  /*52dc0*/  LDL.LU R124, [R1+0xed4] ;  /* 0x000ed400017c7983 */ /* 0x000ea80000300800 */
[----:B------:R-:W2:Y:S04]  /*52dd0*/  LDL.LU R125, [R1+0xedc] ;  /* 0x000edc00017d7983 */ /* 0x000ea80000300800 */
[----:B------:R-:W2:Y:S04]  /*52de0*/  LDL.LU R25, [R1+0x10a4] ;  /* 0x0010a40001197983 */ /* 0x000ea80000300800 */
[----:B------:R-:W2:Y:S04]  /*52df0*/  LDL.LU R126, [R1+0xdf4] ;  /* 0x000df400017e7983 */ /* 0x000ea80000300800 */
[----:B---3--:R-:W-:Y:S04]  /*52e00*/  STSM.16.M88.4 [R0], R100 ;  /* 0x0000006400007844 */ /* 0x008fe80000000200 */
[----:B------:R-:W3:Y:S01]  /*52e10*/  LDL.LU R127, [R1+0xdfc] ;  /* 0x000dfc00017f7983 */ /* 0x000ee20000300800 */
[----:B------:R-:W-:Y:S06]  /*52e20*/  BAR.SYNC.DEFER_BLOCKING 0x0 ;  /* 0x0000000000007b1d */ /* 0x000fec0000010000 */
[----:B------:R-:W3:Y:S04]  /*52e30*/  LDL.LU R132, [R1+0xce4] ;  /* 0x000ce40001847983 */ /* 0x000ee80000300800 */
[----:B------:R-:W3:Y:S04]  /*52e40*/  LDL.LU R133, [R1+0xcec] ;  /* 0x000cec0001857983 */ /* 0x000ee80000300800 */
[----:B------:R-:W3:Y:S04]  /*52e50*/  LDL.LU R134, [R1+0x684] ;  /* 0x0006840001867983 */ /* 0x000ee80000300800 */
[----:B------:R-:W3:Y:S04]  /*52e60*/  LDL.LU R135, [R1+0x68c] ;  /* 0x00068c0001877983 */ /* 0x000ee80000300800 */
[----:B------:R-:W2:Y:S01]  /*52e70*/  LDS.128 R100, [R36] ;  /* 0x0000000024647984 */ /* 0x000ea20000000c00 */
[----:B------:R-:W-:Y:S06]  /*52e80*/  BAR.SYNC.DEFER_BLOCKING 0x0 ;  /* 0x0000000000007b1d */ /* 0x000fec0000010000 */
[----:B------:R-:W3:Y:S04]  /*52e90*/  LDL.LU R140, [R1+0x554] ;  /* 0x00055400018c7983 */ /* 0x000ee80000300800 */
[----:B------:R-:W3:Y:S04]  /*52ea0*/  LDL.LU R141, [R1+0x55c] ;  /* 0x00055c00018d7983 */ /* 0x000ee80000300800 */
[----:B------:R-:W3:Y:S04]  /*52eb0*/  LDL.LU R19, [R1+0x330] ;  /* 0x0003300001137983 */ /* 0x000ee80000300800 */
[----:B------:R-:W3:Y:S04]  /*52ec0*/  LDL.LU R142, [R1+0x4a4] ;  /* 0x0004a400018e7983 */ /* 0x000ee80000300800 */
[----:B------:R-:W3:Y:S01]  /*52ed0*/  LDL.LU R143, [R1+0x4ac] ;  /* 0x0004ac00018f7983 */ /* 0x000ee20000300800 */
[----:B-1----:R-:W-:-:S02]  /*52ee0*/  IMAD.MOV.U32 R209, RZ, RZ, R20 ;  /* 0x000000ffffd17224 */ /* 0x002fc400078e0014 */
[----:B------:R-:W-:Y:S01]  /*52ef0*/  IMAD.MOV.U32 R231, RZ, RZ, R21 ;  /* 0x000000ffffe77224 */ /* 0x000fe200078e0015 */
[----:B------:R-:W3:Y:S01]  /*52f00*/  LDL.LU R20, [R1+0x300] ;  /* 0x0003000001147983 */ /* 0x000ee20000300800 */
[----:B------:R-:W-:-:S03]  /*52f10*/  IMAD.MOV.U32 R37, RZ, RZ, R23 ;  /* 0x000000ffff257224 */ /* 0x000fc600078e0017 */
[----:B------:R-:W3:Y:S01]  /*52f20*/  LDL.LU R21, [R1+0x2e0] ;  /* 0x0002e00001157983 */ /* 0x000ee20000300800 */
[----:B------:R-:W-:-:S03]  /*52f30*/  IMAD.MOV.U32 R210, RZ, RZ, R22 ;  /* 0x000000ffffd27224 */ /* 0x000fc600078e0016 */
        /* <DEDUP_REMOVED lines=10> */
[----:B----4-:R-:W-:Y:S01]  /*52fe0*/  STSM.16.M88.4 [R0], R68 ;  /* 0x0000004400007844 */ /* 0x010fe20000000200 */
[----:B------:R-:W-:Y:S06]  /*52ff0*/  BAR.SYNC.DEFER_BLOCKING 0x0 ;  /* 0x0000000000007b1d */ /* 0x000fec0000010000 */
[----:B------:R-:W1:Y:S02]  /*53000*/  LDS.128 R68, [R36] ;  /* 0x0000000024447984 */ /* 0x000e640000000c00 */
[----:B------:R-:W-:Y:S06]  /*53010*/  BAR.SYNC.DEFER_BLOCKING 0x0 ;  /* 0x0000000000007b1d */ /* 0x000fec0000010000 */
[----:B--2---:R-:W-:Y:S02]  /*53020*/  STSM.16.M88.4 [R0], R104 ;  /* 0x0000006800007844 */ /* 0x004fe40000000200 */
[----:B------:R-:W-:Y:S06]  /*53030*/  BAR.SYNC.DEFER_BLOCKING 0x0 ;  /* 0x0000000000007b1d */ /* 0x000fec0000010000 */
[----:B------:R-:W2:Y:S02]  /*53040*/  LDS.128 R104, [R36] ;  /* 0x0000000024687984 */ /* 0x000ea40000000c00 */
[----:B------:R-:W-:Y:S06]  /*53050*/  BAR.SYNC.DEFER_BLOCKING 0x0 ;  /* 0x0000000000007b1d */ /* 0x000fec0000010000 */
[----:B------:R-:W-:Y:S02]  /*53060*/  STSM.16.M88.4 [R0], R108 ;  /* 0x0000006c00007844 */ /* 0x000fe40000000200 */
        /* <DEDUP_REMOVED lines=11> */
[----:B---3--:R-:W-:Y:S02]  /*53120*/  STSM.16.M88.4 [R0], R124 ;  /* 0x0000007c00007844 */ /* 0x008fe40000000200 */
[----:B------:R-:W-:Y:S06]  /*53130*/  BAR.SYNC.DEFER_BLOCKING 0x0 ;  /* 0x0000000000007b1d */ /* 0x000fec0000010000 */
[----:B------:R-:W3:Y:S02]  /*53140*/  LDS.128 R124, [R36] ;  /* 0x00000000247c7984 */ /* 0x000ee40000000c00 */
        /* <DEDUP_REMOVED lines=9> */
[----:B------:R1:W-:Y:S04]  /*531e0*/  STSM.16.M88.4 [R0], R148 ;  /* 0x0000009400007844 */ /* 0x0003e80000000200 */
[----:B-1----:R-:W2:Y:S04]  /*531f0*/  LDL.LU R150, [R1+0x350] ;  /* 0x0003500001967983 */ /* 0x002ea80000300800 */
[----:B------:R-:W3:Y:S01]  /*53200*/  LDL.LU R151, [R1+0x340] ;  /* 0x0003400001977983 */ /* 0x000ee20000300800 */
[C---:B------:R-:W-:Y:S01]  /*53210*/  IMAD.WIDE R38, R25.reuse, 0x4, R2 ;  /* 0x0000000419267825 */ /* 0x040fe200078e0202 */
[----:B------:R-:W-:Y:S06]  /*53220*/  BAR.SYNC.DEFER_BLOCKING 0x0 ;  /* 0x0000000000007b1d */ /* 0x000fec0000010000 */
[----:B--2---:R1:W-:Y:S02]  /*53230*/  @P0 STG.E desc[UR40][R38.64], R150 ;  /* 0x0000009626000986 */ /* 0x0043e4000c101928 */
[----:B-1----:R-:W-:-:S05]  /*53240*/  IMAD.WIDE R38, R25, 0x4, R4 ;  /* 0x0000000419267825 */ /* 0x002fca00078e0204 */
[----:B---3--:R1:W-:Y:S02]  /*53250*/  @P5 STG.E desc[UR40][R38.64], R151 ;  /* 0x0000009726005986 */ /* 0x0083e4000c101928 */
[----:B-1----:R-:W-:-:S05]  /*53260*/  IMAD.WIDE R38, R25, 0x4, R6 ;  /* 0x0000000419267825 */ /* 0x002fca00078e0206 */
[----:B------:R1:W-:Y:S01]  /*53270*/  @P4 STG.E desc[UR40][R38.64], R19 ;  /* 0x0000001326004986 */ /* 0x0003e2000c101928 */
[----:B------:R-:W-:Y:S01]  /*53280*/  LOP3.LUT P0, RZ, R34, 0x8000000, RZ, 0xc0, !PT ;  /* 0x0800000022ff7812 */ /* 0x000fe2000780c0ff */
[----:B-1----:R-:W-:-:S05]  /*53290*/  IMAD.WIDE R38, R25, 0x4, R8 ;  /* 0x0000000419267825 */ /* 0x002fca00078e0208 */
[----:B------:R1:W-:Y:S01]  /*532a0*/  @P3 STG.E desc[UR40][R38.64], R20 ;  /* 0x0000001426003986 */ /* 0x0003e2000c101928 */
[----:B------:R-:W-:Y:S01]  /*532b0*/  LOP3.LUT P4, RZ, R35, 0x1, RZ, 0xc0, !PT ;  /* 0x0000000123ff7812 */ /* 0x000fe2000788c0ff */
[----:B-1----:R-:W-:-:S05]  /*532c0*/  IMAD.WIDE R38, R25, 0x4, R10 ;  /* 0x0000000419267825 */ /* 0x002fca00078e020a */
[----:B------:R1:W-:Y:S01]  /*532d0*/  @P2 STG.E desc[UR40][R38.64], R21 ;  /* 0x0000001526002986 */ /* 0x0003e2000c101928 */
[----:B------:R-:W-:Y:S01]  /*532e0*/  LOP3.LUT P5, RZ, R35, 0x10, RZ, 0xc0, !PT ;  /* 0x0000001023ff7812 */ /* 0x000fe200078ac0ff */
[----:B-1----:R-:W-:-:S05]  /*532f0*/  IMAD.WIDE R38, R25, 0x4, R12 ;  /* 0x0000000419267825 */ /* 0x002fca00078e020c */
[----:B------:R1:W-:Y:S02]  /*53300*/  @P1 STG.E desc[UR40][R38.64], R23 ;  /* 0x0000001726001986 */ /* 0x0003e4000c101928 */
[----:B-1----:R-:W-:-:S05]  /*53310*/  IMAD.WIDE R38, R25, 0x4, R14 ;  /* 0x0000000419267825 */ /* 0x002fca00078e020e */
[----:B------:R1:W-:Y:S02]  /*53320*/  @P0 STG.E desc[UR40][R38.64], R24 ;  /* 0x0000001826000986 */ /* 0x0003e4000c101928 */
[----:B-1----:R-:W-:Y:S02]  /*53330*/  IMAD.WIDE R38, R25, 0x4, R16 ;  /* 0x0000000419267825 */ /* 0x002fe400078e0210 */
[----:B------:R-:W2:Y:S04]  /*53340*/  LDL.LU R24, [R1+0x470] ;  /* 0x0004700001187983 */ /* 0x000ea80000300800 */
[----:B------:R1:W-:Y:S02]  /*53350*/  @P4 STG.E desc[UR40][R38.64], R251 ;  /* 0x000000fb26004986 */ /* 0x0003e4000c101928 */
[----:B-1----:R-:W-:-:S05]  /*53360*/  IMAD.WIDE R38, R22, 0x4, R2 ;  /* 0x0000000416267825 */ /* 0x002fca00078e0202 */
[----:B------:R1:W-:Y:S02]  /*53370*/  @P5 STG.E desc[UR40][R38.64], R250 ;  /* 0x000000fa26005986 */ /* 0x0003e4000c101928 */
[----:B-1----:R-:W-:-:S05]  /*53380*/  IMAD.WIDE R38, R22, 0x4, R4 ;  /* 0x0000000416267825 */ /* 0x002fca00078e0204 */
[----:B------:R1:W-:Y:S04]  /*53390*/  @P6 STG.E desc[UR40][R38.64], R27 ;  /* 0x0000001b26006986 */ /* 0x0003e8000c101928 */
[----:B-1----:R-:W3:Y:S04]  /*533a0*/  LDL.LU R27, [R1+0x1f0] ;  /* 0x0001f000011b7983 */ /* 0x002ee80000300800 */
[----:B------:R-:W2:Y:S04]  /*533b0*/  LDL.LU R250, [R1+0x1b0] ;  /* 0x0001b00001fa7983 */ /* 0x000ea80000300800 */
[----:B------:R-:W2:Y:S04]  /*533c0*/  LDL.LU R20, [R1+0x1a0] ;  /* 0x0001a00001147983 */ /* 0x000ea80000300800 */
[----:B------:R-:W2:Y:S04]  /*533d0*/  LDL.LU R21, [R1+0x150] ;  /* 0x0001500001157983 */ /* 0x000ea80000300800 */
[----:B------:R-:W2:Y:S04]  /*533e0*/  LDL.LU R23, [R1+0x100] ;  /* 0x0001000001177983 */ /* 0x000ea80000300800 */
[----:B------:R-:W4:Y:S04]  /*533f0*/  LDL.LU R25, [R1+0xf0] ;  /* 0x0000f00001197983 */ /* 0x000f280000300800 */
[----:B------:R-:W4:Y:S04]  /*53400*/  LDL.LU R19, [R1+0x47c] ;  /* 0x00047c0001137983 */ /* 0x000f280000300800 */
[----:B------:R-:W4:Y:S01]  /*53410*/  LDL.LU R251, [R1+0x354] ;  /* 0x0003540001fb7983 */ /* 0x000f220000300800 */
[----:B------:R-:W-:-:S02]  /*53420*/  LOP3.LUT P0, RZ, R35, 0x40000, RZ, 0xc0, !PT ;  /* 0x0004000023ff7812 */ /* 0x000fc4000780c0ff */
[----:B------:R-:W-:-:S11]  /*53430*/  LOP3.LUT R34, R34, 0xfff7ffff, RZ, 0xc0, !PT ;  /* 0xfff7ffff22227812 */ /* 0x000fd600078ec0ff */
[----:B------:R-:W-:Y:S02]  /*53440*/  @P0 LOP3.LUT R34, R34, 0x80000, RZ, 0xfc, !PT ;  /* 0x0008000022220812 */ /* 0x000fe400078efcff */
[C---:B------:R-:W-:Y:S02]  /*53450*/  LOP3.LUT P0, RZ, R35.reuse, 0x20000, RZ, 0xc0, !PT ;  /* 0x0002000023ff7812 */ /* 0x040fe4000780c0ff */
[----:B------:R-:W-:Y:S02]  /*53460*/  LOP3.LUT R34, R34, 0xffefffff, RZ, 0xc0, !PT ;  /* 0xffefffff22227812 */ /* 0x000fe400078ec0ff */
[----:B------:R-:W-:-:S09]  /*53470*/  LOP3.LUT P3, RZ, R35, 0x40, RZ, 0xc0, !PT ;  /* 0x0000004023ff7812 */ /* 0x000fd2000786c0ff */
[----:B------:R-:W-:Y:S02]  /*53480*/  @P0 LOP3.LUT R34, R34, 0x100000, RZ, 0xfc, !PT ;  /* 0x0010000022220812 */ /* 0x000fe400078efcff */
[C---:B------:R-:W-:Y:S02]  /*53490*/  LOP3.LUT P0, RZ, R35.reuse, 0x10000, RZ, 0xc0, !PT ;  /* 0x0001000023ff7812 */ /* 0x040fe4000780c0ff */
[----:B------:R-:W-:Y:S01]  /*534a0*/  LOP3.LUT R34, R34, 0xffdfffff, RZ, 0xc0, !PT ;  /* 0xffdfffff22227812 */ /* 0x000fe200078ec0ff */
[----:B------:R-:W-:Y:S01]  /*534b0*/  IMAD.WIDE R38, R22, 0x4, R6 ;  /* 0x0000000416267825 */ /* 0x000fe200078e0206 */
[----:B------:R-:W-:-:S09]  /*534c0*/  LOP3.LUT P4, RZ, R35, 0x80, RZ, 0xc0, !PT ;  /* 0x0000008023ff7812 */ /* 0x000fd2000788c0ff */
[----:B------:R-:W-:Y:S02]  /*534d0*/  @P0 LOP3.LUT R34, R34, 0x200000, RZ, 0xfc, !PT ;  /* 0x0020000022220812 */ /* 0x000fe400078efcff */
[----:B------:R-:W-:Y:S02]  /*534e0*/  LOP3.LUT P0, RZ, R35, 0x8000, RZ, 0xc0, !PT ;  /* 0x0000800023ff7812 */ /* 0x000fe4000780c0ff */
[----:B------:R-:W-:-:S11]  /*534f0*/  LOP3.LUT R34, R34, 0xffbfffff, RZ, 0xc0, !PT ;  /* 0xffbfffff22227812 */ /* 0x000fd600078ec0ff */
[----:B------:R-:W-:Y:S02]  /*53500*/  @P0 LOP3.LUT R34, R34, 0x400000, RZ, 0xfc, !PT ;  /* 0x0040000022220812 */ /* 0x000fe400078efcff */
[----:B------:R-:W-:Y:S02]  /*53510*/  LOP3.LUT P0, RZ, R35, 0x4000, RZ, 0xc0, !PT ;  /* 0x0000400023ff7812 */ /* 0x000fe4000780c0ff */
[----:B------:R-:W-:-:S11]  /*53520*/  LOP3.LUT R34, R34, 0xff7fffff, RZ, 0xc0, !PT ;  /* 0xff7fffff22227812 */ /* 0x000fd600078ec0ff */
[----:B------:R-:W-:Y:S02]  /*53530*/  @P0 LOP3.LUT R34, R34, 0x800000, RZ, 0xfc, !PT ;  /* 0x0080000022220812 */ /* 0x000fe400078efcff */
[----:B------:R-:W-:Y:S02]  /*53540*/  LOP3.LUT P0, RZ, R35, 0x2000, RZ, 0xc0, !PT ;  /* 0x0000200023ff7812 */ /* 0x000fe4000780c0ff */
[----:B------:R-:W-:-:S11]  /*53550*/  LOP3.LUT R34, R34, 0xfeffffff, RZ, 0xc0, !PT ;  /* 0xfeffffff22227812 */ /* 0x000fd600078ec0ff */
[----:B------:R-:W-:Y:S02]  /*53560*/  @P0 LOP3.LUT R34, R34, 0x1000000, RZ, 0xfc, !PT ;  /* 0x0100000022220812 */ /* 0x000fe400078efcff */
[C---:B------:R-:W-:Y:S02]  /*53570*/  LOP3.LUT P0, RZ, R35.reuse, 0x1000, RZ, 0xc0, !PT ;  /* 0x0000100023ff7812 */ /* 0x040fe4000780c0ff */
[----:B------:R-:W-:Y:S02]  /*53580*/  LOP3.LUT R34, R34, 0xfdffffff, RZ, 0xc0, !PT ;  /* 0xfdffffff22227812 */ /* 0x000fe400078ec0ff */
[----:B------:R-:W-:-:S09]  /*53590*/  LOP3.LUT P5, RZ, R35, 0x100, RZ, 0xc0, !PT ;  /* 0x0000010023ff7812 */ /* 0x000fd200078ac0ff */
[----:B------:R-:W-:Y:S02]  /*535a0*/  @P0 LOP3.LUT R34, R34, 0x2000000, RZ, 0xfc, !PT ;  /* 0x0200000022220812 */ /* 0x000fe400078efcff */
[C---:B------:R-:W-:Y:S02]  /*535b0*/  LOP3.LUT P0, RZ, R35.reuse, 0x800, RZ, 0xc0, !PT ;  /* 0x0000080023ff7812 */ /* 0x040fe4000780c0ff */
[----:B------:R-:W-:Y:S02]  /*535c0*/  LOP3.LUT P6, RZ, R35, 0x200, RZ, 0xc0, !PT ;  /* 0x0000020023ff7812 */ /* 0x000fe400078cc0ff */
[----:B------:R-:W-:-:S09]  /*535d0*/  LOP3.LUT R34, R34, 0xfbffffff, RZ, 0xc0, !PT ;  /* 0xfbffffff22227812 */ /* 0x000fd200078ec0ff */
[----:B------:R-:W-:Y:S02]  /*535e0*/  @P0 LOP3.LUT R34, R34, 0x4000000, RZ, 0xfc, !PT ;  /* 0x0400000022220812 */ /* 0x000fe400078efcff */
[----:B------:R-:W-:Y:S01]  /*535f0*/  LOP3.LUT P0, RZ, R35, 0x400, RZ, 0xc0, !PT ;  /* 0x0000040023ff7812 */ /* 0x000fe2000780c0ff */
[----:B---3--:R1:W-:Y:S04]  /*53600*/  @P3 STG.E desc[UR40][R38.64], R27 ;  /* 0x0000001b26003986 */ /* 0x0083e8000c101928 */
[----:B-1----:R-:W3:Y:S01]  /*53610*/  LDL.LU R27, [R1+0x344] ;  /* 0x00034400011b7983 */ /* 0x002ee20000300800 */
[----:B------:R-:W-:-:S05]  /*53620*/  IMAD.WIDE R38, R22, 0x4, R8 ;  /* 0x0000000416267825 */ /* 0x000fca00078e0208 */
[----:B--2---:R1:W-:Y:S04]  /*53630*/  @P4 STG.E desc[UR40][R38.64], R250 ;  /* 0x000000fa26004986 */ /* 0x0043e8000c101928 */
[----:B-1----:R-:W2:Y:S04]  /*53640*/  LDL.LU R250, [R1+0x334] ;  /* 0x0003340001fa7983 */ /* 0x002ea80000300800 */
[----:B------:R-:W2:Y:S04]  /*53650*/  LDL.LU R148, [R1+0x304] ;  /* 0x0003040001947983 */ /* 0x000ea80000300800 */
[----:B------:R-:W2:Y:S04]  /*53660*/  LDL.LU R149, [R1+0x2e4] ;  /* 0x0002e40001957983 */ /* 0x000ea80000300800 */
[----:B------:R-:W2:Y:S01]  /*53670*/  LDL.LU R150, [R1+0x2d4] ;  /* 0x0002d40001967983 */ /* 0x000ea20000300800 */
[----:B------:R-:W-:-:S03]  /*53680*/  IMAD.WIDE R38, R22, 0x4, R10 ;  /* 0x0000000416267825 */ /* 0x000fc600078e020a */
[----:B------:R-:W2:Y:S04]  /*53690*/  LDL.LU R151, [R1+0x2c4] ;  /* 0x0002c40001977983 */ /* 0x000ea80000300800 */
[----:B------:R1:W-:Y:S02]  /*536a0*/  @P5 STG.E desc[UR40][R38.64], R20 ;  /* 0x0000001426005986 */ /* 0x0003e4000c101928 */
[C---:B-1----:R-:W-:Y:S02]  /*536b0*/  IMAD.WIDE R38, R22.reuse, 0x4, R12 ;  /* 0x0000000416267825 */ /* 0x042fe400078e020c */
[----:B------:R-:W2:Y:S04]  /*536c0*/  LDL.LU R20, [R1+0x2b4] ;  /* 0x0002b40001147983 */ /* 0x000ea80000300800 */
[----:B------:R1:W-:Y:S02]  /*536d0*/  @P6 STG.E desc[UR40][R38.64], R21 ;  /* 0x0000001526006986 */ /* 0x0003e4000c101928 */
[----:B-1----:R-:W-:-:S02]  /*536e0*/  IMAD.WIDE R38, R22, 0x4, R14 ;  /* 0x0000000416267825 */ /* 0x002fc400078e020e */
[----:B------:R-:W2:Y:S04]  /*536f0*/  LDL.LU R21, [R1+0x264] ;  /* 0x0002640001157983 */ /* 0x000ea80000300800 */
[----:B------:R1:W-:Y:S01]  /*53700*/  @P0 STG.E desc[UR40][R38.64], R23 ;  /* 0x0000001726000986 */ /* 0x0003e2000c101928 */
[----:B------:R-:W-:Y:S01]  /*53710*/  LOP3.LUT P0, RZ, R34, 0x4000000, RZ, 0xc0, !PT ;  /* 0x0400000022ff7812 */ /* 0x000fe2000780c0ff */
[----:B-1----:R-:W-:Y:S02]  /*53720*/  IMAD.WIDE R38, R22, 0x4, R16 ;  /* 0x0000000416267825 */ /* 0x002fe400078e0210 */
[----:B------:R-:W2:Y:S10]  /*53730*/  LDL.LU R23, [R1+0x224] ;  /* 0x0002240001177983 */ /* 0x000eb40000300800 */
[----:B----4-:R1:W-:Y:S01]  /*53740*/  @P0 STG.E desc[UR40][R38.64], R25 ;  /* 0x0000001926000986 */ /* 0x0103e2000c101928 */
[----:B------:R-:W-:-:S03]  /*53750*/  LOP3.LUT P0, RZ, R34, 0x2000000, RZ, 0xc0, !PT ;  /* 0x0200000022ff7812 */ /* 0x000fc6000780c0ff */
[----:B------:R-:W4:Y:S04]  /*53760*/  LDL.LU R22, [R1+0x1f4] ;  /* 0x0001f40001167983 */ /* 0x000f280000300800 */
[----:B-1----:R-:W4:Y:S01]  /*53770*/  LDL.LU R25, [R1+0x1b4] ;  /* 0x0001b40001197983 */ /* 0x002f220000300800 */
[----:B------:R-:W-:-:S05]  /*53780*/  IMAD.WIDE R38, R19, 0x4, R2 ;  /* 0x0000000413267825 */ /* 0x000fca00078e0202 */
[----:B------:R1:W-:Y:S04]  /*53790*/  @P0 STG.E desc[UR40][R38.64], R251 ;  /* 0x000000fb26000986 */ /* 0x0003e8000c101928 */
[----:B-1----:R-:W4:Y:S01]  /*537a0*/  LDL.LU R251, [R1+0x1a4] ;  /* 0x0001a40001fb7983 */ /* 0x002f220000300800 */
[----:B------:R-:W-:Y:S01]  /*537b0*/  LOP3.LUT P0, RZ, R34, 0x1000000, RZ, 0xc0, !PT ;  /* 0x0100000022ff7812 */ /* 0x000fe2000780c0ff */
[----:B------:R-:W-:Y:S01]  /*537c0*/  IMAD.WIDE R38, R19, 0x4, R4 ;  /* 0x0000000413267825 */ /* 0x000fe200078e0204 */
[C---:B------:R-:W-:Y:S02]  /*537d0*/  LOP3.LUT P1, RZ, R35.reuse, 0x80000, RZ, 0xc0, !PT ;  /* 0x0008000023ff7812 */ /* 0x040fe4000782c0ff */
[C---:B------:R-:W-:Y:S02]  /*537e0*/  LOP3.LUT P2, RZ, R35.reuse, 0x100000, RZ, 0xc0, !PT ;  /* 0x0010000023ff7812 */ /* 0x040fe4000784c0ff */
[----:B------:R-:W-:-:S02]  /*537f0*/  LOP3.LUT P3, RZ, R35, 0x200000, RZ, 0xc0, !PT ;  /* 0x0020000023ff7812 */ /* 0x000fc4000786c0ff */
[C---:B------:R-:W-:Y:S02]  /*53800*/  LOP3.LUT P4, RZ, R35.reuse, 0x400000, RZ, 0xc0, !PT ;  /* 0x0040000023ff7812 */ /* 0x040fe4000788c0ff */
[C---:B------:R-:W-:Y:S02]  /*53810*/  LOP3.LUT P5, RZ, R35.reuse, 0x800000, RZ, 0xc0, !PT ;  /* 0x0080000023ff7812 */ /* 0x040fe400078ac0ff */
[----:B------:R-:W-:Y:S01]  /*53820*/  LOP3.LUT P6, RZ, R35, 0x1000000, RZ, 0xc0, !PT ;  /* 0x0100000023ff7812 */ /* 0x000fe200078cc0ff */
[----:B---3--:R1:W-:Y:S01]  /*53830*/  @P0 STG.E desc[UR40][R38.64], R27 ;  /* 0x0000001b26000986 */ /* 0x0083e2000c101928 */
[C---:B------:R-:W-:Y:S01]  /*53840*/  LOP3.LUT P0, RZ, R34.reuse, 0x800000, RZ, 0xc0, !PT ;  /* 0x0080000022ff7812 */ /* 0x040fe2000780c0ff */
[C---:B-1----:R-:W-:Y:S02]  /*53850*/  IMAD.WIDE R38, R19.reuse, 0x4, R6 ;  /* 0x0000000413267825 */ /* 0x042fe400078e0206 */
[----:B------:R-:W3:Y:S10]  /*53860*/  LDL.LU R27, [R1+0x2050] ;  /* 0x00205000011b7983 */ /* 0x000ef40000300800 */
[----:B--2---:R1:W-:Y:S01]  /*53870*/  @P0 STG.E desc[UR40][R38.64], R250 ;  /* 0x000000fa26000986 */ /* 0x0043e2000c101928 */
[----:B------:R-:W-:Y:S01]  /*53880*/  LOP3.LUT P0, RZ, R34, 0x400000, RZ, 0xc0, !PT ;  /* 0x0040000022ff7812 */ /* 0x000fe2000780c0ff */
[----:B-1----:R-:W-:-:S02]  /*53890*/  IMAD.WIDE R38, R19, 0x4, R8 ;  /* 0x0000000413267825 */ /* 0x002fc400078e0208 */
[----:B------:R-:W2:Y:S10]  /*538a0*/  LDL.LU R250, [R1+0x204c] ;  /* 0x00204c0001fa7983 */ /* 0x000eb40000300800 */
[----:B------:R1:W-:Y:S01]  /*538b0*/  @P0 STG.E desc[UR40][R38.64], R148 ;  /* 0x0000009426000986 */ /* 0x0003e2000c101928 */
[----:B------:R-:W-:Y:S01]  /*538c0*/  LOP3.LUT P0, RZ, R34, 0x200000, RZ, 0xc0, !PT ;  /* 0x0020000022ff7812 */ /* 0x000fe2000780c0ff */
[----:B-1----:R-:W-:-:S12]  /*538d0*/  IMAD.WIDE R38, R19, 0x4, R10 ;  /* 0x0000000413267825 */ /* 0x002fd800078e020a */
[----:B------:R1:W-:Y:S01]  /*538e0*/  @P0 STG.E desc[UR40][R38.64], R149 ;  /* 0x0000009526000986 */ /* 0x0003e2000c101928 */
[----:B------:R-:W-:Y:S01]  /*538f0*/  LOP3.LUT P0, RZ, R34, 0x100000, RZ, 0xc0, !PT ;  /* 0x0010000022ff7812 */ /* 0x000fe2000780c0ff */
[----:B-1----:R-:W-:-:S12]  /*53900*/  IMAD.WIDE R38, R19, 0x4, R12 ;  /* 0x0000000413267825 */ /* 0x002fd800078e020c */
[----:B------:R1:W-:Y:S01]  /*53910*/  @P0 STG.E desc[UR40][R38.64], R150 ;  /* 0x0000009626000986 */ /* 0x0003e2000c101928 */
[----:B------:R-:W-:Y:S01]  /*53920*/  LOP3.LUT P0, RZ, R34, 0x80000, RZ, 0xc0, !PT ;  /* 0x0008000022ff7812 */ /* 0x000fe2000780c0ff */
[----:B-1----:R-:W-:-:S12]  /*53930*/  IMAD.WIDE R38, R19, 0x4, R14 ;  /* 0x0000000413267825 */ /* 0x002fd800078e020e */
[----:B------:R1:W-:Y:S02]  /*53940*/  @P0 STG.E desc[UR40][R38.64], R151 ;  /* 0x0000009726000986 */ /* 0x0003e4000c101928 */
[----:B-1----:R-:W-:-:S05]  /*53950*/  IMAD.WIDE R38, R19, 0x4, R16 ;  /* 0x0000000413267825 */ /* 0x002fca00078e0210 */
[----:B------:R1:W-:Y:S02]  /*53960*/  @P1 STG.E desc[UR40][R38.64], R20 ;  /* 0x0000001426001986 */ /* 0x0003e4000c101928 */
[----:B-1----:R-:W-:-:S05]  /*53970*/  IMAD.WIDE R38, R24, 0x4, R2 ;  /* 0x0000000418267825 */ /* 0x002fca00078e0202 */
[----:B------:R1:W-:Y:S02]  /*53980*/  @P2 STG.E desc[UR40][R38.64], R21 ;  /* 0x0000001526002986 */ /* 0x0003e4000c101928 */
[----:B-1----:R-:W-:-:S05]  /*53990*/  IMAD.WIDE R38, R24, 0x4, R4 ;  /* 0x0000000418267825 */ /* 0x002fca00078e0204 */
[----:B------:R1:W-:Y:S02]  /*539a0*/  @P3 STG.E desc[UR40][R38.64], R23 ;  /* 0x0000001726003986 */ /* 0x0003e4000c101928 */
[----:B-1----:R-:W-:-:S05]  /*539b0*/  IMAD.WIDE R38, R24, 0x4, R6 ;  /* 0x0000000418267825 */ /* 0x002fca00078e0206 */
[----:B----4-:R1:W-:Y:S02]  /*539c0*/  @P4 STG.E desc[UR40][R38.64], R22 ;  /* 0x0000001626004986 */ /* 0x0103e4000c101928 */
[----:B-1----:R-:W-:-:S05]  /*539d0*/  IMAD.WIDE R38, R24, 0x4, R8 ;  /* 0x0000000418267825 */ /* 0x002fca00078e0208 */
[----:B------:R1:W-:Y:S02]  /*539e0*/  @P5 STG.E desc[UR40][R38.64], R25 ;  /* 0x0000001926005986 */ /* 0x0003e4000c101928 */
[----:B-1----:R-:W-:-:S05]  /*539f0*/  IMAD.WIDE R38, R24, 0x4, R10 ;  /* 0x0000000418267825 */ /* 0x002fca00078e020a */
[----:B------:R1:W-:Y:S04]  /*53a00*/  @P6 STG.E desc[UR40][R38.64], R251 ;  /* 0x000000fb26006986 */ /* 0x0003e8000c101928 */
[----:B-1----:R-:W4:Y:S04]  /*53a10*/  LDL.LU R251, [R1+0x154] ;  /* 0x0001540001fb7983 */ /* 0x002f280000300800 */
[----:B------:R-:W2:Y:S04]  /*53a20*/  LDL.LU R25, [R1+0x104] ;  /* 0x0001040001197983 */ /* 0x000ea80000300800 */
[----:B------:R-:W2:Y:S04]  /*53a30*/  LDL.LU R19, [R1+0xf4] ;  /* 0x0000f40001137983 */ /* 0x000ea80000300800 */
[----:B------:R-:W2:Y:S04]  /*53a40*/  LDL.LU R20, [R1+0x358] ;  /* 0x0003580001147983 */ /* 0x000ea80000300800 */
[----:B------:R-:W2:Y:S04]  /*53a50*/  LDL.LU R21, [R1+0x348] ;  /* 0x0003480001157983 */ /* 0x000ea80000300800 */
[----:B------:R-:W3:Y:S04]  /*53a60*/  LDL.LU R23, [R1+0x338] ;  /* 0x0003380001177983 */ /* 0x000ee80000300800 */
[----:B------:R-:W3:Y:S01]  /*53a70*/  LDL.LU R22, [R1+0x308] ;  /* 0x0003080001167983 */ /* 0x000ee20000300800 */
[----:B------:R-:W-:-:S02]  /*53a80*/  LOP3.LUT P0, RZ, R33, 0x20, RZ, 0xc0, !PT ;  /* 0x0000002021ff7812 */ /* 0x000fc4000780c0ff */
[----:B------:R-:W-:-:S11]  /*53a90*/  LOP3.LUT R34, R34, 0xfffff7ff, RZ, 0xc0, !PT ;  /* 0xfffff7ff22227812 */ /* 0x000fd600078ec0ff */
[----:B------:R-:W-:Y:S02]  /*53aa0*/  @P0 LOP3.LUT R34, R34, 0x800, RZ, 0xfc, !PT ;  /* 0x0000080022220812 */ /* 0x000fe400078efcff */
[----:B------:R-:W-:Y:S02]  /*53ab0*/  LOP3.LUT P0, RZ, R33, 0x10, RZ, 0xc0, !PT ;  /* 0x0000001021ff7812 */ /* 0x000fe4000780c0ff */
[----:B------:R-:W-:Y:S02]  /*53ac0*/  LOP3.LUT R34, R34, 0xffffefff, RZ, 0xc0, !PT ;  /* 0xffffefff22227812 */ /* 0x000fe400078ec0ff */
[----:B------:R-:W-:-:S09]  /*53ad0*/  LOP3.LUT P3, RZ, R35, 0x2000000, RZ, 0xc0, !PT ;  /* 0x0200000023ff7812 */ /* 0x000fd2000786c0ff */
[----:B------:R-:W-:Y:S02]  /*53ae0*/  @P0 LOP3.LUT R34, R34, 0x1000, RZ, 0xfc, !PT ;  /* 0x0000100022220812 */ /* 0x000fe400078efcff */
[----:B------:R-:W-:Y:S02]  /*53af0*/  LOP3.LUT P0, RZ, R33, 0x8, RZ, 0xc0, !PT ;  /* 0x0000000821ff7812 */ /* 0x000fe4000780c0ff */
        /* <DEDUP_REMOVED lines=22> */
[----:B----4-:R1:W-:Y:S04]  /*53c60*/  @P3 STG.E desc[UR40][R38.64], R251 ;  /* 0x000000fb26003986 */ /* 0x0103e8000c101928 */
[----:B-1----:R-:W4:Y:S01]  /*53c70*/  LDL.LU R251, [R1+0x2e8] ;  /* 0x0002e80001fb7983 */ /* 0x002f220000300800 */
[----:B------:R-:W-:-:S05]  /*53c80*/  IMAD.WIDE R38, R24, 0x4, R14 ;  /* 0x0000000418267825 */ /* 0x000fca00078e020e */
[----:B--2---:R1:W-:Y:S04]  /*53c90*/  @P4 STG.E desc[UR40][R38.64], R25 ;  /* 0x0000001926004986 */ /* 0x0043e8000c101928 */
[----:B-1----:R-:W2:Y:S01]  /*53ca0*/  LDL.LU R25, [R1+0x2d8] ;  /* 0x0002d80001197983 */ /* 0x002ea20000300800 */
[----:B------:R-:W-:-:S03]  /*53cb0*/  IMAD.WIDE R38, R24, 0x4, R16 ;  /* 0x0000000418267825 */ /* 0x000fc600078e0210 */
[----:B------:R-:W2:Y:S04]  /*53cc0*/  LDL.LU R24, [R1+0x2c8] ;  /* 0x0002c80001187983 */ /* 0x000ea80000300800 */
[----:B------:R-:W2:Y:S04]  /*53cd0*/  LDL.LU R148, [R1+0x2b8] ;  /* 0x0002b80001947983 */ /* 0x000ea80000300800 */
[----:B------:R-:W2:Y:S04]  /*53ce0*/  LDL.LU R149, [R1+0x268] ;  /* 0x0002680001957983 */ /* 0x000ea80000300800 */
[----:B------:R1:W-:Y:S04]  /*53cf0*/  @P5 STG.E desc[UR40][R38.64], R19 ;  /* 0x0000001326005986 */ /* 0x0003e8000c101928 */
[----:B------:R-:W2:Y:S04]  /*53d00*/  LDL.LU R150, [R1+0x228] ;  /* 0x0002280001967983 */ /* 0x000ea80000300800 */
[----:B------:R-:W2:Y:S01]  /*53d10*/  LDL.LU R151, [R1+0x1f8] ;  /* 0x0001f80001977983 */ /* 0x000ea20000300800 */
[----:B-1----:R-:W-:-:S03]  /*53d20*/  IMAD.WIDE R38, R252, 0x4, R2 ;  /* 0x00000004fc267825 */ /* 0x002fc600078e0202 */
[----:B------:R-:W2:Y:S04]  /*53d30*/  LDL.LU R19, [R1+0x1b8] ;  /* 0x0001b80001137983 */ /* 0x000ea80000300800 */
[----:B------:R1:W-:Y:S02]  /*53d40*/  @P6 STG.E desc[UR40][R38.64], R20 ;  /* 0x0000001426006986 */ /* 0x0003e4000c101928 */
[----:B-1----:R-:W-:Y:S02]  /*53d50*/  IMAD.WIDE R38, R252, 0x4, R4 ;  /* 0x00000004fc267825 */ /* 0x002fe400078e0204 */
[----:B------:R-:W2:Y:S04]  /*53d60*/  LDL.LU R20, [R1+0x1a8] ;  /* 0x0001a80001147983 */ /* 0x000ea80000300800 */
[----:B------:R1:W-:Y:S01]  /*53d70*/  @P0 STG.E desc[UR40][R38.64], R21 ;  /* 0x0000001526000986 */ /* 0x0003e2000c101928 */
[----:B------:R-:W-:Y:S01]  /*53d80*/  LOP3.LUT P0, RZ, R34, 0x40000, RZ, 0xc0, !PT ;  /* 0x0004000022ff7812 */ /* 0x000fe2000780c0ff */
[----:B-1----:R-:W-:-:S02]  /*53d90*/  IMAD.WIDE R38, R252, 0x4, R6 ;  /* 0x00000004fc267825 */ /* 0x002fc400078e0206 */
[----:B------:R-:W2:Y:S10]  /*53da0*/  LDL.LU R21, [R1+0x158] ;  /* 0x0001580001157983 */ /* 0x000eb40000300800 */
[----:B---3--:R1:W-:Y:S01]  /*53db0*/  @P0 STG.E desc[UR40][R38.64], R23 ;  /* 0x0000001726000986 */ /* 0x0083e2000c101928 */
[----:B------:R-:W-:-:S03]  /*53dc0*/  LOP3.LUT P0, RZ, R34, 0x20000, RZ, 0xc0, !PT ;  /* 0x0002000022ff7812 */ /* 0x000fc6000780c0ff */
[----:B-1----:R-:W3:Y:S01]  /*53dd0*/  LDL.LU R23, [R1+0x108] ;  /* 0x0001080001177983 */ /* 0x002ee20000300800 */
[----:B------:R-:W-:-:S09]  /*53de0*/  IMAD.WIDE R38, R252, 0x4, R8 ;  /* 0x00000004fc267825 */ /* 0x000fd200078e0208 */
[----:B------:R1:W-:Y:S04]  /*53df0*/  @P0 STG.E desc[UR40][R38.64], R22 ;  /* 0x0000001626000986 */ /* 0x0003e8000c101928 */
[----:B-1----:R-:W3:Y:S01]  /*53e00*/  LDL.LU R22, [R1+0xf8] ;  /* 0x0000f80001167983 */ /* 0x002ee20000300800 */
        /* <DEDUP_REMOVED lines=8> */
[----:B----4-:R1:W-:Y:S01]  /*53e90*/  @P0 STG.E desc[UR40][R38.64], R251 ;  /* 0x000000fb26000986 */ /* 0x0103e2000c101928 */
[----:B------:R-:W-:Y:S01]  /*53ea0*/  LOP3.LUT P0, RZ, R34, 0x8000, RZ, 0xc0, !PT ;  /* 0x0000800022ff7812 */ /* 0x000fe2000780c0ff */
[----:B-1----:R-:W-:Y:S02]  /*53eb0*/  IMAD.WIDE R38, R252, 0x4, R12 ;  /* 0x00000004fc267825 */ /* 0x002fe400078e020c */
[----:B------:R-:W4:Y:S10]  /*53ec0*/  LDL.LU R251, [R1+0x2048] ;  /* 0x0020480001fb7983 */ /* 0x000f340000300800 */
[----:B--2---:R1:W-:Y:S01]  /*53ed0*/  @P0 STG.E desc[UR40][R38.64], R25 ;  /* 0x0000001926000986 */ /* 0x0043e2000c101928 */
[----:B------:R-:W-:Y:S01]  /*53ee0*/  LOP3.LUT P0, RZ, R34, 0x4000, RZ, 0xc0, !PT ;  /* 0x0000400022ff7812 */ /* 0x000fe2000780c0ff */
[----:B-1----:R-:W-:-:S02]  /*53ef0*/  IMAD.WIDE R38, R252, 0x4, R14 ;  /* 0x00000004fc267825 */ /* 0x002fc400078e020e */
[----:B------:R-:W2:Y:S10]  /*53f00*/  LDL.LU R25, [R1+0x2044] ;  /* 0x0020440001197983 */ /* 0x000eb40000300800 */
[----:B------:R1:W-:Y:S01]  /*53f10*/  @P0 STG.E desc[UR40][R38.64], R24 ;  /* 0x0000001826000986 */ /* 0x0003e2000c101928 */
        /* <DEDUP_REMOVED lines=19> */
[----:B---3--:R1:W-:Y:S02]  /*54050*/  @P5 STG.E desc[UR40][R38.64], R23 ;  /* 0x0000001726005986 */ /* 0x0083e4000c101928 */
        /* <DEDUP_REMOVED lines=8> */
[----:B------:R-:W4:Y:S01]  /*540e0*/  LDL.LU R19, [R1+0x2cc] ;  /* 0x0002cc0001137983 */ /* 0x000f220000300800 */
[----:B------:R-:W-:-:S02]  /*540f0*/  LOP3.LUT P0, RZ, R33, 0x1000000, RZ, 0xc0, !PT ;  /* 0x0100000021ff7812 */ /* 0x000fc4000780c0ff */
        /* <DEDUP_REMOVED lines=18> */
[----:B------:R-:W-:Y:S01]  /*54220*/  LOP3.LUT P0, RZ, R33, 0x40000, RZ, 0xc0, !PT ;  /* 0x0004000021ff7812 */ /* 0x000fe2000780c0ff */
[----:B------:R-:W-:Y:S01]  /*54230*/  IMAD.WIDE R38, R215, 0x4, R2 ;  /* 0x00000004d7267825 */ /* 0x000fe200078e0202 */
[----:B------:R-:W-:Y:S02]  /*54240*/  LOP3.LUT R34, R34, 0xfffffdff, RZ, 0xc0, !PT ;  /* 0xfffffdff22227812 */ /* 0x000fe400078ec0ff */
[C---:B------:R-:W-:Y:S02]  /*54250*/  LOP3.LUT P4, RZ, R33.reuse, 0x2000, RZ, 0xc0, !PT ;  /* 0x0000200021ff7812 */ /* 0x040fe4000788c0ff */
[----:B------:R-:W-:-:S07]  /*54260*/  LOP3.LUT P5, RZ, R33, 0x4000, RZ, 0xc0, !PT ;  /* 0x0000400021ff7812 */ /* 0x000fce00078ac0ff */
        /* <DEDUP_REMOVED lines=9> */
[----:B--2---:R1:W-:Y:S02]  /*54300*/  @P4 STG.E desc[UR40][R38.64], R23 ;  /* 0x0000001726004986 */ /* 0x0043e4000c101928 */
[C---:B-1----:R-:W-:Y:S02]  /*54310*/  IMAD.WIDE R38, R215.reuse, 0x4, R6 ;  /* 0x00000004d7267825 */ /* 0x042fe400078e0206 */
[----:B------:R-:W2:Y:S04]  /*54320*/  LDL.LU R23, [R1+0x26c] ;  /* 0x00026c0001177983 */ /* 0x000ea80000300800 */
[----:B------:R1:W-:Y:S04]  /*54330*/  @P5 STG.E desc[UR40][R38.64], R20 ;  /* 0x0000001426005986 */ /* 0x0003e8000c101928 */
[----:B------:R-:W2:Y:S01]  /*54340*/  LDL.LU R21, [R1+0x22c] ;  /* 0x00022c0001157983 */ /* 0x000ea20000300800 */
[----:B-1----:R-:W-:-:S03]  /*54350*/  IMAD.WIDE R38, R215, 0x4, R8 ;  /* 0x00000004d7267825 */ /* 0x002fc600078e0208 */
[----:B------:R-:W2:Y:S04]  /*54360*/  LDL.LU R20, [R1+0x1fc] ;  /* 0x0001fc0001147983 */ /* 0x000ea80000300800 */
[----:B------:R1:W-:Y:S04]  /*54370*/  @P6 STG.E desc[UR40][R38.64], R149 ;  /* 0x0000009526006986 */ /* 0x0003e8000c101928 */
[----:B------:R-:W2:Y:S04]  /*54380*/  LDL.LU R230, [R1+0x1ac] ;  /* 0x0001ac0001e67983 */ /* 0x000ea80000300800 */
[----:B------:R-:W2:Y:S01]  /*54390*/  LDL.LU R252, [R1+0x15c] ;  /* 0x00015c0001fc7983 */ /* 0x000ea20000300800 */
[----:B-1----:R-:W-:-:S03]  /*543a0*/  IMAD.WIDE R38, R215, 0x4, R10 ;  /* 0x00000004d7267825 */ /* 0x002fc600078e020a */
[----:B------:R-:W2:Y:S04]  /*543b0*/  LDL.LU R148, [R1+0x10c] ;  /* 0x00010c0001947983 */ /* 0x000ea80000300800 */
[----:B------:R1:W-:Y:S01]  /*543c0*/  @P0 STG.E desc[UR40][R38.64], R150 ;  /* 0x0000009626000986 */ /* 0x0003e2000c101928 */
[----:B------:R-:W-:-:S03]  /*543d0*/  LOP3.LUT P0, RZ, R34, 0x400, RZ, 0xc0, !PT ;  /* 0x0000040022ff7812 */ /* 0x000fc6000780c0ff */
[----:B------:R-:W2:Y:S01]  /*543e0*/  LDL.LU R149, [R1+0xfc] ;  /* 0x0000fc0001957983 */ /* 0x000ea20000300800 */
[----:B-1----:R-:W-:-:S03]  /*543f0*/  IMAD.WIDE R38, R215, 0x4, R12 ;  /* 0x00000004d7267825 */ /* 0x002fc600078e020c */
[----:B------:R-:W2:Y:S06]  /*54400*/  LDL.LU R150, [R1+0x760] ;  /* 0x0007600001967983 */ /* 0x000eac0000300800 */
[----:B----4-:R1:W-:Y:S01]  /*54410*/  @P0 STG.E desc[UR40][R38.64], R151 ;  /* 0x0000009726000986 */ /* 0x0103e2000c101928 */
[----:B------:R-:W-:Y:S01]  /*54420*/  LOP3.LUT P0, RZ, R34, 0x200, RZ, 0xc0, !PT ;  /* 0x0000020022ff7812 */ /* 0x000fe2000780c0ff */
[C---:B-1----:R-:W-:Y:S02]  /*54430*/  IMAD.WIDE R38, R215.reuse, 0x4, R14 ;  /* 0x00000004d7267825 */ /* 0x042fe400078e020e */
[----:B------:R-:W4:Y:S10]  /*54440*/  LDL.LU R151, [R1+0x6f0] ;  /* 0x0006f00001977983 */ /* 0x000f340000300800 */
[----:B------:R1:W-:Y:S04]  /*54450*/  @P0 STG.E desc[UR40][R38.64], R19 ;  /* 0x0000001326000986 */ /* 0x0003e8000c101928 */
[----:B-1----:R-:W4:Y:S01]  /*54460*/  LDL.LU R19, [R1+0x690] ;  /* 0x0006900001137983 */ /* 0x002f220000300800 */
[----:B------:R-:W-:-:S03]  /*54470*/  IMAD.WIDE R38, R215, 0x4, R16 ;  /* 0x00000004d7267825 */ /* 0x000fc600078e0210 */
[----:B------:R-:W4:Y:S01]  /*54480*/  LDL.LU R215, [R1+0x1bc] ;  /* 0x0001bc0001d77983 */ /* 0x000f220000300800 */
[----:B------:R-:W-:Y:S02]  /*54490*/  LOP3.LUT P0, RZ, R34, 0x100, RZ, 0xc0, !PT ;  /* 0x0000010022ff7812 */ /* 0x000fe4000780c0ff */
[C---:B------:R-:W-:Y:S02]  /*544a0*/  LOP3.LUT P1, RZ, R33.reuse, 0x2000000, RZ, 0xc0, !PT ;  /* 0x0200000021ff7812 */ /* 0x040fe4000782c0ff */
[C---:B------:R-:W-:Y:S02]  /*544b0*/  LOP3.LUT P2, RZ, R33.reuse, 0x4000000, RZ, 0xc0, !PT ;  /* 0x0400000021ff7812 */ /* 0x040fe4000784c0ff */
[C---:B------:R-:W-:Y:S02]  /*544c0*/  LOP3.LUT P3, RZ, R33.reuse, 0x8000000, RZ, 0xc0, !PT ;  /* 0x0800000021ff7812 */ /* 0x040fe4000786c0ff */
[C---:B------:R-:W-:Y:S02]  /*544d0*/  LOP3.LUT P4, RZ, R33.reuse, 0x10000000, RZ, 0xc0, !PT ;  /* 0x1000000021ff7812 */ /* 0x040fe4000788c0ff */
[----:B------:R-:W-:-:S02]  /*544e0*/  LOP3.LUT P5, RZ, R33, 0x20000000, RZ, 0xc0, !PT ;  /* 0x2000000021ff7812 */ /* 0x000fc400078ac0ff */
[----:B------:R-:W-:Y:S01]  /*544f0*/  LOP3.LUT P6, RZ, R33, 0x40000000, RZ, 0xc0, !PT ;  /* 0x4000000021ff7812 */ /* 0x000fe200078cc0ff */
[----:B---3--:R1:W-:Y:S01]  /*54500*/  @P0 STG.E desc[UR40][R38.64], R22 ;  /* 0x0000001626000986 */ /* 0x0083e2000c101928 */
[----:B------:R-:W-:Y:S01]  /*54510*/  LOP3.LUT P0, RZ, R34, 0x80, RZ, 0xc0, !PT ;  /* 0x0000008022ff7812 */ /* 0x000fe2000780c0ff */
[----:B-1----:R-:W-:Y:S02]  /*54520*/  IMAD.WIDE R38, R216, 0x4, R2 ;  /* 0x00000004d8267825 */ /* 0x002fe400078e0202 */
[----:B------:R-:W3:Y:S10]  /*54530*/  LDL.LU R22, [R1+0x203c] ;  /* 0x00203c0001167983 */ /* 0x000ef40000300800 */
        /* <DEDUP_REMOVED lines=10> */
[----:B-1----:R-:W-:-:S02]  /*545e0*/  IMAD.WIDE R38, R216, 0x4, R8 ;  /* 0x00000004d8267825 */ /* 0x002fc400078e0208 */
[----:B------:R-:W2:Y:S10]  /*545f0*/  LDL.LU R20, [R1+0x2030] ;  /* 0x0020300001147983 */ /* 0x000eb40000300800 */
[----:B----4-:R1:W-:Y:S01]  /*54600*/  @P0 STG.E desc[UR40][R38.64], R215 ;  /* 0x000000d726000986 */ /* 0x0103e2000c101928 */
        /* <DEDUP_REMOVED lines=38> */
[----:B------:R-:W-:Y:S02]  /*54870*/  LOP3.LUT R34, R34, 0xfffffffe, RZ, 0xc0, !PT ;  /* 0xfffffffe22227812 */ /* 0x000fe400078ec0ff */
[----:B------:R-:W-:-:S09]  /*54880*/  LOP3.LUT P3, RZ, R33, 0x80000000, RZ, 0xc0, !PT ;  /* 0x8000000021ff7812 */ /* 0x000fd2000786c0ff */
[----:B------:R-:W-:Y:S02]  /*54890*/  @P0 LOP3.LUT R34, R34, 0x1, RZ, 0xfc, !PT ;  /* 0x0000000122220812 */ /* 0x000fe400078efcff */
[----:B------:R-:W-:Y:S02]  /*548a0*/  LOP3.LUT P0, RZ, R32, 0x20, RZ, 0xc0, !PT ;  /* 0x0000002020ff7812 */ /* 0x000fe4000780c0ff */
[----:B------:R-:W-:Y:S02]  /*548b0*/  LOP3.LUT R34, R34, 0xfffffffd, RZ, 0xc0, !PT ;  /* 0xfffffffd22227812 */ /* 0x000fe400078ec0ff */
[C---:B------:R-:W-:Y:S01]  /*548c0*/  LOP3.LUT P4, RZ, R32.reuse, 0x1, RZ, 0xc0, !PT ;  /* 0x0000000120ff7812 */ /* 0x040fe2000788c0ff */
[----:B------:R-:W-:Y:S01]  /*548d0*/  IMAD.WIDE R38, R217, 0x4, R8 ;  /* 0x00000004d9267825 */ /* 0x000fe200078e0208 */
[----:B------:R-:W-:-:S07]  /*548e0*/  LOP3.LUT P5, RZ, R32, 0x2, RZ, 0xc0, !PT ;  /* 0x0000000220ff7812 */ /* 0x000fce00078ac0ff */
[----:B------:R-:W-:Y:S02]  /*548f0*/  @P0 LOP3.LUT R34, R34, 0x2, RZ, 0xfc, !PT ;  /* 0x0000000222220812 */ /* 0x000fe400078efcff */
[C---:B------:R-:W-:Y:S02]  /*54900*/  LOP3.LUT P0, RZ, R32.reuse, 0x10, RZ, 0xc0, !PT ;  /* 0x0000001020ff7812 */ /* 0x040fe4000780c0ff */
[----:B------:R-:W-:Y:S02]  /*54910*/  LOP3.LUT P6, RZ, R32, 0x4, RZ, 0xc0, !PT ;  /* 0x0000000420ff7812 */ /* 0x000fe400078cc0ff */
[----:B------:R-:W-:-:S09]  /*54920*/  LOP3.LUT R34, R34, 0xfffffffb, RZ, 0xc0, !PT ;  /* 0xfffffffb22227812 */ /* 0x000fd200078ec0ff */
[----:B------:R-:W-:Y:S02]  /*54930*/  @P0 LOP3.LUT R34, R34, 0x4, RZ, 0xfc, !PT ;  /* 0x0000000422220812 */ /* 0x000fe400078efcff */
[----:B------:R-:W-:Y:S01]  /*54940*/  LOP3.LUT P0, RZ, R32, 0x8, RZ, 0xc0, !PT ;  /* 0x0000000820ff7812 */ /* 0x000fe2000780c0ff */
[----:B----4-:R1:W-:Y:S02]  /*54950*/  @P3 STG.E desc[UR40][R38.64], R19 ;  /* 0x0000001326003986 */ /* 0x0103e4000c101928 */
[C---:B-1----:R-:W-:Y:S02]  /*54960*/  IMAD.WIDE R38, R217.reuse, 0x4, R10 ;  /* 0x00000004d9267825 */ /* 0x042fe400078e020a */
[----:B------:R-:W4:Y:S04]  /*54970*/  LDL.LU R19, [R1+0x380] ;  /* 0x0003800001137983 */ /* 0x000f280000300800 */
[----:B--2---:R1:W-:Y:S04]  /*54980*/  @P4 STG.E desc[UR40][R38.64], R230 ;  /* 0x000000e626004986 */ /* 0x0043e8000c101928 */
[----:B------:R-:W2:Y:S04]  /*54990*/  LDL.LU R33, [R1+0x2f0] ;  /* 0x0002f00001217983 */ /* 0x000ea80000300800 */
[----:B------:R-:W2:Y:S01]  /*549a0*/  LDL.LU R216, [R1+0x210] ;  /* 0x0002100001d87983 */ /* 0x000ea20000300800 */
[----:B-1----:R-:W-:-:S03]  /*549b0*/  IMAD.WIDE R38, R217, 0x4, R12 ;  /* 0x00000004d9267825 */ /* 0x002fc600078e020c */
[----:B------:R-:W2:Y:S04]  /*549c0*/  LDL.LU R215, [R1+0x1d0] ;  /* 0x0001d00001d77983 */ /* 0x000ea80000300800 */
[----:B------:R1:W-:Y:S02]  /*549d0*/  @P5 STG.E desc[UR40][R38.64], R252 ;  /* 0x000000fc26005986 */ /* 0x0003e4000c101928 */
[----:B-1----:R-:W-:-:S05]  /*549e0*/  IMAD.WIDE R38, R217, 0x4, R14 ;  /* 0x00000004d9267825 */ /* 0x002fca00078e020e */
[----:B------:R1:W-:Y:S02]  /*549f0*/  @P6 STG.E desc[UR40][R38.64], R148 ;  /* 0x0000009426006986 */ /* 0x0003e4000c101928 */
[----:B-1----:R-:W-:Y:S02]  /*54a00*/  IMAD.WIDE R38, R217, 0x4, R16 ;  /* 0x00000004d9267825 */ /* 0x002fe400078e0210 */
[----:B------:R-:W2:Y:S04]  /*54a10*/  LDL.LU R217, [R1+0x320] ;  /* 0x0003200001d97983 */ /* 0x000ea80000300800 */
[----:B------:R1:W-:Y:S01]  /*54a20*/  @P0 STG.E desc[UR40][R38.64], R149 ;  /* 0x0000009526000986 */ /* 0x0003e2000c101928 */
[----:B------:R-:W-:-:S03]  /*54a30*/  LOP3.LUT P0, RZ, R34, 0x4, RZ, 0xc0, !PT ;  /* 0x0000000422ff7812 */ /* 0x000fc6000780c0ff */
[----:B------:R-:W2:Y:S04]  /*54a40*/  LDL.LU R230, [R1+0x764] ;  /* 0x0007640001e67983 */ /* 0x000ea80000300800 */
[----:B------:R-:W2:Y:S01]  /*54a50*/  LDL.LU R252, [R1+0x6f4] ;  /* 0x0006f40001fc7983 */ /* 0x000ea20000300800 */
[----:B-1----:R-:W-:-:S03]  /*54a60*/  IMAD.WIDE R38, R218, 0x4, R2 ;  /* 0x00000004da267825 */ /* 0x002fc600078e0202 */
[----:B------:R-:W2:Y:S04]  /*54a70*/  LDL.LU R148, [R1+0x694] ;  /* 0x0006940001947983 */ /* 0x000ea80000300800 */
[----:B---3--:R1:W-:Y:S01]  /*54a80*/  @P0 STG.E desc[UR40][R38.64], R150 ;  /* 0x0000009626000986 */ /* 0x0083e2000c101928 */
[----:B------:R-:W-:-:S03]  /*54a90*/  LOP3.LUT P0, RZ, R34, 0x2, RZ, 0xc0, !PT ;  /* 0x0000000222ff7812 */ /* 0x000fc6000780c0ff */
[----:B------:R-:W3:Y:S01]  /*54aa0*/  LDL.LU R149, [R1+0x534] ;  /* 0x0005340001957983 */ /* 0x000ee20000300800 */
[----:B-1----:R-:W-:-:S03]  /*54ab0*/  IMAD.WIDE R38, R218, 0x4, R4 ;  /* 0x00000004da267825 */ /* 0x002fc600078e0204 */
[----:B------:R-:W2:Y:S06]  /*54ac0*/  LDL.LU R150, [R1+0x514] ;  /* 0x0005140001967983 */ /* 0x000eac0000300800 */
[----:B------:R1:W-:Y:S01]  /*54ad0*/  @P0 STG.E desc[UR40][R38.64], R151 ;  /* 0x0000009726000986 */ /* 0x0003e2000c101928 */
[----:B------:R-:W-:-:S03]  /*54ae0*/  LOP3.LUT P0, RZ, R34, 0x1, RZ, 0xc0, !PT ;  /* 0x0000000122ff7812 */ /* 0x000fc6000780c0ff */
[----:B-1----:R-:W2:Y:S04]  /*54af0*/  LDL.LU R151, [R1+0x4f4] ;  /* 0x0004f40001977983 */ /* 0x002ea80000300800 */
[----:B------:R-:W2:Y:S01]  /*54b00*/  LDL.LU R34, [R1+0x360] ;  /* 0x0003600001227983 */ /* 0x000ea20000300800 */
        /* <DEDUP_REMOVED lines=33> */
[----:B------:R1:W-:Y:S02]  /*54d20*/  @P5 STG.E desc[UR40][R38.64], R150 ;  /* 0x0000009626005986 */ /* 0x0003e4000c101928 */
[----:B-1----:R-:W-:-:S05]  /*54d30*/  IMAD.WIDE R38, R219, 0x4, R12 ;  /* 0x00000004db267825 */ /* 0x002fca00078e020c */
[----:B------:R1:W-:Y:S04]  /*54d40*/  @P6 STG.E desc[UR40][R38.64], R151 ;  /* 0x0000009726006986 */ /* 0x0003e8000c101928 */
[----:B-1----:R-:W2:Y:S04]  /*54d50*/  LDL.LU R151, [R1+0x424] ;  /* 0x0004240001977983 */ /* 0x002ea80000300800 */
[----:B------:R-:W3:Y:S04]  /*54d60*/  LDL.LU R230, [R1+0x414] ;  /* 0x0004140001e67983 */ /* 0x000ee80000300800 */
[----:B------:R-:W3:Y:S04]  /*54d70*/  LDL.LU R252, [R1+0x3c4] ;  /* 0x0003c40001fc7983 */ /* 0x000ee80000300800 */
[----:B------:R-:W3:Y:S04]  /*54d80*/  LDL.LU R148, [R1+0x394] ;  /* 0x0003940001947983 */ /* 0x000ee80000300800 */
[----:B------:R-:W3:Y:S01]  /*54d90*/  LDL.LU R149, [R1+0x384] ;  /* 0x0003840001957983 */ /* 0x000ee20000300800 */
[----:B------:R-:W-:-:S03]  /*54da0*/  LOP3.LUT P3, RZ, R32, 0x40000, RZ, 0xc0, !PT ;  /* 0x0004000020ff7812 */ /* 0x000fc6000786c0ff */
[----:B------:R-:W3:Y:S01]  /*54db0*/  LDL.LU R150, [R1+0x364] ;  /* 0x0003640001967983 */ /* 0x000ee20000300800 */
[----:B------:R-:W-:Y:S01]  /*54dc0*/  IMAD.WIDE R38, R219, 0x4, R14 ;  /* 0x00000004db267825 */ /* 0x000fe200078e020e */
        /* <DEDUP_REMOVED lines=13> */
[----:B------:R-:W-:Y:S01]  /*54ea0*/  LOP3.LUT R0, R0, 0xff7fffff, RZ, 0xc0, !PT ;  /* 0xff7fffff00007812 */ /* 0x000fe200078ec0ff */
[----:B--2---:R1:W-:Y:S04]  /*54eb0*/  @P3 STG.E desc[UR40][R38.64], R151 ;  /* 0x0000009726003986 */ /* 0x0043e8000c101928 */
[----:B-1----:R-:W2:Y:S04]  /*54ec0*/  LDL.LU R151, [R1+0x324] ;  /* 0x0003240001977983 */ /* 0x002ea80000300800 */
[----:B------:R-:W4:Y:S02]  /*54ed0*/  LDL.LU R39, [R1+0x2f4] ;  /* 0x0002f40001277983 */ /* 0x000f240000300800 */
[----:B------:R-:W-:-:S02]  /*54ee0*/  @P0 LOP3.LUT R0, R0, 0x800000, RZ, 0xfc, !PT ;  /* 0x0080000000000812 */ /* 0x000fc400078efcff */
[----:B------:R-:W-:Y:S01]  /*54ef0*/  LOP3.LUT P0, RZ, R32, 0x2000000, RZ, 0xc0, !PT ;  /* 0x0200000020ff7812 */ /* 0x000fe2000780c0ff */
[----:B------:R-:W4:Y:S01]  /*54f00*/  LDL.LU R218, [R1+0x214] ;  /* 0x0002140001da7983 */ /* 0x000f220000300800 */
[----:B------:R-:W-:-:S03]  /*54f10*/  LOP3.LUT R0, R0, 0xfeffffff, RZ, 0xc0, !PT ;  /* 0xfeffffff00007812 */ /* 0x000fc600078ec0ff */
[----:B------:R-:W4:Y:S04]  /*54f20*/  LDL.LU R34, [R1+0x1d4] ;  /* 0x0001d40001227983 */ /* 0x000f280000300800 */
[----:B------:R-:W4:Y:S04]  /*54f30*/  LDL.LU R217, [R1+0x768] ;  /* 0x0007680001d97983 */ /* 0x000f280000300800 */
[----:B------:R-:W-:Y:S01]  /*54f40*/  @P0 LOP3.LUT R0, R0, 0x1000000, RZ, 0xfc, !PT ;  /* 0x0100000000000812 */ /* 0x000fe200078efcff */
[----:B------:R-:W4:Y:S01]  /*54f50*/  LDL.LU R216, [R1+0x6f8] ;  /* 0x0006f80001d87983 */ /* 0x000f220000300800 */
[----:B------:R-:W-:-:S02]  /*54f60*/  LOP3.LUT P0, RZ, R32, 0x1000000, RZ, 0xc0, !PT ;  /* 0x0100000020ff7812 */ /* 0x000fc4000780c0ff */
[----:B------:R-:W-:Y:S01]  /*54f70*/  LOP3.LUT R0, R0, 0xfdffffff, RZ, 0xc0, !PT ;  /* 0xfdffffff00007812 */ /* 0x000fe200078ec0ff */
[----:B------:R-:W4:Y:S01]  /*54f80*/  LDL.LU R215, [R1+0x698] ;  /* 0x0006980001d77983 */ /* 0x000f220000300800 */
[----:B------:R-:W-:-:S09]  /*54f90*/  LOP3.LUT P4, RZ, R32, 0x80000, RZ, 0xc0, !PT ;  /* 0x0008000020ff7812 */ /* 0x000fd2000788c0ff */
[----:B------:R-:W-:Y:S02]  /*54fa0*/  @P0 LOP3.LUT R0, R0, 0x2000000, RZ, 0xfc, !PT ;  /* 0x0200000000000812 */ /* 0x000fe400078efcff */
[----:B------:R-:W-:Y:S02]  /*54fb0*/  LOP3.LUT P0, RZ, R32, 0x800000, RZ, 0xc0, !PT ;  /* 0x0080000020ff7812 */ /* 0x000fe4000780c0ff */
[----:B------:R-:W-:Y:S02]  /*54fc0*/  LOP3.LUT R0, R0, 0xfbffffff, RZ, 0xc0, !PT ;  /* 0xfbffffff00007812 */ /* 0x000fe400078ec0ff */
[C---:B------:R-:W-:Y:S02]  /*54fd0*/  LOP3.LUT P5, RZ, R32.reuse, 0x100000, RZ, 0xc0, !PT ;  /* 0x0010000020ff7812 */ /* 0x040fe400078ac0ff */
[C---:B------:R-:W-:Y:S02]  /*54fe0*/  LOP3.LUT P6, RZ, R32.reuse, 0x200000, RZ, 0xc0, !PT ;  /* 0x0020000020ff7812 */ /* 0x040fe400078cc0ff */
[----:B------:R-:W-:-:S05]  /*54ff0*/  LOP3.LUT P1, RZ, R32, 0x80000000, RZ, 0xc0, !PT ;  /* 0x8000000020ff7812 */ /* 0x000fca000782c0ff */
[----:B------:R-:W-:Y:S02]  /*55000*/  @P0 LOP3.LUT R0, R0, 0x4000000, RZ, 0xfc, !PT ;  /* 0x0400000000000812 */ /* 0x000fe400078efcff */
[----:B------:R-:W-:Y:S01]  /*55010*/  LOP3.LUT P0, RZ, R32, 0x400000, RZ, 0xc0, !PT ;  /* 0x0040000020ff7812 */ /* 0x000fe2000780c0ff */
[----:B------:R-:W-:-:S05]  /*55020*/  IMAD.WIDE R32, R219, 0x4, R16 ;  /* 0x00000004db207825 */ /* 0x000fca00078e0210 */
[----:B---3--:R1:W-:Y:S02]  /*55030*/  @P4 STG.E desc[UR40][R32.64], R230 ;  /* 0x000000e620004986 */ /* 0x0083e4000c101928 */
[C---:B-1----:R-:W-:Y:S02]  /*55040*/  IMAD.WIDE R32, R221.reuse, 0x4, R2 ;  /* 0x00000004dd207825 */ /* 0x042fe400078e0202 */
[----:B------:R-:W3:Y:S04]  /*55050*/  LDL.LU R230, [R1+0x538] ;  /* 0x0005380001e67983 */ /* 0x000ee80000300800 */
[----:B------:R1:W-:Y:S02]  /*55060*/  @P5 STG.E desc[UR40][R32.64], R252 ;  /* 0x000000fc20005986 */ /* 0x0003e4000c101928 */
[----:B-1----:R-:W-:-:S02]  /*55070*/  IMAD.WIDE R32, R221, 0x4, R4 ;  /* 0x00000004dd207825 */ /* 0x002fc400078e0204 */
[----:B------:R-:W3:Y:S04]  /*55080*/  LDL.LU R252, [R1+0x518] ;  /* 0x0005180001fc7983 */ /* 0x000ee80000300800 */
[----:B------:R1:W-:Y:S02]  /*55090*/  @P6 STG.E desc[UR40][R32.64], R148 ;  /* 0x0000009420006986 */ /* 0x0003e4000c101928 */
[C---:B-1----:R-:W-:Y:S02]  /*550a0*/  IMAD.WIDE R32, R221.reuse, 0x4, R6 ;  /* 0x00000004dd207825 */ /* 0x042fe400078e0206 */
[----:B------:R-:W3:Y:S04]  /*550b0*/  LDL.LU R148, [R1+0x4f8] ;  /* 0x0004f80001947983 */ /* 0x000ee80000300800 */
[----:B------:R1:W-:Y:S01]  /*550c0*/  @P0 STG.E desc[UR40][R32.64], R149 ;  /* 0x0000009520000986 */ /* 0x0003e2000c101928 */
[----:B------:R-:W-:Y:S01]  /*550d0*/  LOP3.LUT P0, RZ, R0, 0x4000000, RZ, 0xc0, !PT ;  /* 0x0400000000ff7812 */ /* 0x000fe2000780c0ff */
[----:B-1----:R-:W-:-:S02]  /*550e0*/  IMAD.WIDE R32, R221, 0x4, R8 ;  /* 0x00000004dd207825 */ /* 0x002fc400078e0208 */
[----:B------:R-:W3:Y:S10]  /*550f0*/  LDL.LU R149, [R1+0x428] ;  /* 0x0004280001957983 */ /* 0x000ef40000300800 */
[----:B------:R1:W-:Y:S01]  /*55100*/  @P0 STG.E desc[UR40][R32.64], R150 ;  /* 0x0000009620000986 */ /* 0x0003e2000c101928 */
[----:B------:R-:W-:-:S03]  /*55110*/  LOP3.LUT P0, RZ, R0, 0x2000000, RZ, 0xc0, !PT ;  /* 0x0200000000ff7812 */ /* 0x000fc6000780c0ff */
[----:B-1----:R-:W3:Y:S01]  /*55120*/  LDL.LU R150, [R1+0x418] ;  /* 0x0004180001967983 */ /* 0x002ee20000300800 */
[----:B------:R-:W-:-:S09]  /*55130*/  IMAD.WIDE R32, R221, 0x4, R10 ;  /* 0x00000004dd207825 */ /* 0x000fd200078e020a */
[----:B--2---:R1:W-:Y:S04]  /*55140*/  @P0 STG.E desc[UR40][R32.64], R151 ;  /* 0x0000009720000986 */ /* 0x0043e8000c101928 */
[----:B-1----:R-:W2:Y:S01]  /*55150*/  LDL.LU R151, [R1+0x3c8] ;  /* 0x0003c80001977983 */ /* 0x002ea20000300800 */
[----:B------:R-:W-:Y:S01]  /*55160*/  LOP3.LUT P0, RZ, R0, 0x1000000, RZ, 0xc0, !PT ;  /* 0x0100000000ff7812 */ /* 0x000fe2000780c0ff */
[----:B------:R-:W-:-:S12]  /*55170*/  IMAD.WIDE R32, R221, 0x4, R12 ;  /* 0x00000004dd207825 */ /* 0x000fd800078e020c */
[----:B----4-:R1:W-:Y:S01]  /*55180*/  @P0 STG.E desc[UR40][R32.64], R39 ;  /* 0x0000002720000986 */ /* 0x0103e2000c101928 */
        /* <DEDUP_REMOVED lines=12> */
[----:B------:R-:W-:Y:S02]  /*55250*/  LOP3.LUT P0, RZ, R0, 0x80000, RZ, 0xc0, !PT ;  /* 0x0008000000ff7812 */ /* 0x000fe4000780c0ff */
[----:B------:R-:W-:Y:S01]  /*55260*/  LOP3.LUT P2, RZ, R31, 0x1, RZ, 0xc0, !PT ;  /* 0x000000011fff7812 */ /* 0x000fe2000784c0ff */
[----:B-1----:R-:W-:-:S10]  /*55270*/  IMAD.WIDE R32, R222, 0x4, R6 ;  /* 0x00000004de207825 */ /* 0x002fd400078e0206 */
[----:B------:R1:W-:Y:S01]  /*55280*/  @P0 STG.E desc[UR40][R32.64], R215 ;  /* 0x000000d720000986 */ /* 0x0003e2000c101928 */
[----:B------:R-:W-:Y:S01]  /*55290*/  LOP3.LUT P3, RZ, R31, 0x2, RZ, 0xc0, !PT ;  /* 0x000000021fff7812 */ /* 0x000fe2000786c0ff */
[----:B-1----:R-:W-:-:S05]  /*552a0*/  IMAD.WIDE R32, R222, 0x4, R8 ;  /* 0x00000004de207825 */ /* 0x002fca00078e0208 */
[----:B---3--:R1:W-:Y:S01]  /*552b0*/  @P1 STG.E desc[UR40][R32.64], R230 ;  /* 0x000000e620001986 */ /* 0x0083e2000c101928 */
        /* <DEDUP_REMOVED lines=11> */
[----:B-1----:R-:W-:-:S05]  /*55370*/  IMAD.WIDE R32, R223, 0x4, R2 ;  /* 0x00000004df207825 */ /* 0x002fca00078e0202 */
[----:B--2---:R1:W-:Y:S04]  /*55380*/  @P6 STG.E desc[UR40][R32.64], R151 ;  /* 0x0000009720006986 */ /* 0x0043e8000c101928 */
[----:B-1----:R-:W2:Y:S04]  /*55390*/  LDL.LU R151, [R1+0x398] ;  /* 0x0003980001977983 */ /* 0x002ea80000300800 */
[----:B------:R-:W3:Y:S04]  /*553a0*/  LDL.LU R230, [R1+0x388] ;  /* 0x0003880001e67983 */ /* 0x000ee80000300800 */
[----:B------:R-:W4:Y:S04]  /*553b0*/  LDL.LU R252, [R1+0x368] ;  /* 0x0003680001fc7983 */ /* 0x000f280000300800 */
        /* <DEDUP_REMOVED lines=21> */
[----:B------:R-:W2:Y:S04]  /*55510*/  LDL.LU R39, [R1+0x76c] ;  /* 0x00076c0001277983 */ /* 0x000ea80000300800 */
[----:B------:R-:W2:Y:S01]  /*55520*/  LDL.LU R218, [R1+0x6fc] ;  /* 0x0006fc0001da7983 */ /* 0x000ea20000300800 */
[----:B------:R-:W-:-:S02]  /*55530*/  @P0 LOP3.LUT R0, R0, 0x8000, RZ, 0xfc, !PT ;  /* 0x0000800000000812 */ /* 0x000fc400078efcff */
[----:B------:R-:W-:Y:S01]  /*55540*/  LOP3.LUT P0, RZ, R31, 0x1000, RZ, 0xc0, !PT ;  /* 0x000010001fff7812 */ /* 0x000fe2000780c0ff */
[----:B------:R-:W2:Y:S01]  /*55550*/  LDL.LU R34, [R1+0x69c] ;  /* 0x00069c0001227983 */ /* 0x000ea20000300800 */
[----:B------:R-:W-:-:S03]  /*55560*/  LOP3.LUT R0, R0, 0xfffeffff, RZ, 0xc0, !PT ;  /* 0xfffeffff00007812 */ /* 0x000fc600078ec0ff */
[----:B------:R-:W2:Y:S01]  /*55570*/  LDL.LU R217, [R1+0x53c] ;  /* 0x00053c0001d97983 */ /* 0x000ea20000300800 */
[C---:B------:R-:W-:Y:S02]  /*55580*/  LOP3.LUT P4, RZ, R31.reuse, 0x40, RZ, 0xc0, !PT ;  /* 0x000000401fff7812 */ /* 0x040fe4000788c0ff */
[----:B------:R-:W-:Y:S01]  /*55590*/  LOP3.LUT P5, RZ, R31, 0x80, RZ, 0xc0, !PT ;  /* 0x000000801fff7812 */ /* 0x000fe200078ac0ff */
[----:B------:R-:W-:Y:S01]  /*555a0*/  IMAD.WIDE R32, R223, 0x4, R6 ;  /* 0x00000004df207825 */ /* 0x000fe200078e0206 */
[----:B------:R-:W2:Y:S03]  /*555b0*/  LDL.LU R216, [R1+0x51c] ;  /* 0x00051c0001d87983 */ /* 0x000ea60000300800 */
[----:B------:R-:W-:Y:S01]  /*555c0*/  @P0 LOP3.LUT R0, R0, 0x10000, RZ, 0xfc, !PT ;  /* 0x0001000000000812 */ /* 0x000fe200078efcff */
[----:B------:R-:W2:Y:S01]  /*555d0*/  LDL.LU R215, [R1+0x4fc] ;  /* 0x0004fc0001d77983 */ /* 0x000ea20000300800 */
[----:B------:R-:W-:-:S02]  /*555e0*/  LOP3.LUT P0, RZ, R31, 0x800, RZ, 0xc0, !PT ;  /* 0x000008001fff7812 */ /* 0x000fc4000780c0ff */
[----:B------:R-:W-:Y:S02]  /*555f0*/  LOP3.LUT R0, R0, 0xfffdffff, RZ, 0xc0, !PT ;  /* 0xfffdffff00007812 */ /* 0x000fe400078ec0ff */
[----:B------:R-:W-:-:S09]  /*55600*/  LOP3.LUT P6, RZ, R31, 0x100, RZ, 0xc0, !PT ;  /* 0x000001001fff7812 */ /* 0x000fd200078cc0ff */
[----:B------:R-:W-:Y:S02]  /*55610*/  @P0 LOP3.LUT R0, R0, 0x20000, RZ, 0xfc, !PT ;  /* 0x0002000000000812 */ /* 0x000fe400078efcff */
[----:B------:R-:W-:Y:S01]  /*55620*/  LOP3.LUT P0, RZ, R31, 0x400, RZ, 0xc0, !PT ;  /* 0x000004001fff7812 */ /* 0x000fe2000780c0ff */
[----:B---3--:R1:W-:Y:S01]  /*55630*/  @P4 STG.E desc[UR40][R32.64], R230 ;  /* 0x000000e620004986 */ /* 0x0083e2000c101928 */
[----:B------:R-:W-:Y:S01]  /*55640*/  LOP3.LUT R0, R0, 0xfffbffff, RZ, 0xc0, !PT ;  /* 0xfffbffff00007812 */ /* 0x000fe200078ec0ff */
[----:B-1----:R-:W-:-:S10]  /*55650*/  IMAD.WIDE R32, R223, 0x4, R8 ;  /* 0x00000004df207825 */ /* 0x002fd400078e0208 */
[----:B------:R-:W-:Y:S01]  /*55660*/  @P0 LOP3.LUT R0, R0, 0x40000, RZ, 0xfc, !PT ;  /* 0x0004000000000812 */ /* 0x000fe200078efcff */
[----:B------:R-:W3:Y:S01]  /*55670*/  LDL.LU R230, [R1+0x42c] ;  /* 0x00042c0001e67983 */ /* 0x000ee20000300800 */
[----:B------:R-:W-:-:S03]  /*55680*/  LOP3.LUT P0, RZ, R31, 0x200, RZ, 0xc0, !PT ;  /* 0x000002001fff7812 */ /* 0x000fc6000780c0ff */
[----:B----4-:R1:W-:Y:S02]  /*55690*/  @P5 STG.E desc[UR40][R32.64], R252 ;  /* 0x000000fc20005986 */ /* 0x0103e4000c101928 */
[C---:B-1----:R-:W-:Y:S02]  /*556a0*/  IMAD.WIDE R32, R223.reuse, 0x4, R10 ;  /* 0x00000004df207825 */ /* 0x042fe400078e020a */
[----:B------:R-:W4:Y:S04]  /*556b0*/  LDL.LU R252, [R1+0x41c] ;  /* 0x00041c0001fc7983 */ /* 0x000f280000300800 */
[----:B------:R1:W-:Y:S02]  /*556c0*/  @P6 STG.E desc[UR40][R32.64], R148 ;  /* 0x0000009420006986 */ /* 0x0003e4000c101928 */
[----:B-1----:R-:W-:-:S02]  /*556d0*/  IMAD.WIDE R32, R223, 0x4, R12 ;  /* 0x00000004df207825 */ /* 0x002fc400078e020c */
[----:B------:R-:W3:Y:S04]  /*556e0*/  LDL.LU R148, [R1+0x3cc] ;  /* 0x0003cc0001947983 */ /* 0x000ee80000300800 */
[----:B------:R1:W-:Y:S01]  /*556f0*/  @P0 STG.E desc[UR40][R32.64], R149 ;  /* 0x0000009520000986 */ /* 0x0003e2000c101928 */
[C---:B------:R-:W-:Y:S01]  /*55700*/  LOP3.LUT P0, RZ, R0.reuse, 0x40000, RZ, 0xc0, !PT ;  /* 0x0004000000ff7812 */ /* 0x040fe2000780c0ff */
[----:B-1----:R-:W-:Y:S02]  /*55710*/  IMAD.WIDE R32, R223, 0x4, R14 ;  /* 0x00000004df207825 */ /* 0x002fe400078e020e */
        /* <DEDUP_REMOVED lines=23> */
[C---:B------:R-:W-:Y:S02]  /*55890*/  LOP3.LUT P1, RZ, R31.reuse, 0x40000, RZ, 0xc0, !PT ;  /* 0x000400001fff7812 */ /* 0x040fe4000782c0ff */
[----:B------:R-:W-:Y:S01]  /*558a0*/  LOP3.LUT P2, RZ, R31, 0x80000, RZ, 0xc0, !PT ;  /* 0x000800001fff7812 */ /* 0x000fe2000784c0ff */
[----:B-1----:R-:W-:-:S08]  /*558b0*/  IMAD.WIDE R32, R224, 0x4, R12 ;  /* 0x00000004e0207825 */ /* 0x002fd000078e020c */
[----:B------:R1:W-:Y:S01]  /*558c0*/  @P0 STG.E desc[UR40][R32.64], R215 ;  /* 0x000000d720000986 */ /* 0x0003e2000c101928 */
[----:B------:R-:W-:Y:S01]  /*558d0*/  LOP3.LUT P3, RZ, R31, 0x100000, RZ, 0xc0, !PT ;  /* 0x001000001fff7812 */ /* 0x000fe2000786c0ff */
[----:B-1----:R-:W-:-:S05]  /*558e0*/  IMAD.WIDE R32, R224, 0x4, R14 ;  /* 0x00000004e0207825 */ /* 0x002fca00078e020e */
[----:B---3--:R1:W-:Y:S01]  /*558f0*/  @P1 STG.E desc[UR40][R32.64], R230 ;  /* 0x000000e620001986 */ /* 0x0083e2000c101928 */
[----:B------:R-:W-:Y:S01]  /*55900*/  LOP3.LUT P4, RZ, R31, 0x200000, RZ, 0xc0, !PT ;  /* 0x002000001fff7812 */ /* 0x000fe2000788c0ff */
[----:B-1----:R-:W-:-:S05]  /*55910*/  IMAD.WIDE R32, R224, 0x4, R16 ;  /* 0x00000004e0207825 */ /* 0x002fca00078e0210 */
[----:B----4-:R1:W-:Y:S01]  /*55920*/  @P2 STG.E desc[UR40][R32.64], R252 ;  /* 0x000000fc20002986 */ /* 0x0103e2000c101928 */
        /* <DEDUP_REMOVED lines=42> */
[C---:B------:R-:W-:Y:S01]  /*55bd0*/  LOP3.LUT P5, RZ, R31.reuse, 0x4000000, RZ, 0xc0, !PT ;  /* 0x040000001fff7812 */ /* 0x040fe200078ac0ff */
        /* <DEDUP_REMOVED lines=16> */
[----:B-1----:R-:W-:Y:S02]  /*55ce0*/  IMAD.WIDE R32, R226, 0x4, R16 ;  /* 0x00000004e2207825 */ /* 0x002fe400078e0210 */
        /* <DEDUP_REMOVED lines=181> */
[----:B------:R-:W-:Y:S02]  /*56840*/  LOP3.LUT P4, RZ, R30, 0x80000000, RZ, 0xc0, !PT ;  /* 0x800000001eff7812 */ /* 0x000fe4000788c0ff */
        /* <DEDUP_REMOVED lines=23> */
[----:B------:R-:W-:Y:S01]  /*569c0*/  LOP3.LUT P0, RZ, R31, 0x4000000, RZ, 0xc0, !PT ;  /* 0x040000001fff7812 */ /* 0x000fe2000780c0ff */
        /* <DEDUP_REMOVED lines=438> */
[C---:B-1----:R-:W-:Y:S02]  /*58530*/  IMAD.WIDE R30, R248.reuse, 0x4, R14 ;  /* 0x00000004f81e7825 */ /* 0x042fe400078e020e */
[----:B------:R-:W3:Y:S04]  /*58540*/  LDL.LU R148, [R1+0x8] ;  /* 0x0000080001947983 */ /* 0x000ee80000300800 */
[----:B------:R1:W-:Y:S02]  /*58550*/  @P4 STG.E desc[UR40][R30.64], R149 ;  /* 0x000000951e004986 */ /* 0x0003e4000c101928 */
[----:B-1----:R-:W-:-:S05]  /*58560*/  IMAD.WIDE R30, R248, 0x4, R16 ;  /* 0x00000004f81e7825 */ /* 0x002fca00078e0210 */
[----:B------:R1:W-:Y:S02]  /*58570*/  @P5 STG.E desc[UR40][R30.64], R150 ;  /* 0x000000961e005986 */ /* 0x0003e4000c101928 */
[----:B-1----:R-:W-:-:S05]  /*58580*/  IMAD.WIDE R30, R249, 0x4, R2 ;  /* 0x00000004f91e7825 */ /* 0x002fca00078e0202 */
[----:B--2---:R1:W-:Y:S04]  /*58590*/  @P6 STG.E desc[UR40][R30.64], R151 ;  /* 0x000000971e006986 */ /* 0x0043e8000c101928 */
[----:B-1----:R-:W2:Y:S04]  /*585a0*/  LDL.LU R151, [R1+0xa10] ;  /* 0x000a100001977983 */ /* 0x002ea80000300800 */
[----:B------:R-:W4:Y:S04]  /*585b0*/  LDL.LU R215, [R1+0x9e0] ;  /* 0x0009e00001d77983 */ /* 0x000f280000300800 */
        /* <DEDUP_REMOVED lines=40> */
[----:B----4-:R1:W-:Y:S01]  /*58840*/  @P4 STG.E desc[UR40][R30.64], R215 ;  /* 0x000000d71e004986 */ /* 0x0103e2000c101928 */
[----:B------:R-:W-:Y:S01]  /*58850*/  LOP3.LUT R29, R29, 0xfffbffff, RZ, 0xc0, !PT ;  /* 0xfffbffff1d1d7812 */ /* 0x000fe200078ec0ff */
[----:B-1----:R-:W-:-:S10]  /*58860*/  IMAD.WIDE R30, R249, 0x4, R8 ;  /* 0x00000004f91e7825 */ /* 0x002fd400078e0208 */
[----:B------:R-:W-:Y:S01]  /*58870*/  @P0 LOP3.LUT R29, R29, 0x40000, RZ, 0xfc, !PT ;  /* 0x000400001d1d0812 */ /* 0x000fe200078efcff */
[----:B------:R-:W4:Y:S01]  /*58880*/  LDL.LU R215, [R1+0x5a0] ;  /* 0x0005a00001d77983 */ /* 0x000f220000300800 */
[----:B------:R-:W-:-:S03]  /*58890*/  LOP3.LUT P0, RZ, R27, 0x2, RZ, 0xc0, !PT ;  /* 0x000000021bff7812 */ /* 0x000fc6000780c0ff */
[----:B---3--:R1:W-:Y:S02]  /*588a0*/  @P5 STG.E desc[UR40][R30.64], R230 ;  /* 0x000000e61e005986 */ /* 0x0083e4000c101928 */
[C---:B-1----:R-:W-:Y:S02]  /*588b0*/  IMAD.WIDE R30, R249.reuse, 0x4, R10 ;  /* 0x00000004f91e7825 */ /* 0x042fe400078e020a */
[----:B------:R-:W3:Y:S04]  /*588c0*/  LDL.LU R230, [R1+0x450] ;  /* 0x0004500001e67983 */ /* 0x000ee80000300800 */
        /* <DEDUP_REMOVED lines=35> */
[----:B----4-:R1:W-:Y:S01]  /*58b00*/  @P1 STG.E desc[UR40][R30.64], R215 ;  /* 0x000000d71e001986 */ /* 0x0103e2000c101928 */
        /* <DEDUP_REMOVED lines=17> */
[----:B------:R-:W3:Y:S04]  /*58c20*/  LDL.LU R149, [R1+0x974] ;  /* 0x0009740001957983 */ /* 0x000ee80000300800 */
[----:B------:R-:W3:Y:S04]  /*58c30*/  LDL.LU R150, [R1+0x964] ;  /* 0x0009640001967983 */ /* 0x000ee80000300800 */
[----:B------:R-:W3:Y:S01]  /*58c40*/  LDL.LU R34, [R1] ;  /* 0x0000000001227983 */ /* 0x000ee20000300800 */
[----:B------:R-:W-:Y:S01]  /*58c50*/  LOP3.LUT P3, RZ, R27, 0x10000, RZ, 0xc0, !PT ;  /* 0x000100001bff7812 */ /* 0x000fe2000786c0ff */
[----:B------:R-:W-:Y:S01]  /*58c60*/  IMAD.WIDE R30, R251, 0x4, R10 ;  /* 0x00000004fb1e7825 */ /* 0x000fe200078e020a */
        /* <DEDUP_REMOVED lines=12> */
[----:B------:R-:W-:Y:S01]  /*58d30*/  LOP3.LUT P0, RZ, R27, 0x1000000, RZ, 0xc0, !PT ;  /* 0x010000001bff7812 */ /* 0x000fe2000780c0ff */
[----:B--2---:R1:W-:Y:S04]  /*58d40*/  @P3 STG.E desc[UR40][R30.64], R151 ;  /* 0x000000971e003986 */ /* 0x0043e8000c101928 */
[----:B-1----:R-:W2:Y:S04]  /*58d50*/  LDL.LU R151, [R1+0x8d4] ;  /* 0x0008d40001977983 */ /* 0x002ea80000300800 */
[----:B------:R-:W2:Y:S01]  /*58d60*/  LDL.LU R219, [R1+0x804] ;  /* 0x0008040001db7983 */ /* 0x000ea20000300800 */
[----:B------:R-:W-:-:S03]  /*58d70*/  LOP3.LUT R29, R29, 0xffffff7f, RZ, 0xc0, !PT ;  /* 0xffffff7f1d1d7812 */ /* 0x000fc600078ec0ff */
[----:B------:R-:W2:Y:S01]  /*58d80*/  LDL.LU R38, [R1+0x754] ;  /* 0x0007540001267983 */ /* 0x000ea20000300800 */
[----:B------:R-:W-:Y:S02]  /*58d90*/  @P0 LOP3.LUT R29, R29, 0x80, RZ, 0xfc, !PT ;  /* 0x000000801d1d0812 */ /* 0x000fe400078efcff */
        /* <DEDUP_REMOVED lines=79> */
[----:B------:R-:W3:Y:S01]  /*59290*/  LDL.LU R219, [R1+0xc] ;  /* 0x00000c0001db7983 */ /* 0x000ee20000300800 */
[----:B------:R-:W-:Y:S01]  /*592a0*/  LOP3.LUT P3, RZ, R25, 0x8, RZ, 0xc0, !PT ;  /* 0x0000000819ff7812 */ /* 0x000fe2000786c0ff */
[----:B------:R-:W-:-:S02]  /*592b0*/  IMAD.WIDE R30, R148, 0x4, R16 ;  /* 0x00000004941e7825 */ /* 0x000fc400078e0210 */
[----:B------:R-:W3:Y:S01]  /*592c0*/  LDL.LU R148, [R1+0x14] ;  /* 0x0000140001947983 */ /* 0x000ee20000300800 */
        /* <DEDUP_REMOVED lines=15> */
[----:B------:R-:W2:Y:S04]  /*593c0*/  LDL.LU R221, [R1+0x5a8] ;  /* 0x0005a80001dd7983 */ /* 0x000ea80000300800 */
        /* <DEDUP_REMOVED lines=10> */
[----:B---3--:R-:W-:Y:S01]  /*59470*/  IMAD.WIDE R30, R219, 0x4, R2 ;  /* 0x00000004db1e7825 */ /* 0x008fe200078e0202 */
[----:B------:R-:W3:Y:S03]  /*59480*/  LDL.LU R34, [R1+0x9ec] ;  /* 0x0009ec0001227983 */ /* 0x000ee60000300800 */
[----:B------:R-:W-:Y:S01]  /*59490*/  @P0 LOP3.LUT R29, R29, 0x1, RZ, 0xfc, !PT ;  /* 0x000000011d1d0812 */ /* 0x000fe200078efcff */
[----:B------:R-:W3:Y:S01]  /*594a0*/  LDL.LU R217, [R1+0x9dc] ;  /* 0x0009dc0001d97983 */ /* 0x000ee20000300800 */
[----:B------:R-:W-:-:S02]  /*594b0*/  LOP3.LUT P0, RZ, R25, 0x200, RZ, 0xc0, !PT ;  /* 0x0000020019ff7812 */ /* 0x000fc4000780c0ff */
[----:B------:R-:W-:Y:S02]  /*594c0*/  LOP3.LUT R29, R29, 0xfffffffd, RZ, 0xc0, !PT ;  /* 0xfffffffd1d1d7812 */ /* 0x000fe400078ec0ff */
[----:B------:R-:W-:-:S09]  /*594d0*/  LOP3.LUT P6, RZ, R25, 0x40, RZ, 0xc0, !PT ;  /* 0x0000004019ff7812 */ /* 0x000fd200078cc0ff */
[----:B------:R-:W-:Y:S02]  /*594e0*/  @P0 LOP3.LUT R29, R29, 0x2, RZ, 0xfc, !PT ;  /* 0x000000021d1d0812 */ /* 0x000fe400078efcff */
[----:B------:R-:W-:Y:S01]  /*594f0*/  LOP3.LUT P0, RZ, R25, 0x100, RZ, 0xc0, !PT ;  /* 0x0000010019ff7812 */ /* 0x000fe2000780c0ff */
[----:B------:R1:W-:Y:S01]  /*59500*/  @P4 STG.E desc[UR40][R30.64], R216 ;  /* 0x000000d81e004986 */ /* 0x0003e2000c101928 */
        /* <DEDUP_REMOVED lines=10> */
[----:B------:R-:W4:Y:S04]  /*595b0*/  LDL.LU R230, [R1+0x99c] ;  /* 0x00099c0001e67983 */ /* 0x000f280000300800 */
[----:B------:R1:W-:Y:S01]  /*595c0*/  @P0 STG.E desc[UR40][R30.64], R149 ;  /* 0x000000951e000986 */ /* 0x0003e2000c101928 */
[----:B------:R-:W-:Y:S01]  /*595d0*/  LOP3.LUT P0, RZ, R29, 0x4, RZ, 0xc0, !PT ;  /* 0x000000041dff7812 */ /* 0x000fe2000780c0ff */
[----:B-1----:R-:W-:Y:S02]  /*595e0*/  IMAD.WIDE R30, R219, 0x4, R10 ;  /* 0x00000004db1e7825 */ /* 0x002fe400078e020a */
[----:B------:R-:W4:Y:S10]  /*595f0*/  LDL.LU R149, [R1+0x98c] ;  /* 0x00098c0001957983 */ /* 0x000f340000300800 */
[----:B------:R1:W-:Y:S01]  /*59600*/  @P0 STG.E desc[UR40][R30.64], R150 ;  /* 0x000000961e000986 */ /* 0x0003e2000c101928 */
[----:B------:R-:W-:-:S03]  /*59610*/  LOP3.LUT P0, RZ, R29, 0x2, RZ, 0xc0, !PT ;  /* 0x000000021dff7812 */ /* 0x000fc6000780c0ff */
[----:B-1----:R-:W4:Y:S01]  /*59620*/  LDL.LU R150, [R1+0x97c] ;  /* 0x00097c0001967983 */ /* 0x002f220000300800 */
        /* <DEDUP_REMOVED lines=17> */
[----:B---3--:R1:W-:Y:S01]  /*59740*/  @P0 STG.E desc[UR40][R28.64], R34 ;  /* 0x000000221c000986 */ /* 0x0083e2000c101928 */
[----:B------:R-:W-:Y:S02]  /*59750*/  LOP3.LUT P0, RZ, R26, 0x8000000, RZ, 0xc0, !PT ;  /* 0x080000001aff7812 */ /* 0x000fe4000780c0ff */
[C---:B------:R-:W-:Y:S02]  /*59760*/  LOP3.LUT P1, RZ, R25.reuse, 0x10000, RZ, 0xc0, !PT ;  /* 0x0001000019ff7812 */ /* 0x040fe4000782c0ff */
[----:B------:R-:W-:Y:S01]  /*59770*/  LOP3.LUT P2, RZ, R25, 0x20000, RZ, 0xc0, !PT ;  /* 0x0002000019ff7812 */ /* 0x000fe2000784c0ff */
[----:B-1----:R-:W-:-:S08]  /*59780*/  IMAD.WIDE R28, R252, 0x4, R8 ;  /* 0x00000004fc1c7825 */ /* 0x002fd000078e0208 */
[----:B------:R1:W-:Y:S01]  /*59790*/  @P0 STG.E desc[UR40][R28.64], R217 ;  /* 0x000000d91c000986 */ /* 0x0003e2000c101928 */
[----:B------:R-:W-:Y:S01]  /*597a0*/  LOP3.LUT P3, RZ, R25, 0x40000, RZ, 0xc0, !PT ;  /* 0x0004000019ff7812 */ /* 0x000fe2000786c0ff */
[----:B-1----:R-:W-:-:S05]  /*597b0*/  IMAD.WIDE R28, R252, 0x4, R10 ;  /* 0x00000004fc1c7825 */ /* 0x002fca00078e020a */
[----:B------:R1:W-:Y:S01]  /*597c0*/  @P1 STG.E desc[UR40][R28.64], R216 ;  /* 0x000000d81c001986 */ /* 0x0003e2000c101928 */
        /* <DEDUP_REMOVED lines=20> */
[----:B------:R-:W-:-:S03]  /*59910*/  IMAD.WIDE R28, R148, 0x4, R6 ;  /* 0x00000004941c7825 */ /* 0x000fc600078e0206 */
        /* <DEDUP_REMOVED lines=38> */
[----:B------:R-:W-:Y:S02]  /*59b80*/  @P0 LOP3.LUT R26, R26, 0x4000000, RZ, 0xfc, !PT ;  /* 0x040000001a1a0812 */ /* 0x000fe400078efcff */
[----:B------:R-:W-:Y:S01]  /*59b90*/  LOP3.LUT P0, RZ, R25, 0x4000000, RZ, 0xc0, !PT ;  /* 0x0400000019ff7812 */ /* 0x000fe2000780c0ff */
[----:B----4-:R1:W-:Y:S02]  /*59ba0*/  @P5 STG.E desc[UR40][R28.64], R215 ;  /* 0x000000d71c005986 */ /* 0x0103e4000c101928 */
[C---:B-1----:R-:W-:Y:S02]  /*59bb0*/  IMAD.WIDE R28, R148.reuse, 0x4, R12 ;  /* 0x00000004941c7825 */ /* 0x042fe400078e020c */
[----:B------:R-:W3:Y:S04]  /*59bc0*/  LDL.LU R215, [R1+0x1c] ;  /* 0x00001c0001d77983 */ /* 0x000ee80000300800 */
[----:B------:R1:W-:Y:S04]  /*59bd0*/  @P6 STG.E desc[UR40][R28.64], R230 ;  /* 0x000000e61c006986 */ /* 0x0003e8000c101928 */
[----:B------:R-:W4:Y:S01]  /*59be0*/  LDL.LU R216, [R1+0xa40] ;  /* 0x000a400001d87983 */ /* 0x000f220000300800 */
[----:B-1----:R-:W-:-:S03]  /*59bf0*/  IMAD.WIDE R28, R148, 0x4, R14 ;  /* 0x00000004941c7825 */ /* 0x002fc600078e020e */
[----:B------:R-:W3:Y:S04]  /*59c00*/  LDL.LU R230, [R1+0xa30] ;  /* 0x000a300001e67983 */ /* 0x000ee80000300800 */
[----:B------:R1:W-:Y:S01]  /*59c10*/  @P0 STG.E desc[UR40][R28.64], R252 ;  /* 0x000000fc1c000986 */ /* 0x0003e2000c101928 */
[----:B------:R-:W-:Y:S01]  /*59c20*/  LOP3.LUT P0, RZ, R26, 0x4000000, RZ, 0xc0, !PT ;  /* 0x040000001aff7812 */ /* 0x000fe2000780c0ff */
[----:B-1----:R-:W-:Y:S02]  /*59c30*/  IMAD.WIDE R28, R148, 0x4, R16 ;  /* 0x00000004941c7825 */ /* 0x002fe400078e0210 */
[----:B------:R-:W3:Y:S10]  /*59c40*/  LDL.LU R252, [R1+0xa00] ;  /* 0x000a000001fc7983 */ /* 0x000ef40000300800 */
[----:B------:R1:W-:Y:S01]  /*59c50*/  @P0 STG.E desc[UR40][R28.64], R149 ;  /* 0x000000951c000986 */ /* 0x0003e2000c101928 */
[----:B------:R-:W-:-:S03]  /*59c60*/  LOP3.LUT P0, RZ, R26, 0x2000000, RZ, 0xc0, !PT ;  /* 0x020000001aff7812 */ /* 0x000fc6000780c0ff */
[----:B------:R-:W3:Y:S04]  /*59c70*/  LDL.LU R148, [R1+0x8a0] ;  /* 0x0008a00001947983 */ /* 0x000ee80000300800 */
[----:B-1----:R-:W3:Y:S01]  /*59c80*/  LDL.LU R149, [R1+0x780] ;  /* 0x0007800001957983 */ /* 0x002ee20000300800 */
[----:B------:R-:W-:-:S05]  /*59c90*/  IMAD.WIDE R28, R150, 0x4, R2 ;  /* 0x00000004961c7825 */ /* 0x000fca00078e0202 */
        /* <DEDUP_REMOVED lines=23> */
[----:B-1----:R-:W-:Y:S01]  /*59e10*/  IMAD.WIDE R28, R150, 0x4, R16 ;  /* 0x00000004961c7825 */ /* 0x002fe200078e0210 */
[C---:B------:R-:W-:Y:S01]  /*59e20*/  LOP3.LUT P4, RZ, R24.reuse, 0x40, RZ, 0xc0, !PT ;  /* 0x0000004018ff7812 */ /* 0x040fe2000788c0ff */
[----:B------:R-:W2:Y:S04]  /*59e30*/  LDL.LU R150, [R1+0x2c] ;  /* 0x00002c0001967983 */ /* 0x000ea80000300800 */
[----:B----4-:R3:W-:Y:S01]  /*59e40*/  @P1 STG.E desc[UR40][R28.64], R216 ;  /* 0x000000d81c001986 */ /* 0x0107e2000c101928 */
[----:B------:R-:W-:Y:S01]  /*59e50*/  LOP3.LUT P5, RZ, R24, 0x80, RZ, 0xc0, !PT ;  /* 0x0000008018ff7812 */ /* 0x000fe200078ac0ff */
[----:B---3--:R-:W-:-:S05]  /*59e60*/  IMAD.WIDE R28, R215, 0x4, R2 ;  /* 0x00000004d71c7825 */ /* 0x008fca00078e0202 */
[----:B------:R1:W-:Y:S01]  /*59e70*/  @P2 STG.E desc[UR40][R28.64], R230 ;  /* 0x000000e61c002986 */ /* 0x0003e2000c101928 */
[----:B------:R-:W-:Y:S01]  /*59e80*/  LOP3.LUT P6, RZ, R24, 0x100, RZ, 0xc0, !PT ;  /* 0x0000010018ff7812 */ /* 0x000fe200078cc0ff */
[----:B-1----:R-:W-:-:S05]  /*59e90*/  IMAD.WIDE R28, R215, 0x4, R4 ;  /* 0x00000004d71c7825 */ /* 0x002fca00078e0204 */
[----:B------:R1:W-:Y:S02]  /*59ea0*/  @P3 STG.E desc[UR40][R28.64], R252 ;  /* 0x000000fc1c003986 */ /* 0x0003e4000c101928 */
        /* <DEDUP_REMOVED lines=13> */
[C---:B------:R-:W-:Y:S01]  /*59f80*/  LOP3.LUT P3, RZ, R24.reuse, 0x200, RZ, 0xc0, !PT ;  /* 0x0000020018ff7812 */ /* 0x040fe2000786c0ff */
        /* <DEDUP_REMOVED lines=28> */
[----:B------:R-:W-:Y:S02]  /*5a150*/  @P0 LOP3.LUT R26, R26, 0x10000, RZ, 0xfc, !PT ;  /* 0x000100001a1a0812 */ /* 0x000fe400078efcff */
        /* <DEDUP_REMOVED lines=11> */
[----:B----4-:R1:W-:Y:S04]  /*5a210*/  @P5 STG.E desc[UR40][R28.64], R230 ;  /* 0x000000e61c005986 */ /* 0x0103e8000c101928 */
[----:B------:R-:W4:Y:S01]  /*5a220*/  LDL.LU R215, [R1+0x8a4] ;  /* 0x0008a40001d77983 */ /* 0x000f220000300800 */
[----:B-1----:R-:W-:-:S03]  /*5a230*/  IMAD.WIDE R28, R218, 0x4, R2 ;  /* 0x00000004da1c7825 */ /* 0x002fc600078e0202 */
[----:B------:R-:W3:Y:S04]  /*5a240*/  LDL.LU R230, [R1+0x784] ;  /* 0x0007840001e67983 */ /* 0x000ee80000300800 */
[----:B------:R1:W-:Y:S02]  /*5a250*/  @P6 STG.E desc[UR40][R28.64], R252 ;  /* 0x000000fc1c006986 */ /* 0x0003e4000c101928 */
[----:B-1----:R-:W-:Y:S02]  /*5a260*/  IMAD.WIDE R28, R218, 0x4, R4 ;  /* 0x00000004da1c7825 */ /* 0x002fe400078e0204 */
[----:B------:R-:W3:Y:S04]  /*5a270*/  LDL.LU R252, [R1+0x6a4] ;  /* 0x0006a40001fc7983 */ /* 0x000ee80000300800 */
[----:B------:R1:W-:Y:S01]  /*5a280*/  @P0 STG.E desc[UR40][R28.64], R148 ;  /* 0x000000941c000986 */ /* 0x0003e2000c101928 */
[----:B------:R-:W-:Y:S01]  /*5a290*/  LOP3.LUT P0, RZ, R26, 0x40000, RZ, 0xc0, !PT ;  /* 0x000400001aff7812 */ /* 0x000fe2000780c0ff */
[----:B-1----:R-:W-:-:S02]  /*5a2a0*/  IMAD.WIDE R28, R218, 0x4, R6 ;  /* 0x00000004da1c7825 */ /* 0x002fc400078e0206 */
[----:B------:R-:W3:Y:S10]  /*5a2b0*/  LDL.LU R148, [R1+0x5f4] ;  /* 0x0005f40001947983 */ /* 0x000ef40000300800 */
[----:B------:R1:W-:Y:S01]  /*5a2c0*/  @P0 STG.E desc[UR40][R28.64], R149 ;  /* 0x000000951c000986 */ /* 0x0003e2000c101928 */
[----:B------:R-:W-:-:S03]  /*5a2d0*/  LOP3.LUT P0, RZ, R26, 0x20000, RZ, 0xc0, !PT ;  /* 0x000200001aff7812 */ /* 0x000fc6000780c0ff */
[----:B-1----:R-:W4:Y:S01]  /*5a2e0*/  LDL.LU R149, [R1+0x4e4] ;  /* 0x0004e40001957983 */ /* 0x002f220000300800 */
[----:B------:R-:W-:-:S09]  /*5a2f0*/  IMAD.WIDE R28, R218, 0x4, R8 ;  /* 0x00000004da1c7825 */ /* 0x000fd200078e0208 */
[----:B--2---:R1:W-:Y:S04]  /*5a300*/  @P0 STG.E desc[UR40][R28.64], R151 ;  /* 0x000000971c000986 */ /* 0x0043e8000c101928 */
[----:B-1----:R-:W2:Y:S01]  /*5a310*/  LDL.LU R151, [R1+0x124] ;  /* 0x0001240001977983 */ /* 0x002ea20000300800 */
[----:B------:R-:W-:Y:S01]  /*5a320*/  LOP3.LUT P0, RZ, R26, 0x10000, RZ, 0xc0, !PT ;  /* 0x000100001aff7812 */ /* 0x000fe2000780c0ff */
[----:B------:R-:W-:Y:S01]  /*5a330*/  IMAD.WIDE R28, R218, 0x4, R10 ;  /* 0x00000004da1c7825 */ /* 0x000fe200078e020a */
[----:B------:R-:W-:Y:S01]  /*5a340*/  LOP3.LUT P1, RZ, R24, 0x400000, RZ, 0xc0, !PT ;  /* 0x0040000018ff7812 */ /* 0x000fe2000782c0ff */
        /* <DEDUP_REMOVED lines=166> */
[----:B------:R-:W-:Y:S02]  /*5adb0*/  LOP3.LUT R26, R26, 0xfffffffe, RZ, 0xc0, !PT ;  /* 0xfffffffe1a1a7812 */ /* 0x000fe400078ec0ff */
[C---:B------:R-:W-:Y:S01]  /*5adc0*/  LOP3.LUT P4, RZ, R22.reuse, 0x10000, RZ, 0xc0, !PT ;  /* 0x0001000016ff7812 */ /* 0x040fe2000788c0ff */
[----:B------:R-:W2:Y:S01]  /*5add0*/  LDL.LU R218, [R1+0x5fc] ;  /* 0x0005fc0001da7983 */ /* 0x000ea20000300800 */
[----:B------:R-:W-:-:S07]  /*5ade0*/  LOP3.LUT P5, RZ, R22, 0x20000, RZ, 0xc0, !PT ;  /* 0x0002000016ff7812 */ /* 0x000fce00078ac0ff */
[----:B------:R-:W-:Y:S02]  /*5adf0*/  @P0 LOP3.LUT R26, R26, 0x1, RZ, 0xfc, !PT ;  /* 0x000000011a1a0812 */ /* 0x000fe400078efcff */
[----:B------:R-:W-:Y:S01]  /*5ae00*/  LOP3.LUT P0, RZ, R22, 0x200000, RZ, 0xc0, !PT ;  /* 0x0020000016ff7812 */ /* 0x000fe2000780c0ff */
[----:B------:R-:W-:Y:S01]  /*5ae10*/  IMAD.WIDE R28, R252, 0x4, R10 ;  /* 0x00000004fc1c7825 */ /* 0x000fe200078e020a */
[----:B------:R-:W-:-:S04]  /*5ae20*/  LOP3.LUT R26, R26, 0xfffffffd, RZ, 0xc0, !PT ;  /* 0xfffffffd1a1a7812 */ /* 0x000fc800078ec0ff */
[----:B---3--:R1:W-:Y:S07]  /*5ae30*/  @P4 STG.E desc[UR40][R28.64], R215 ;  /* 0x000000d71c004986 */ /* 0x0083ee000c101928 */
[----:B------:R-:W-:Y:S02]  /*5ae40*/  @P0 LOP3.LUT R26, R26, 0x2, RZ, 0xfc, !PT ;  /* 0x000000021a1a0812 */ /* 0x000fe400078efcff */
[----:B------:R-:W-:Y:S01]  /*5ae50*/  LOP3.LUT P0, RZ, R22, 0x100000, RZ, 0xc0, !PT ;  /* 0x0010000016ff7812 */ /* 0x000fe2000780c0ff */
[----:B-1----:R-:W-:Y:S01]  /*5ae60*/  IMAD.WIDE R28, R252, 0x4, R12 ;  /* 0x00000004fc1c7825 */ /* 0x002fe200078e020c */
[----:B------:R-:W-:-:S04]  /*5ae70*/  LOP3.LUT P6, RZ, R22, 0x40000, RZ, 0xc0, !PT ;  /* 0x0004000016ff7812 */ /* 0x000fc800078cc0ff */
[----:B----4-:R1:W-:Y:S01]  /*5ae80*/  @P5 STG.E desc[UR40][R28.64], R150 ;  /* 0x000000961c005986 */ /* 0x0103e2000c101928 */
[----:B------:R-:W-:-:S03]  /*5ae90*/  LOP3.LUT R26, R26, 0xfffffffb, RZ, 0xc0, !PT ;  /* 0xfffffffb1a1a7812 */ /* 0x000fc600078ec0ff */
[----:B-1----:R-:W3:Y:S04]  /*5aea0*/  LDL.LU R150, [R1+0x44] ;  /* 0x0000440001967983 */ /* 0x002ee80000300800 */
[----:B------:R-:W4:Y:S01]  /*5aeb0*/  LDL.LU R34, [R1+0x4ec] ;  /* 0x0004ec0001227983 */ /* 0x000f220000300800 */
[----:B------:R-:W-:Y:S02]  /*5aec0*/  @P0 LOP3.LUT R26, R26, 0x4, RZ, 0xfc, !PT ;  /* 0x000000041a1a0812 */ /* 0x000fe400078efcff */
[----:B------:R-:W-:Y:S01]  /*5aed0*/  LOP3.LUT P0, RZ, R22, 0x80000, RZ, 0xc0, !PT ;  /* 0x0008000016ff7812 */ /* 0x000fe2000780c0ff */
[C---:B------:R-:W-:Y:S01]  /*5aee0*/  IMAD.WIDE R28, R252.reuse, 0x4, R14 ;  /* 0x00000004fc1c7825 */ /* 0x040fe200078e020e */
[----:B------:R-:W3:Y:S04]  /*5aef0*/  LDL.LU R216, [R1+0x12c] ;  /* 0x00012c0001d87983 */ /* 0x000ee80000300800 */
[----:B------:R1:W-:Y:S04]  /*5af00*/  @P6 STG.E desc[UR40][R28.64], R230 ;  /* 0x000000e61c006986 */ /* 0x0003e8000c101928 */
[----:B------:R-:W3:Y:S01]  /*5af10*/  LDL.LU R215, [R1+0xb70] ;  /* 0x000b700001d77983 */ /* 0x000ee20000300800 */
[----:B-1----:R-:W-:-:S03]  /*5af20*/  IMAD.WIDE R28, R252, 0x4, R16 ;  /* 0x00000004fc1c7825 */ /* 0x002fc600078e0210 */
[----:B------:R-:W3:Y:S04]  /*5af30*/  LDL.LU R230, [R1+0xb50] ;  /* 0x000b500001e67983 */ /* 0x000ee80000300800 */
[----:B------:R1:W-:Y:S01]  /*5af40*/  @P0 STG.E desc[UR40][R28.64], R148 ;  /* 0x000000941c000986 */ /* 0x0003e2000c101928 */
[----:B------:R-:W-:-:S03]  /*5af50*/  LOP3.LUT P0, RZ, R26, 0x4, RZ, 0xc0, !PT ;  /* 0x000000041aff7812 */ /* 0x000fc6000780c0ff */
[----:B------:R-:W3:Y:S01]  /*5af60*/  LDL.LU R252, [R1+0xb40] ;  /* 0x000b400001fc7983 */ /* 0x000ee20000300800 */
[----:B-1----:R-:W-:-:S03]  /*5af70*/  IMAD.WIDE R28, R217, 0x4, R2 ;  /* 0x00000004d91c7825 */ /* 0x002fc600078e0202 */
[----:B------:R-:W3:Y:S06]  /*5af80*/  LDL.LU R148, [R1+0xb30] ;  /* 0x000b300001947983 */ /* 0x000eec0000300800 */
        /* <DEDUP_REMOVED lines=20> */
[----:B----4-:R1:W-:Y:S01]  /*5b0d0*/  @P0 STG.E desc[UR40][R26.64], R34 ;  /* 0x000000221a000986 */ /* 0x0103e2000c101928 */
[----:B------:R-:W-:Y:S02]  /*5b0e0*/  LOP3.LUT P0, RZ, R24, 0x8000000, RZ, 0xc0, !PT ;  /* 0x0800000018ff7812 */ /* 0x000fe4000780c0ff */
[C---:B------:R-:W-:Y:S02]  /*5b0f0*/  LOP3.LUT P1, RZ, R22.reuse, 0x10000000, RZ, 0xc0, !PT ;  /* 0x1000000016ff7812 */ /* 0x040fe4000782c0ff */
[----:B------:R-:W-:Y:S01]  /*5b100*/  LOP3.LUT P2, RZ, R22, 0x20000000, RZ, 0xc0, !PT ;  /* 0x2000000016ff7812 */ /* 0x000fe2000784c0ff */
[----:B-1----:R-:W-:-:S08]  /*5b110*/  IMAD.WIDE R26, R217, 0x4, R16 ;  /* 0x00000004d91a7825 */ /* 0x002fd000078e0210 */
        /* <DEDUP_REMOVED lines=42> */
[----:B------:R-:W-:-:S03]  /*5b3c0*/  IMAD.WIDE R26, R150, 0x4, R16 ;  /* 0x00000004961a7825 */ /* 0x000fc600078e0210 */
        /* <DEDUP_REMOVED lines=10> */
[C---:B------:R-:W-:Y:S01]  /*5b470*/  LOP3.LUT P5, RZ, R23.reuse, 0x10, RZ, 0xc0, !PT ;  /* 0x0000001017ff7812 */ /* 0x040fe200078ac0ff */
[----:B------:R-:W2:Y:S04]  /*5b480*/  LDL.LU R34, [R1+0xb54] ;  /* 0x000b540001227983 */ /* 0x000ea80000300800 */
        /* <DEDUP_REMOVED lines=66> */
[----:B-1----:R-:W2:Y:S01]  /*5b8b0*/  LDL.LU R151, [R1+0xa94] ;  /* 0x000a940001977983 */ /* 0x002ea20000300800 */
[----:B------:R-:W-:Y:S02]  /*5b8c0*/  LOP3.LUT P0, RZ, R21, 0x2, RZ, 0xc0, !PT ;  /* 0x0000000215ff7812 */ /* 0x000fe4000780c0ff */
[----:B------:R-:W-:Y:S01]  /*5b8d0*/  LOP3.LUT R24, R24, 0xfffff7ff, RZ, 0xc0, !PT ;  /* 0xfffff7ff18187812 */ /* 0x000fe200078ec0ff */
[----:B------:R-:W4:Y:S04]  /*5b8e0*/  LDL.LU R217, [R1+0x9a4] ;  /* 0x0009a40001d97983 */ /* 0x000f280000300800 */
[----:B------:R-:W3:Y:S04]  /*5b8f0*/  LDL.LU R216, [R1+0x7c4] ;  /* 0x0007c40001d87983 */ /* 0x000ee80000300800 */
[----:B------:R-:W3:Y:S02]  /*5b900*/  LDL.LU R215, [R1+0x6e4] ;  /* 0x0006e40001d77983 */ /* 0x000ee40000300800 */
[----:B------:R-:W-:-:S02]  /*5b910*/  @P0 LOP3.LUT R24, R24, 0x800, RZ, 0xfc, !PT ;  /* 0x0000080018180812 */ /* 0x000fc400078efcff */
[----:B------:R-:W-:Y:S01]  /*5b920*/  LOP3.LUT P0, RZ, R21, 0x1, RZ, 0xc0, !PT ;  /* 0x0000000115ff7812 */ /* 0x000fe2000780c0ff */
[----:B------:R-:W3:Y:S01]  /*5b930*/  LDL.LU R252, [R1+0x624] ;  /* 0x0006240001fc7983 */ /* 0x000ee20000300800 */
[----:B------:R-:W-:Y:S02]  /*5b940*/  LOP3.LUT R24, R24, 0xffffefff, RZ, 0xc0, !PT ;  /* 0xffffefff18187812 */ /* 0x000fe400078ec0ff */
[C---:B------:R-:W-:Y:S01]  /*5b950*/  LOP3.LUT P3, RZ, R23.reuse, 0x200000, RZ, 0xc0, !PT ;  /* 0x0020000017ff7812 */ /* 0x040fe2000786c0ff */
[----:B------:R-:W3:Y:S01]  /*5b960*/  LDL.LU R149, [R1+0x524] ;  /* 0x0005240001957983 */ /* 0x000ee20000300800 */
[C---:B------:R-:W-:Y:S02]  /*5b970*/  LOP3.LUT P4, RZ, R23.reuse, 0x400000, RZ, 0xc0, !PT ;  /* 0x0040000017ff7812 */ /* 0x040fe4000788c0ff */
[----:B------:R-:W-:Y:S01]  /*5b980*/  LOP3.LUT P5, RZ, R23, 0x800000, RZ, 0xc0, !PT ;  /* 0x0080000017ff7812 */ /* 0x000fe200078ac0ff */
[----:B------:R-:W3:Y:S04]  /*5b990*/  LDL.LU R148, [R1+0x54] ;  /* 0x0000540001947983 */ /* 0x000ee80000300800 */
[----:B------:R-:W-:-:S02]  /*5b9a0*/  @P0 LOP3.LUT R24, R24, 0x1000, RZ, 0xfc, !PT ;  /* 0x0000100018180812 */ /* 0x000fc400078efcff */
        /* <DEDUP_REMOVED lines=20> */
[----:B------:R-:W-:-:S05]  /*5baf0*/  IMAD.WIDE R22, R150, 0x4, R4 ;  /* 0x0000000496167825 */ /* 0x000fca00078e0204 */
[----:B--2---:R1:W-:Y:S04]  /*5bb00*/  @P3 STG.E desc[UR40][R22.64], R151 ;  /* 0x0000009716003986 */ /* 0x0043e8000c101928 */
[----:B-1----:R-:W2:Y:S04]  /*5bb10*/  LDL.LU R151, [R1+0x114] ;  /* 0x0001140001977983 */ /* 0x002ea80000300800 */
[----:B------:R-:W2:Y:S04]  /*5bb20*/  LDL.LU R219, [R1+0xb78] ;  /* 0x000b780001db7983 */ /* 0x000ea80000300800 */
[----:B------:R-:W2:Y:S04]  /*5bb30*/  LDL.LU R38, [R1+0xb58] ;  /* 0x000b580001267983 */ /* 0x000ea80000300800 */
[----:B------:R-:W2:Y:S04]  /*5bb40*/  LDL.LU R39, [R1+0xb48] ;  /* 0x000b480001277983 */ /* 0x000ea80000300800 */
[----:B------:R-:W2:Y:S01]  /*5bb50*/  LDL.LU R218, [R1+0xb38] ;  /* 0x000b380001da7983 */ /* 0x000ea20000300800 */
[----:B------:R-:W-:-:S03]  /*5bb60*/  IMAD.WIDE R22, R150, 0x4, R6 ;  /* 0x0000000496167825 */ /* 0x000fc600078e0206 */
[----:B------:R-:W2:Y:S04]  /*5bb70*/  LDL.LU R34, [R1+0xb28] ;  /* 0x000b280001227983 */ /* 0x000ea80000300800 */
[----:B----4-:R1:W-:Y:S02]  /*5bb80*/  @P4 STG.E desc[UR40][R22.64], R217 ;  /* 0x000000d916004986 */ /* 0x0103e4000c101928 */
[C---:B-1----:R-:W-:Y:S02]  /*5bb90*/  IMAD.WIDE R22, R150.reuse, 0x4, R8 ;  /* 0x0000000496167825 */ /* 0x042fe400078e0208 */
[----:B------:R-:W4:Y:S04]  /*5bba0*/  LDL.LU R217, [R1+0xb18] ;  /* 0x000b180001d97983 */ /* 0x000f280000300800 */
[----:B---3--:R1:W-:Y:S02]  /*5bbb0*/  @P5 STG.E desc[UR40][R22.64], R216 ;  /* 0x000000d816005986 */ /* 0x0083e4000c101928 */
[----:B-1----:R-:W-:-:S02]  /*5bbc0*/  IMAD.WIDE R22, R150, 0x4, R10 ;  /* 0x0000000496167825 */ /* 0x002fc400078e020a */
        /* <DEDUP_REMOVED lines=11> */
[----:B------:R-:W-:-:S03]  /*5bc80*/  IMAD.WIDE R22, R150, 0x4, R16 ;  /* 0x0000000496167825 */ /* 0x000fc600078e0210 */
[----:B------:R-:W3:Y:S06]  /*5bc90*/  LDL.LU R150, [R1+0x9a8] ;  /* 0x0009a80001967983 */ /* 0x000eec0000300800 */
        /* <DEDUP_REMOVED lines=21> */
[----:B----4-:R1:W-:Y:S01]  /*5bdf0*/  @P0 STG.E desc[UR40][R22.64], R217 ;  /* 0x000000d916000986 */ /* 0x0103e2000c101928 */
[----:B------:R-:W-:Y:S01]  /*5be00*/  LOP3.LUT P3, RZ, R21, 0x10, RZ, 0xc0, !PT ;  /* 0x0000001015ff7812 */ /* 0x000fe2000786c0ff */
[----:B-1----:R-:W-:-:S05]  /*5be10*/  IMAD.WIDE R22, R148, 0x4, R14 ;  /* 0x0000000494167825 */ /* 0x002fca00078e020e */
[----:B---3--:R1:W-:Y:S01]  /*5be20*/  @P1 STG.E desc[UR40][R22.64], R216 ;  /* 0x000000d816001986 */ /* 0x0083e2000c101928 */
[C---:B------:R-:W-:Y:S01]  /*5be30*/  LOP3.LUT P4, RZ, R21.reuse, 0x20, RZ, 0xc0, !PT ;  /* 0x0000002015ff7812 */ /* 0x040fe2000788c0ff */
[----:B-1----:R-:W-:Y:S01]  /*5be40*/  IMAD.WIDE R22, R148, 0x4, R16 ;  /* 0x0000000494167825 */ /* 0x002fe200078e0210 */
[C---:B------:R-:W-:Y:S01]  /*5be50*/  LOP3.LUT P5, RZ, R21.reuse, 0x40, RZ, 0xc0, !PT ;  /* 0x0000004015ff7812 */ /* 0x040fe200078ac0ff */
[----:B------:R-:W3:Y:S04]  /*5be60*/  LDL.LU R148, [R1+0x60] ;  /* 0x0000600001947983 */ /* 0x000ee80000300800 */
        /* <DEDUP_REMOVED lines=59> */
[----:B-1----:R-:W-:Y:S02]  /*5c220*/  IMAD.WIDE R22, R230, 0x4, R16 ;  /* 0x00000004e6167825 */ /* 0x002fe400078e0210 */
[----:B------:R-:W3:Y:S04]  /*5c230*/  LDL.LU R215, [R1+0xa9c] ;  /* 0x000a9c0001d77983 */ /* 0x000ee80000300800 */
[----:B------:R1:W-:Y:S04]  /*5c240*/  @P6 STG.E desc[UR40][R22.64], R252 ;  /* 0x000000fc16006986 */ /* 0x0003e8000c101928 */
[----:B------:R-:W3:Y:S01]  /*5c250*/  LDL.LU R230, [R1+0x9ac] ;  /* 0x0009ac0001e67983 */ /* 0x000ee20000300800 */
        /* <DEDUP_REMOVED lines=73> */
[----:B------:R-:W2:Y:S04]  /*5c6f0*/  LDL.LU R252, [R1+0x68] ;  /* 0x0000680001fc7983 */ /* 0x000ea80000300800 */
[----:B------:R-:W2:Y:S04]  /*5c700*/  LDL.LU R148, [R1+0x6c] ;  /* 0x00006c0001947983 */ /* 0x000ea80000300800 */
[----:B------:R-:W2:Y:S04]  /*5c710*/  LDL.LU R38, [R1+0xba0] ;  /* 0x000ba00001267983 */ /* 0x000ea80000300800 */
[----:B------:R-:W2:Y:S01]  /*5c720*/  LDL.LU R39, [R1+0xb90] ;  /* 0x000b900001277983 */ /* 0x000ea20000300800 */
[----:B------:R-:W-:-:S03]  /*5c730*/  LOP3.LUT R18, R18, 0x7fffffff, RZ, 0xc0, !PT ;  /* 0x7fffffff12127812 */ /* 0x000fc600078ec0ff */
[----:B------:R-:W2:Y:S01]  /*5c740*/  LDL.LU R218, [R1+0xb80] ;  /* 0x000b800001da7983 */ /* 0x000ea20000300800 */
[----:B------:R-:W-:Y:S02]  /*5c750*/  @P0 LOP3.LUT R18, R18, 0x80000000, RZ, 0xfc, !PT ;  /* 0x8000000012120812 */ /* 0x000fe400078efcff */
[----:B------:R-:W-:Y:S01]  /*5c760*/  LOP3.LUT P0, RZ, R20, 0x4, RZ, 0xc0, !PT ;  /* 0x0000000414ff7812 */ /* 0x000fe2000780c0ff */
[----:B------:R-:W2:Y:S01]  /*5c770*/  LDL.LU R34, [R1+0x7b0] ;  /* 0x0007b00001227983 */ /* 0x000ea20000300800 */
[----:B------:R-:W-:Y:S02]  /*5c780*/  LOP3.LUT R24, R24, 0xfffffffe, RZ, 0xc0, !PT ;  /* 0xfffffffe18187812 */ /* 0x000fe400078ec0ff */
[----:B------:R-:W-:Y:S01]  /*5c790*/  LOP3.LUT P4, RZ, R21, 0x10000000, RZ, 0xc0, !PT ;  /* 0x1000000015ff7812 */ /* 0x000fe2000788c0ff */
[----:B---3--:R-:W-:Y:S01]  /*5c7a0*/  IMAD.WIDE R22, R219, 0x4, R2 ;  /* 0x00000004db167825 */ /* 0x008fe200078e0202 */
[----:B------:R-:W-:Y:S01]  /*5c7b0*/  LOP3.LUT P5, RZ, R21, 0x20000000, RZ, 0xc0, !PT ;  /* 0x2000000015ff7812 */ /* 0x000fe200078ac0ff */
[----:B------:R-:W3:Y:S06]  /*5c7c0*/  LDL.LU R217, [R1+0x650] ;  /* 0x0006500001d97983 */ /* 0x000eec0000300800 */
[----:B------:R-:W-:-:S02]  /*5c7d0*/  @P0 LOP3.LUT R24, R24, 0x1, RZ, 0xfc, !PT ;  /* 0x0000000118180812 */ /* 0x000fc400078efcff */
[----:B------:R-:W-:Y:S02]  /*5c7e0*/  LOP3.LUT P0, RZ, R20, 0x2, RZ, 0xc0, !PT ;  /* 0x0000000214ff7812 */ /* 0x000fe4000780c0ff */
[----:B------:R-:W-:Y:S01]  /*5c7f0*/  LOP3.LUT R24, R24, 0xfffffffd, RZ, 0xc0, !PT ;  /* 0xfffffffd18187812 */ /* 0x000fe200078ec0ff */
[----:B------:R1:W-:Y:S01]  /*5c800*/  @P4 STG.E desc[UR40][R22.64], R216 ;  /* 0x000000d816004986 */ /* 0x0003e2000c101928 */
[----:B------:R-:W-:-:S09]  /*5c810*/  LOP3.LUT P6, RZ, R21, 0x40000000, RZ, 0xc0, !PT ;  /* 0x4000000015ff7812 */ /* 0x000fd200078cc0ff */
[----:B------:R-:W-:Y:S02]  /*5c820*/  @P0 LOP3.LUT R24, R24, 0x2, RZ, 0xfc, !PT ;  /* 0x0000000218180812 */ /* 0x000fe400078efcff */
[----:B------:R-:W-:Y:S01]  /*5c830*/  LOP3.LUT P0, RZ, R20, 0x1, RZ, 0xc0, !PT ;  /* 0x0000000114ff7812 */ /* 0x000fe2000780c0ff */
[----:B-1----:R-:W3:Y:S01]  /*5c840*/  LDL.LU R216, [R1+0x580] ;  /* 0x0005800001d87983 */ /* 0x002ee20000300800 */
[----:B------:R-:W-:Y:S01]  /*5c850*/  LOP3.LUT R24, R24, 0xfffffffb, RZ, 0xc0, !PT ;  /* 0xfffffffb18187812 */ /* 0x000fe200078ec0ff */
[----:B------:R-:W-:-:S05]  /*5c860*/  IMAD.WIDE R22, R219, 0x4, R4 ;  /* 0x00000004db167825 */ /* 0x000fca00078e0204 */
[----:B----4-:R1:W-:Y:S05]  /*5c870*/  @P5 STG.E desc[UR40][R22.64], R215 ;  /* 0x000000d716005986 */ /* 0x0103ea000c101928 */
[----:B------:R-:W-:Y:S02]  /*5c880*/  @P0 LOP3.LUT R24, R24, 0x4, RZ, 0xfc, !PT ;  /* 0x0000000418180812 */ /* 0x000fe400078efcff */
[----:B------:R-:W-:Y:S01]  /*5c890*/  LOP3.LUT P0, RZ, R21, 0x80000000, RZ, 0xc0, !PT ;  /* 0x8000000015ff7812 */ /* 0x000fe2000780c0ff */
[C---:B-1----:R-:W-:Y:S01]  /*5c8a0*/  IMAD.WIDE R22, R219.reuse, 0x4, R6 ;  /* 0x00000004db167825 */ /* 0x042fe200078e0206 */
[----:B------:R-:W4:Y:S04]  /*5c8b0*/  LDL.LU R215, [R1+0x3f0] ;  /* 0x0003f00001d77983 */ /* 0x000f280000300800 */
[----:B------:R1:W-:Y:S02]  /*5c8c0*/  @P6 STG.E desc[UR40][R22.64], R230 ;  /* 0x000000e616006986 */ /* 0x0003e4000c101928 */
[----:B-1----:R-:W-:-:S02]  /*5c8d0*/  IMAD.WIDE R22, R219, 0x4, R8 ;  /* 0x00000004db167825 */ /* 0x002fc400078e0208 */
[----:B------:R-:W3:Y:S04]  /*5c8e0*/  LDL.LU R230, [R1+0xd0] ;  /* 0x0000d00001e67983 */ /* 0x000ee80000300800 */
[----:B------:R1:W-:Y:S01]  /*5c8f0*/  @P0 STG.E desc[UR40][R22.64], R149 ;  /* 0x0000009516000986 */ /* 0x0003e2000c101928 */
[C---:B------:R-:W-:Y:S01]  /*5c900*/  LOP3.LUT P0, RZ, R24.reuse, 0x4, RZ, 0xc0, !PT ;  /* 0x0000000418ff7812 */ /* 0x040fe2000780c0ff */
        /* <DEDUP_REMOVED lines=29> */
[----:B------:R1:W-:Y:S01]  /*5cae0*/  @P1 STG.E desc[UR40][R22.64], R216 ;  /* 0x000000d816001986 */ /* 0x0003e2000c101928 */
[----:B------:R-:W-:-:S03]  /*5caf0*/  LOP3.LUT P3, RZ, R20, 0x400, RZ, 0xc0, !PT ;  /* 0x0000040014ff7812 */ /* 0x000fc6000786c0ff */
[----:B-1----:R-:W3:Y:S04]  /*5cb00*/  LDL.LU R216, [R1+0x74] ;  /* 0x0000740001d87983 */ /* 0x002ee80000300800 */
[----:B------:R-:W3:Y:S01]  /*5cb10*/  LDL.LU R34, [R1+0xbf4] ;  /* 0x000bf40001227983 */ /* 0x000ee20000300800 */
[----:B------:R-:W-:-:S03]  /*5cb20*/  IMAD.WIDE R22, R252, 0x4, R12 ;  /* 0x00000004fc167825 */ /* 0x000fc600078e020c */
[----:B------:R-:W3:Y:S04]  /*5cb30*/  LDL.LU R217, [R1+0xbe4] ;  /* 0x000be40001d97983 */ /* 0x000ee80000300800 */
[----:B----4-:R1:W-:Y:S01]  /*5cb40*/  @P2 STG.E desc[UR40][R22.64], R215 ;  /* 0x000000d716002986 */ /* 0x0103e2000c101928 */
[----:B------:R-:W-:-:S03]  /*5cb50*/  LOP3.LUT P4, RZ, R20, 0x800, RZ, 0xc0, !PT ;  /* 0x0000080014ff7812 */ /* 0x000fc6000788c0ff */
[----:B-1----:R-:W4:Y:S01]  /*5cb60*/  LDL.LU R215, [R1+0xbd4] ;  /* 0x000bd40001d77983 */ /* 0x002f220000300800 */
[----:B------:R-:W-:-:S05]  /*5cb70*/  IMAD.WIDE R22, R252, 0x4, R14 ;  /* 0x00000004fc167825 */ /* 0x000fca00078e020e */
[----:B------:R1:W-:Y:S01]  /*5cb80*/  @P3 STG.E desc[UR40][R22.64], R230 ;  /* 0x000000e616003986 */ /* 0x0003e2000c101928 */
[----:B------:R-:W-:-:S03]  /*5cb90*/  LOP3.LUT P5, RZ, R20, 0x1000, RZ, 0xc0, !PT ;  /* 0x0000100014ff7812 */ /* 0x000fc600078ac0ff */
[----:B-1----:R-:W4:Y:S01]  /*5cba0*/  LDL.LU R230, [R1+0xbc4] ;  /* 0x000bc40001e67983 */ /* 0x002f220000300800 */
[----:B------:R-:W-:-:S03]  /*5cbb0*/  IMAD.WIDE R22, R252, 0x4, R16 ;  /* 0x00000004fc167825 */ /* 0x000fc600078e0210 */
[----:B------:R-:W4:Y:S01]  /*5cbc0*/  LDL.LU R252, [R1+0xbb4] ;  /* 0x000bb40001fc7983 */ /* 0x000f220000300800 */
[----:B------:R-:W-:-:S03]  /*5cbd0*/  LOP3.LUT P6, RZ, R20, 0x2000, RZ, 0xc0, !PT ;  /* 0x0000200014ff7812 */ /* 0x000fc600078cc0ff */
[----:B------:R1:W-:Y:S02]  /*5cbe0*/  @P4 STG.E desc[UR40][R22.64], R149 ;  /* 0x0000009516004986 */ /* 0x0003e4000c101928 */
[----:B-1----:R-:W-:-:S05]  /*5cbf0*/  IMAD.WIDE R22, R148, 0x4, R2 ;  /* 0x0000000494167825 */ /* 0x002fca00078e0202 */
[----:B------:R1:W-:Y:S04]  /*5cc00*/  @P5 STG.E desc[UR40][R22.64], R150 ;  /* 0x0000009616005986 */ /* 0x0003e8000c101928 */
[----:B-1----:R-:W4:Y:S01]  /*5cc10*/  LDL.LU R150, [R1+0xba4] ;  /* 0x000ba40001967983 */ /* 0x002f220000300800 */
[----:B------:R-:W-:-:S05]  /*5cc20*/  IMAD.WIDE R22, R148, 0x4, R4 ;  /* 0x0000000494167825 */ /* 0x000fca00078e0204 */
[----:B--2---:R1:W-:Y:S04]  /*5cc30*/  @P6 STG.E desc[UR40][R22.64], R151 ;  /* 0x0000009716006986 */ /* 0x0043e8000c101928 */
[----:B-1----:R-:W2:Y:S04]  /*5cc40*/  LDL.LU R151, [R1+0xb94] ;  /* 0x000b940001977983 */ /* 0x002ea80000300800 */
[----:B------:R-:W2:Y:S01]  /*5cc50*/  LDL.LU R149, [R1+0x70] ;  /* 0x0000700001957983 */ /* 0x000ea20000300800 */
[----:B------:R-:W-:Y:S02]  /*5cc60*/  LOP3.LUT P0, RZ, R20, 0x4000000, RZ, 0xc0, !PT ;  /* 0x0400000014ff7812 */ /* 0x000fe4000780c0ff */
[----:B------:R-:W-:Y:S01]  /*5cc70*/  LOP3.LUT R18, R18, 0xfff7ffff, RZ, 0xc0, !PT ;  /* 0xfff7ffff12127812 */ /* 0x000fe200078ec0ff */
[----:B------:R-:W2:Y:S04]  /*5cc80*/  LDL.LU R219, [R1+0xb84] ;  /* 0x000b840001db7983 */ /* 0x000ea80000300800 */
[----:B------:R-:W2:Y:S04]  /*5cc90*/  LDL.LU R38, [R1+0x7b4] ;  /* 0x0007b40001267983 */ /* 0x000ea80000300800 */
[----:B------:R-:W2:Y:S02]  /*5cca0*/  LDL.LU R39, [R1+0x654] ;  /* 0x0006540001277983 */ /* 0x000ea40000300800 */
[----:B------:R-:W-:-:S02]  /*5ccb0*/  @P0 LOP3.LUT R18, R18, 0x80000, RZ, 0xfc, !PT ;  /* 0x0008000012120812 */ /* 0x000fc400078efcff */
[----:B------:R-:W-:Y:S01]  /*5ccc0*/  LOP3.LUT P0, RZ, R20, 0x2000000, RZ, 0xc0, !PT ;  /* 0x0200000014ff7812 */ /* 0x000fe2000780c0ff */
[----:B------:R-:W2:Y:S01]  /*5ccd0*/  LDL.LU R218, [R1+0x584] ;  /* 0x0005840001da7983 */ /* 0x000ea20000300800 */
        /* <DEDUP_REMOVED lines=15> */
[C---:B------:R-:W-:Y:S02]  /*5cdd0*/  LOP3.LUT P0, RZ, R20.reuse, 0x100000, RZ, 0xc0, !PT ;  /* 0x0010000014ff7812 */ /* 0x040fe4000780c0ff */
[----:B------:R-:W-:Y:S02]  /*5cde0*/  LOP3.LUT P4, RZ, R20, 0x8000, RZ, 0xc0, !PT ;  /* 0x0000800014ff7812 */ /* 0x000fe4000788c0ff */
[----:B------:R-:W-:Y:S01]  /*5cdf0*/  LOP3.LUT R18, R18, 0xfdffffff, RZ, 0xc0, !PT ;  /* 0xfdffffff12127812 */ /* 0x000fe200078ec0ff */
[----:B------:R-:W-:Y:S01]  /*5ce00*/  IMAD.WIDE R22, R148, 0x4, R6 ;  /* 0x0000000494167825 */ /* 0x000fe200078e0206 */
[----:B------:R-:W-:-:S07]  /*5ce10*/  LOP3.LUT P5, RZ, R20, 0x10000, RZ, 0xc0, !PT ;  /* 0x0001000014ff7812 */ /* 0x000fce00078ac0ff */
[----:B------:R-:W-:Y:S02]  /*5ce20*/  @P0 LOP3.LUT R18, R18, 0x2000000, RZ, 0xfc, !PT ;  /* 0x0200000012120812 */ /* 0x000fe400078efcff */
[C---:B------:R-:W-:Y:S02]  /*5ce30*/  LOP3.LUT P0, RZ, R20.reuse, 0x80000, RZ, 0xc0, !PT ;  /* 0x0008000014ff7812 */ /* 0x040fe4000780c0ff */
[----:B------:R-:W-:Y:S01]  /*5ce40*/  LOP3.LUT P6, RZ, R20, 0x20000, RZ, 0xc0, !PT ;  /* 0x0002000014ff7812 */ /* 0x000fe200078cc0ff */
[----:B---3--:R1:W-:Y:S01]  /*5ce50*/  @P3 STG.E desc[UR40][R22.64], R34 ;  /* 0x0000002216003986 */ /* 0x0083e2000c101928 */
[----:B------:R-:W-:Y:S01]  /*5ce60*/  LOP3.LUT R18, R18, 0xfbffffff, RZ, 0xc0, !PT ;  /* 0xfbffffff12127812 */ /* 0x000fe200078ec0ff */
[----:B-1----:R-:W-:Y:S02]  /*5ce70*/  IMAD.WIDE R22, R148, 0x4, R8 ;  /* 0x0000000494167825 */ /* 0x002fe400078e0208 */
[----:B------:R-:W3:Y:S04]  /*5ce80*/  LDL.LU R34, [R1+0x3f4] ;  /* 0x0003f40001227983 */ /* 0x000ee80000300800 */
[----:B------:R1:W-:Y:S02]  /*5ce90*/  @P4 STG.E desc[UR40][R22.64], R217 ;  /* 0x000000d916004986 */ /* 0x0003e4000c101928 */
[----:B------:R-:W-:-:S02]  /*5cea0*/  @P0 LOP3.LUT R18, R18, 0x4000000, RZ, 0xfc, !PT ;  /* 0x0400000012120812 */ /* 0x000fc400078efcff */
[C---:B------:R-:W-:Y:S02]  /*5ceb0*/  LOP3.LUT P0, RZ, R20.reuse, 0x40000, RZ, 0xc0, !PT ;  /* 0x0004000014ff7812 */ /* 0x040fe4000780c0ff */
[----:B------:R-:W-:Y:S01]  /*5cec0*/  LOP3.LUT P1, RZ, R20, 0x8000000, RZ, 0xc0, !PT ;  /* 0x0800000014ff7812 */ /* 0x000fe2000782c0ff */
[----:B-1----:R-:W-:Y:S01]  /*5ced0*/  IMAD.WIDE R22, R148, 0x4, R10 ;  /* 0x0000000494167825 */ /* 0x002fe200078e020a */
[C---:B------:R-:W-:Y:S01]  /*5cee0*/  LOP3.LUT P2, RZ, R20.reuse, 0x10000000, RZ, 0xc0, !PT ;  /* 0x1000000014ff7812 */ /* 0x040fe2000784c0ff */
[----:B------:R-:W3:Y:S01]  /*5cef0*/  LDL.LU R217, [R1+0xd4] ;  /* 0x0000d40001d97983 */ /* 0x000ee20000300800 */
[C---:B------:R-:W-:Y:S02]  /*5cf00*/  LOP3.LUT P3, RZ, R20.reuse, 0x20000000, RZ, 0xc0, !PT ;  /* 0x2000000014ff7812 */ /* 0x040fe4000786c0ff */
[C---:B------:R-:W-:Y:S01]  /*5cf10*/  LOP3.LUT P4, RZ, R20.reuse, 0x40000000, RZ, 0xc0, !PT ;  /* 0x4000000014ff7812 */ /* 0x040fe2000788c0ff */
[----:B----4-:R1:W-:Y:S01]  /*5cf20*/  @P5 STG.E desc[UR40][R22.64], R215 ;  /* 0x000000d716005986 */ /* 0x0103e2000c101928 */
[----:B------:R-:W-:Y:S01]  /*5cf30*/  LOP3.LUT P5, RZ, R20, 0x80000000, RZ, 0xc0, !PT ;  /* 0x8000000014ff7812 */ /* 0x000fe200078ac0ff */
[----:B------:R-:W-:-:S05]  /*5cf40*/  IMAD.WIDE R20, R148, 0x4, R12 ;  /* 0x0000000494147825 */ /* 0x000fca00078e020c */
[----:B------:R4:W-:Y:S04]  /*5cf50*/  @P6 STG.E desc[UR40][R20.64], R230 ;  /* 0x000000e614006986 */ /* 0x0009e8000c101928 */
[----:B-1----:R-:W3:Y:S01]  /*5cf60*/  LDL.LU R215, [R1+0xc4] ;  /* 0x0000c40001d77983 */ /* 0x002ee20000300800 */
[----:B----4-:R-:W-:-:S03]  /*5cf70*/  IMAD.WIDE R20, R148, 0x4, R14 ;  /* 0x0000000494147825 */ /* 0x010fc600078e020e */
[----:B------:R-:W4:Y:S04]  /*5cf80*/  LDL.LU R230, [R1+0xc28] ;  /* 0x000c280001e67983 */ /* 0x000f280000300800 */
[----:B------:R1:W-:Y:S01]  /*5cf90*/  @P0 STG.E desc[UR40][R20.64], R252 ;  /* 0x000000fc14000986 */ /* 0x0003e2000c101928 */
[----:B------:R-:W-:Y:S01]  /*5cfa0*/  LOP3.LUT P0, RZ, R18, 0x4000000, RZ, 0xc0, !PT ;  /* 0x0400000012ff7812 */ /* 0x000fe2000780c0ff */
[----:B-1----:R-:W-:Y:S02]  /*5cfb0*/  IMAD.WIDE R20, R148, 0x4, R16 ;  /* 0x0000000494147825 */ /* 0x002fe400078e0210 */
[----:B------:R-:W4:Y:S10]  /*5cfc0*/  LDL.LU R252, [R1+0xc08] ;  /* 0x000c080001fc7983 */ /* 0x000f340000300800 */
[----:B------:R1:W-:Y:S01]  /*5cfd0*/  @P0 STG.E desc[UR40][R20.64], R150 ;  /* 0x0000009614000986 */ /* 0x0003e2000c101928 */
[----:B------:R-:W-:-:S03]  /*5cfe0*/  LOP3.LUT P0, RZ, R18, 0x2000000, RZ, 0xc0, !PT ;  /* 0x0200000012ff7812 */ /* 0x000fc6000780c0ff */
[----:B------:R-:W4:Y:S04]  /*5cff0*/  LDL.LU R148, [R1+0xbf8] ;  /* 0x000bf80001947983 */ /* 0x000f280000300800 */
[----:B-1----:R-:W4:Y:S01]  /*5d000*/  LDL.LU R150, [R1+0xbe8] ;  /* 0x000be80001967983 */ /* 0x002f220000300800 */
[----:B--2---:R-:W-:-:S05]  /*5d010*/  IMAD.WIDE R20, R149, 0x4, R2 ;  /* 0x0000000495147825 */ /* 0x004fca00078e0202 */
[----:B------:R1:W-:Y:S04]  /*5d020*/  @P0 STG.E desc[UR40][R20.64], R151 ;  /* 0x0000009714000986 */ /* 0x0003e8000c101928 */
        /* <DEDUP_REMOVED lines=16> */
[----:B------:R-:W-:Y:S01]  /*5d130*/  LOP3.LUT P0, RZ, R18, 0x80000, RZ, 0xc0, !PT ;  /* 0x0008000012ff7812 */ /* 0x000fe2000780c0ff */
[----:B-1----:R-:W-:-:S12]  /*5d140*/  IMAD.WIDE R20, R149, 0x4, R14 ;  /* 0x0000000495147825 */ /* 0x002fd800078e020e */
[----:B------:R1:W-:Y:S02]  /*5d150*/  @P0 STG.E desc[UR40][R20.64], R217 ;  /* 0x000000d914000986 */ /* 0x0003e4000c101928 */
[----:B-1----:R-:W-:Y:S01]  /*5d160*/  IMAD.WIDE R20, R149, 0x4, R16 ;  /* 0x0000000495147825 */ /* 0x002fe200078e0210 */
[----:B------:R-:W-:Y:S01]  /*5d170*/  LOP3.LUT P6, RZ, R19, 0x1, RZ, 0xc0, !PT ;  /* 0x0000000113ff7812 */ /* 0x000fe200078cc0ff */
[----:B------:R-:W3:Y:S04]  /*5d180*/  LDL.LU R149, [R1+0x80] ;  /* 0x0000800001957983 */ /* 0x000ee80000300800 */
[----:B------:R1:W-:Y:S02]  /*5d190*/  @P1 STG.E desc[UR40][R20.64], R215 ;  /* 0x000000d714001986 */ /* 0x0003e4000c101928 */
[----:B-1----:R-:W-:-:S05]  /*5d1a0*/  IMAD.WIDE R20, R216, 0x4, R2 ;  /* 0x00000004d8147825 */ /* 0x002fca00078e0202 */
[----:B----4-:R1:W-:Y:S02]  /*5d1b0*/  @P2 STG.E desc[UR40][R20.64], R230 ;  /* 0x000000e614002986 */ /* 0x0103e4000c101928 */
        /* <DEDUP_REMOVED lines=19> */
[C---:B------:R-:W-:Y:S02]  /*5d2f0*/  LOP3.LUT P4, RZ, R19.reuse, 0x8, RZ, 0xc0, !PT ;  /* 0x0000000813ff7812 */ /* 0x040fe4000788c0ff */
[C---:B------:R-:W-:Y:S02]  /*5d300*/  LOP3.LUT P5, RZ, R19.reuse, 0x10, RZ, 0xc0, !PT ;  /* 0x0000001013ff7812 */ /* 0x040fe400078ac0ff */
[C---:B------:R-:W-:Y:S02]  /*5d310*/  LOP3.LUT P6, RZ, R19.reuse, 0x20, RZ, 0xc0, !PT ;  /* 0x0000002013ff7812 */ /* 0x040fe400078cc0ff */
        /* <DEDUP_REMOVED lines=14> */
[----:B------:R-:W2:Y:S04]  /*5d400*/  LDL.LU R39, [R1+0xd8] ;  /* 0x0000d80001277983 */ /* 0x000ea80000300800 */
[----:B------:R-:W2:Y:S01]  /*5d410*/  LDL.LU R34, [R1+0xc8] ;  /* 0x0000c80001227983 */ /* 0x000ea20000300800 */
[----:B------:R-:W-:-:S05]  /*5d420*/  IMAD.WIDE R20, R216, 0x4, R14 ;  /* 0x00000004d8147825 */ /* 0x000fca00078e020e */
[----:B----4-:R1:W-:Y:S04]  /*5d430*/  @P3 STG.E desc[UR40][R20.64], R217 ;  /* 0x000000d914003986 */ /* 0x0103e8000c101928 */
[----:B-1----:R-:W4:Y:S01]  /*5d440*/  LDL.LU R217, [R1+0xc2c] ;  /* 0x000c2c0001d97983 */ /* 0x002f220000300800 */
[----:B------:R-:W-:-:S03]  /*5d450*/  IMAD.WIDE R20, R216, 0x4, R16 ;  /* 0x00000004d8147825 */ /* 0x000fc600078e0210 */
[----:B------:R-:W4:Y:S04]  /*5d460*/  LDL.LU R216, [R1+0xc0c] ;  /* 0x000c0c0001d87983 */ /* 0x000f280000300800 */
[----:B---3--:R1:W-:Y:S02]  /*5d470*/  @P4 STG.E desc[UR40][R20.64], R215 ;  /* 0x000000d714004986 */ /* 0x0083e4000c101928 */
[C---:B-1----:R-:W-:Y:S02]  /*5d480*/  IMAD.WIDE R20, R218.reuse, 0x4, R2 ;  /* 0x00000004da147825 */ /* 0x042fe400078e0202 */
[----:B------:R-:W3:Y:S04]  /*5d490*/  LDL.LU R215, [R1+0xbfc] ;  /* 0x000bfc0001d77983 */ /* 0x000ee80000300800 */
[----:B------:R1:W-:Y:S02]  /*5d4a0*/  @P5 STG.E desc[UR40][R20.64], R230 ;  /* 0x000000e614005986 */ /* 0x0003e4000c101928 */
[----:B-1----:R-:W-:-:S02]  /*5d4b0*/  IMAD.WIDE R20, R218, 0x4, R4 ;  /* 0x00000004da147825 */ /* 0x002fc400078e0204 */
[----:B------:R-:W3:Y:S04]  /*5d4c0*/  LDL.LU R230, [R1+0xbec] ;  /* 0x000bec0001e67983 */ /* 0x000ee80000300800 */
[----:B------:R1:W-:Y:S04]  /*5d4d0*/  @P6 STG.E desc[UR40][R20.64], R150 ;  /* 0x0000009614006986 */ /* 0x0003e8000c101928 */
[----:B-1----:R-:W3:Y:S01]  /*5d4e0*/  LDL.LU R150, [R1+0xbdc] ;  /* 0x000bdc0001967983 */ /* 0x002ee20000300800 */
[----:B------:R-:W-:Y:S02]  /*5d4f0*/  @P0 LOP3.LUT R18, R18, 0x8000, RZ, 0xfc, !PT ;  /* 0x0000800012120812 */ /* 0x000fe400078efcff */
[----:B------:R-:W-:-:S02]  /*5d500*/  LOP3.LUT P0, RZ, R19, 0x200, RZ, 0xc0, !PT ;  /* 0x0000020013ff7812 */ /* 0x000fc4000780c0ff */
[----:B------:R-:W-:-:S11]  /*5d510*/  LOP3.LUT R18, R18, 0xfffeffff, RZ, 0xc0, !PT ;  /* 0xfffeffff12127812 */ /* 0x000fd600078ec0ff */
[----:B------:R-:W-:Y:S02]  /*5d520*/  @P0 LOP3.LUT R18, R18, 0x10000, RZ, 0xfc, !PT ;  /* 0x0001000012120812 */ /* 0x000fe400078efcff */
[----:B------:R-:W-:Y:S02]  /*5d530*/  LOP3.LUT P0, RZ, R19, 0x100, RZ, 0xc0, !PT ;  /* 0x0000010013ff7812 */ /* 0x000fe4000780c0ff */
[----:B------:R-:W-:-:S11]  /*5d540*/  LOP3.LUT R18, R18, 0xfffdffff, RZ, 0xc0, !PT ;  /* 0xfffdffff12127812 */ /* 0x000fd600078ec0ff */
[----:B------:R-:W-:Y:S02]  /*5d550*/  @P0 LOP3.LUT R18, R18, 0x20000, RZ, 0xfc, !PT ;  /* 0x0002000012120812 */ /* 0x000fe400078efcff */
[----:B------:R-:W-:Y:S02]  /*5d560*/  LOP3.LUT P0, RZ, R19, 0x80, RZ, 0xc0, !PT ;  /* 0x0000008013ff7812 */ /* 0x000fe4000780c0ff */
[----:B------:R-:W-:Y:S01]  /*5d570*/  LOP3.LUT R18, R18, 0xfffbffff, RZ, 0xc0, !PT ;  /* 0xfffbffff12127812 */ /* 0x000fe200078ec0ff */
[----:B------:R-:W-:-:S10]  /*5d580*/  IMAD.WIDE R20, R218, 0x4, R6 ;  /* 0x00000004da147825 */ /* 0x000fd400078e0206 */
[----:B------:R-:W-:Y:S02]  /*5d590*/  @P0 LOP3.LUT R18, R18, 0x40000, RZ, 0xfc, !PT ;  /* 0x0004000012120812 */ /* 0x000fe400078efcff */
[----:B------:R-:W-:-:S13]  /*5d5a0*/  LOP3.LUT P0, RZ, R19, 0x40, RZ, 0xc0, !PT ;  /* 0x0000004013ff7812 */ /* 0x000fda000780c0ff */
[----:B------:R1:W-:Y:S01]  /*5d5b0*/  @P0 STG.E desc[UR40][R20.64], R252 ;  /* 0x000000fc14000986 */ /* 0x0003e2000c101928 */
[----:B------:R-:W-:Y:S01]  /*5d5c0*/  LOP3.LUT P0, RZ, R18, 0x40000, RZ, 0xc0, !PT ;  /* 0x0004000012ff7812 */ /* 0x000fe2000780c0ff */
[----:B-1----:R-:W-:Y:S02]  /*5d5d0*/  IMAD.WIDE R20, R218, 0x4, R8 ;  /* 0x00000004da147825 */ /* 0x002fe400078e0208 */
[----:B------:R-:W3:Y:S10]  /*5d5e0*/  LDL.LU R252, [R1+0xbcc] ;  /* 0x000bcc0001fc7983 */ /* 0x000ef40000300800 */
[----:B------:R1:W-:Y:S01]  /*5d5f0*/  @P0 STG.E desc[UR40][R20.64], R148 ;  /* 0x0000009414000986 */ /* 0x0003e2000c101928 */
[----:B------:R-:W-:Y:S01]  /*5d600*/  LOP3.LUT P0, RZ, R18, 0x20000, RZ, 0xc0, !PT ;  /* 0x0002000012ff7812 */ /* 0x000fe2000780c0ff */
[----:B-1----:R-:W-:-:S02]  /*5d610*/  IMAD.WIDE R20, R218, 0x4, R10 ;  /* 0x00000004da147825 */ /* 0x002fc400078e020a */
[----:B------:R-:W3:Y:S01]  /*5d620*/  LDL.LU R148, [R1+0xbbc] ;  /* 0x000bbc0001947983 */ /* 0x000ee20000300800 */
[C---:B------:R-:W-:Y:S02]  /*5d630*/  LOP3.LUT P1, RZ, R19.reuse, 0x4000, RZ, 0xc0, !PT ;  /* 0x0000400013ff7812 */ /* 0x040fe4000782c0ff */
[C---:B------:R-:W-:Y:S02]  /*5d640*/  LOP3.LUT P2, RZ, R19.reuse, 0x8000, RZ, 0xc0, !PT ;  /* 0x0000800013ff7812 */ /* 0x040fe4000784c0ff */
[----:B------:R-:W-:-:S05]  /*5d650*/  LOP3.LUT P3, RZ, R19, 0x10000, RZ, 0xc0, !PT ;  /* 0x0001000013ff7812 */ /* 0x000fca000786c0ff */
[----:B--2---:R1:W-:Y:S01]  /*5d660*/  @P0 STG.E desc[UR40][R20.64], R151 ;  /* 0x0000009714000986 */ /* 0x0043e2000c101928 */
[----:B------:R-:W-:Y:S01]  /*5d670*/  LOP3.LUT P0, RZ, R18, 0x10000, RZ, 0xc0, !PT ;  /* 0x0001000012ff7812 */ /* 0x000fe2000780c0ff */
[----:B-1----:R-:W-:Y:S02]  /*5d680*/  IMAD.WIDE R20, R218, 0x4, R12 ;  /* 0x00000004da147825 */ /* 0x002fe400078e020c */
        /* <DEDUP_REMOVED lines=11> */
[----:B------:R-:W-:Y:S01]  /*5d740*/  LOP3.LUT P0, RZ, R18, 0x1000, RZ, 0xc0, !PT ;  /* 0x0000100012ff7812 */ /* 0x000fe2000780c0ff */
[----:B-1----:R-:W-:-:S12]  /*5d750*/  IMAD.WIDE R20, R149, 0x4, R4 ;  /* 0x0000000495147825 */ /* 0x002fd800078e0204 */
[----:B------:R1:W-:Y:S02]  /*5d760*/  @P0 STG.E desc[UR40][R20.64], R216 ;  /* 0x000000d814000986 */ /* 0x0003e4000c101928 */
[----:B-1----:R-:W-:-:S05]  /*5d770*/  IMAD.WIDE R20, R149, 0x4, R6 ;  /* 0x0000000495147825 */ /* 0x002fca00078e0206 */
[----:B---3--:R1:W-:Y:S02]  /*5d780*/  @P1 STG.E desc[UR40][R20.64], R215 ;  /* 0x000000d714001986 */ /* 0x0083e4000c101928 */
[----:B-1----:R-:W-:-:S05]  /*5d790*/  IMAD.WIDE R20, R149, 0x4, R8 ;  /* 0x0000000495147825 */ /* 0x002fca00078e0208 */
[----:B------:R1:W-:Y:S02]  /*5d7a0*/  @P2 STG.E desc[UR40][R20.64], R230 ;  /* 0x000000e614002986 */ /* 0x0003e4000c101928 */
[----:B-1----:R-:W-:-:S05]  /*5d7b0*/  IMAD.WIDE R20, R149, 0x4, R10 ;  /* 0x0000000495147825 */ /* 0x002fca00078e020a */
[----:B------:R1:W-:Y:S04]  /*5d7c0*/  @P3 STG.E desc[UR40][R20.64], R150 ;  /* 0x0000009614003986 */ /* 0x0003e8000c101928 */
[----:B-1----:R-:W3:Y:S04]  /*5d7d0*/  LDL.LU R150, [R1+0x88] ;  /* 0x0000880001967983 */ /* 0x002ee80000300800 */
[----:B------:R-:W4:Y:S04]  /*5d7e0*/  LDL.LU R217, [R1+0xb9c] ;  /* 0x000b9c0001d97983 */ /* 0x000f280000300800 */
[----:B------:R-:W4:Y:S04]  /*5d7f0*/  LDL.LU R216, [R1+0xb8c] ;  /* 0x000b8c0001d87983 */ /* 0x000f280000300800 */
[----:B------:R-:W4:Y:S04]  /*5d800*/  LDL.LU R215, [R1+0x7bc] ;  /* 0x0007bc0001d77983 */ /* 0x000f280000300800 */
[----:B------:R-:W4:Y:S01]  /*5d810*/  LDL.LU R230, [R1+0x65c] ;  /* 0x00065c0001e67983 */ /* 0x000f220000300800 */
[----:B------:R-:W-:Y:S01]  /*5d820*/  LOP3.LUT P4, RZ, R19, 0x20000, RZ, 0xc0, !PT ;  /* 0x0002000013ff7812 */ /* 0x000fe2000788c0ff */
[----:B------:R-:W-:Y:S01]  /*5d830*/  IMAD.WIDE R20, R149, 0x4, R12 ;  /* 0x0000000495147825 */ /* 0x000fe200078e020c */
[----:B------:R-:W-:-:S11]  /*5d840*/  LOP3.LUT P5, RZ, R19, 0x40000, RZ, 0xc0, !PT ;  /* 0x0004000013ff7812 */ /* 0x000fd600078ac0ff */
[----:B------:R1:W-:Y:S04]  /*5d850*/  @P4 STG.E desc[UR40][R20.64], R252 ;  /* 0x000000fc14004986 */ /* 0x0003e8000c101928 */
[----:B-1----:R-:W4:Y:S01]  /*5d860*/  LDL.LU R252, [R1+0x58c] ;  /* 0x00058c0001fc7983 */ /* 0x002f220000300800 */
[----:B------:R-:W-:Y:S01]  /*5d870*/  IMAD.WIDE R20, R149, 0x4, R14 ;  /* 0x0000000495147825 */ /* 0x000fe200078e020e */
[----:B------:R-:W-:-:S04]  /*5d880*/  LOP3.LUT P6, RZ, R19, 0x80000, RZ, 0xc0, !PT ;  /* 0x0008000013ff7812 */ /* 0x000fc800078cc0ff */
[----:B------:R1:W-:Y:S04]  /*5d890*/  @P5 STG.E desc[UR40][R20.64], R148 ;  /* 0x0000009414005986 */ /* 0x0003e8000c101928 */
[----:B-1----:R-:W4:Y:S01]  /*5d8a0*/  LDL.LU R148, [R1+0x3fc] ;  /* 0x0003fc0001947983 */ /* 0x002f220000300800 */
[----:B------:R-:W-:-:S03]  /*5d8b0*/  IMAD.WIDE R20, R149, 0x4, R16 ;  /* 0x0000000495147825 */ /* 0x000fc600078e0210 */
[----:B------:R-:W4:Y:S01]  /*5d8c0*/  LDL.LU R149, [R1+0xdc] ;  /* 0x0000dc0001957983 */ /* 0x000f220000300800 */
[C---:B------:R-:W-:Y:S02]  /*5d8d0*/  LOP3.LUT P0, RZ, R19.reuse, 0x100000, RZ, 0xc0, !PT ;  /* 0x0010000013ff7812 */ /* 0x040fe4000780c0ff */
[C---:B------:R-:W-:Y:S02]  /*5d8e0*/  LOP3.LUT P1, RZ, R19.reuse, 0x200000, RZ, 0xc0, !PT ;  /* 0x0020000013ff7812 */ /* 0x040fe4000782c0ff */
[C---:B------:R-:W-:Y:S02]  /*5d8f0*/  LOP3.LUT P2, RZ, R19.reuse, 0x400000, RZ, 0xc0, !PT ;  /* 0x0040000013ff7812 */ /* 0x040fe4000784c0ff */
[----:B------:R-:W-:Y:S01]  /*5d900*/  LOP3.LUT P3, RZ, R19, 0x800000, RZ, 0xc0, !PT ;  /* 0x0080000013ff7812 */ /* 0x000fe2000786c0ff */
[----:B--2---:R1:W-:Y:S04]  /*5d910*/  @P6 STG.E desc[UR40][R20.64], R151 ;  /* 0x0000009714006986 */ /* 0x0043e8000c101928 */
[----:B-1----:R-:W2:Y:S04]  /*5d920*/  LDL.LU R151, [R1+0xcc] ;  /* 0x0000cc0001977983 */ /* 0x002ea80000300800 */
[----:B------:R-:W2:Y:S04]  /*5d930*/  LDL.LU R227, [R1+0x84] ;  /* 0x0000840001e37983 */ /* 0x000ea80000300800 */
[----:B------:R-:W2:Y:S04]  /*5d940*/  LDL.LU R224, [R1+0xc90] ;  /* 0x000c900001e07983 */ /* 0x000ea80000300800 */
[----:B------:R-:W2:Y:S04]  /*5d950*/  LDL.LU R222, [R1+0xcd0] ;  /* 0x000cd00001de7983 */ /* 0x000ea80000300800 */
[----:B------:R-:W2:Y:S04]  /*5d960*/  LDL.LU R219, [R1+0xcc0] ;  /* 0x000cc00001db7983 */ /* 0x000ea80000300800 */
[----:B------:R-:W2:Y:S04]  /*5d970*/  LDL.LU R221, [R1+0xc70] ;  /* 0x000c700001dd7983 */ /* 0x000ea80000300800 */
[----:B------:R-:W2:Y:S01]  /*5d980*/  LDL.LU R34, [R1+0x196c] ;  /* 0x00196c0001227983 */ /* 0x000ea20000300800 */
[----:B---3--:R-:W-:-:S05]  /*5d990*/  IMAD.WIDE R20, R150, 0x4, R2 ;  /* 0x0000000496147825 */ /* 0x008fca00078e0202 */
[----:B----4-:R1:W-:Y:S02]  /*5d9a0*/  @P0 STG.E desc[UR40][R20.64], R217 ;  /* 0x000000d914000986 */ /* 0x0103e4000c101928 */
[----:B-1----:R-:W-:-:S05]  /*5d9b0*/  IMAD.WIDE R20, R150, 0x4, R4 ;  /* 0x0000000496147825 */ /* 0x002fca00078e0204 */
[----:B------:R1:W-:Y:S02]  /*5d9c0*/  @P1 STG.E desc[UR40][R20.64], R216 ;  /* 0x000000d814001986 */ /* 0x0003e4000c101928 */
[----:B-1----:R-:W-:-:S05]  /*5d9d0*/  IMAD.WIDE R20, R150, 0x4, R6 ;  /* 0x0000000496147825 */ /* 0x002fca00078e0206 */
[----:B------:R1:W-:Y:S02]  /*5d9e0*/  @P2 STG.E desc[UR40][R20.64], R215 ;  /* 0x000000d714002986 */ /* 0x0003e4000c101928 */
[----:B-1----:R-:W-:-:S05]  /*5d9f0*/  IMAD.WIDE R20, R150, 0x4, R8 ;  /* 0x0000000496147825 */ /* 0x002fca00078e0208 */
[----:B------:R1:W-:Y:S04]  /*5da00*/  @P3 STG.E desc[UR40][R20.64], R230 ;  /* 0x000000e614003986 */ /* 0x0003e8000c101928 */
[----:B-1----:R-:W3:Y:S04]  /*5da10*/  LDL.LU R230, [R1+0x1978] ;  /* 0x0019780001e67983 */ /* 0x002ee80000300800 */
[----:B------:R-:W4:Y:S01]  /*5da20*/  LDL.LU R38, [R1+0xc60] ;  /* 0x000c600001267983 */ /* 0x000f220000300800 */
[C---:B------:R-:W-:Y:S02]  /*5da30*/  LOP3.LUT P4, RZ, R19.reuse, 0x2000000, RZ, 0xc0, !PT ;  /* 0x0200000013ff7812 */ /* 0x040fe4000788c0ff */
[----:B------:R-:W-:Y:S01]  /*5da40*/  LOP3.LUT R18, R18, 0xfffff7ff, RZ, 0xc0, !PT ;  /* 0xfffff7ff12127812 */ /* 0x000fe200078ec0ff */
[----:B------:R-:W-:Y:S01]  /*5da50*/  IMAD.WIDE R20, R150, 0x4, R10 ;  /* 0x0000000496147825 */ /* 0x000fe200078e020a */
[----:B------:R-:W-:Y:S01]  /*5da60*/  LOP3.LUT P5, RZ, R19, 0x4000000, RZ, 0xc0, !PT ;  /* 0x0400000013ff7812 */ /* 0x000fe200078ac0ff */
[----:B------:R-:W3:Y:S04]  /*5da70*/  LDL.LU R228, [R1+0xc50] ;  /* 0x000c500001e47983 */ /* 0x000ee80000300800 */
[----:B------:R-:W3:Y:S04]  /*5da80*/  LDL.LU R226, [R1+0xca0] ;  /* 0x000ca00001e27983 */ /* 0x000ee80000300800 */
[----:B------:R-:W-:Y:S01]  /*5da90*/  @P4 LOP3.LUT R18, R18, 0x800, RZ, 0xfc, !PT ;  /* 0x0000080012124812 */ /* 0x000fe200078efcff */
[----:B------:R-:W3:Y:S03]  /*5daa0*/  LDL.LU R223, [R1+0xc40] ;  /* 0x000c400001df7983 */ /* 0x000ee60000300800 */
[C---:B------:R-:W-:Y:S01]  /*5dab0*/  LOP3.LUT P6, RZ, R18.reuse, 0x1, RZ, 0xc0, !PT ;  /* 0x0000000112ff7812 */ /* 0x040fe200078cc0ff */
[----:B------:R-:W3:Y:S01]  /*5dac0*/  LDL.LU R215, [R1+0xc30] ;  /* 0x000c300001d77983 */ /* 0x000ee20000300800 */
[----:B------:R-:W-:-:S02]  /*5dad0*/  LOP3.LUT R18, R18, 0xffffffbf, RZ, 0xc0, !PT ;  /* 0xffffffbf12127812 */ /* 0x000fc400078ec0ff */
[C---:B------:R-:W-:Y:S01]  /*5dae0*/  LOP3.LUT P4, RZ, R19.reuse, 0x1000000, RZ, 0xc0, !PT ;  /* 0x0100000013ff7812 */ /* 0x040fe2000788c0ff */
[----:B------:R-:W3:Y:S04]  /*5daf0*/  LDL.LU R39, [R1+0x7c] ;  /* 0x00007c0001277983 */ /* 0x000ee80000300800 */
[----:B------:R-:W3:Y:S04]  /*5db00*/  LDL.LU R218, [R1+0x90] ;  /* 0x0000900001da7983 */ /* 0x000ee80000300800 */
[----:B------:R-:W-:Y:S01]  /*5db10*/  @P6 LOP3.LUT R18, R18, 0x40, RZ, 0xfc, !PT ;  /* 0x0000004012126812 */ /* 0x000fe200078efcff */
[----:B------:R-:W3:Y:S01]  /*5db20*/  LDL.LU R217, [R1+0x1968] ;  /* 0x0019680001d97983 */ /* 0x000ee20000300800 */
[----:B------:R-:W-:-:S02]  /*5db30*/  LOP3.LUT P6, RZ, R19, 0x80000000, RZ, 0xc0, !PT ;  /* 0x8000000013ff7812 */ /* 0x000fc400078cc0ff */
[----:B------:R-:W-:Y:S01]  /*5db40*/  LOP3.LUT R18, R18, 0xffffff7f, RZ, 0xc0, !PT ;  /* 0xffffff7f12127812 */ /* 0x000fe200078ec0ff */
[----:B------:R1:W-:Y:S04]  /*5db50*/  @P4 STG.E desc[UR40][R20.64], R252 ;  /* 0x000000fc14004986 */ /* 0x0003e8000c101928 */
[----:B------:R-:W3:Y:S06]  /*5db60*/  LDL.LU R216, [R1+0x1970] ;  /* 0x0019700001d87983 */ /* 0x000eec0000300800 */
        /* <DEDUP_REMOVED lines=9> */
[----:B------:R-:W-:-:S04]  /*5dc00*/  @P6 LOP3.LUT R18, R18, 0x400, RZ, 0xfc, !PT ;  /* 0x0000040012126812 */ /* 0x000fc800078efcff */
[----:B------:R-:W-:Y:S01]  /*5dc10*/  LOP3.LUT P4, RZ, R18, 0x800, RZ, 0xc0, !PT ;  /* 0x0000080012ff7812 */ /* 0x000fe2000788c0ff */
[----:B-1----:R-:W-:Y:S01]  /*5dc20*/  IMAD.WIDE R20, R150, 0x4, R12 ;  /* 0x0000000496147825 */ /* 0x002fe200078e020c */
[----:B------:R-:W-:-:S11]  /*5dc30*/  LOP3.LUT P6, RZ, R19, 0x8000000, RZ, 0xc0, !PT ;  /* 0x0800000013ff7812 */ /* 0x000fd600078cc0ff */
[----:B------:R1:W-:Y:S02]  /*5dc40*/  @P4 STG.E desc[UR40][R20.64], R148 ;  /* 0x0000009414004986 */ /* 0x0003e4000c101928 */
[----:B-1----:R-:W-:-:S05]  /*5dc50*/  IMAD.WIDE R20, R150, 0x4, R14 ;  /* 0x0000000496147825 */ /* 0x002fca00078e020e */
[----:B------:R1:W-:Y:S02]  /*5dc60*/  @P5 STG.E desc[UR40][R20.64], R149 ;  /* 0x0000009514005986 */ /* 0x0003e4000c101928 */
[----:B-1----:R-:W-:-:S05]  /*5dc70*/  IMAD.WIDE R20, R150, 0x4, R16 ;  /* 0x0000000496147825 */ /* 0x002fca00078e0210 */
[----:B--2---:R1:W-:Y:S01]  /*5dc80*/  @P6 STG.E desc[UR40][R20.64], R151 ;  /* 0x0000009714006986 */ /* 0x0043e2000c101928 */
[C---:B------:R-:W-:Y:S01]  /*5dc90*/  LOP3.LUT P6, RZ, R18.reuse, 0x400, RZ, 0xc0, !PT ;  /* 0x0000040012ff7812 */ /* 0x040fe200078cc0ff */
[----:B-1----:R-:W-:Y:S02]  /*5dca0*/  IMAD.WIDE R20, R227, 0x4, R2 ;  /* 0x00000004e3147825 */ /* 0x002fe400078e0202 */
[----:B------:R-:W2:Y:S10]  /*5dcb0*/  LDL.LU R151, [R1+0x1974] ;  /* 0x0019740001977983 */ /* 0x000eb40000300800 */
[----:B------:R1:W-:Y:S01]  /*5dcc0*/  @P6 STG.E desc[UR40][R20.64], R224 ;  /* 0x000000e014006986 */ /* 0x0003e2000c101928 */
[----:B------:R-:W-:-:S03]  /*5dcd0*/  LOP3.LUT P6, RZ, R18, 0x200, RZ, 0xc0, !PT ;  /* 0x0000020012ff7812 */ /* 0x000fc600078cc0ff */
[----:B------:R-:W2:Y:S04]  /*5dce0*/  LDL.LU R252, [R1+0x197c] ;  /* 0x00197c0001fc7983 */ /* 0x000ea80000300800 */
[----:B------:R-:W2:Y:S01]  /*5dcf0*/  LDL.LU R148, [R1+0x1988] ;  /* 0x0019880001947983 */ /* 0x000ea20000300800 */
[----:B-1----:R-:W-:-:S03]  /*5dd00*/  IMAD.WIDE R20, R227, 0x4, R4 ;  /* 0x00000004e3147825 */ /* 0x002fc600078e0204 */
[----:B------:R-:W2:Y:S04]  /*5dd10*/  LDL.LU R149, [R1+0x1984] ;  /* 0x0019840001957983 */ /* 0x000ea80000300800 */
[----:B------:R1:W-:Y:S01]  /*5dd20*/  @P6 STG.E desc[UR40][R20.64], R222 ;  /* 0x000000de14006986 */ /* 0x0003e2000c101928 */
[----:B------:R-:W-:-:S03]  /*5dd30*/  LOP3.LUT P6, RZ, R18, 0x100, RZ, 0xc0, !PT ;  /* 0x0000010012ff7812 */ /* 0x000fc600078cc0ff */
[----:B------:R-:W2:Y:S04]  /*5dd40*/  LDL.LU R150, [R1+0x1980] ;  /* 0x0019800001967983 */ /* 0x000ea80000300800 */
[----:B------:R-:W2:Y:S01]  /*5dd50*/  LDL.LU R224, [R1+0x9f0] ;  /* 0x0009f00001e07983 */ /* 0x000ea20000300800 */
[----:B-1----:R-:W-:-:S03]  /*5dd60*/  IMAD.WIDE R20, R227, 0x4, R6 ;  /* 0x00000004e3147825 */ /* 0x002fc600078e0206 */
[----:B------:R-:W2:Y:S04]  /*5dd70*/  LDL.LU R222, [R1+0x840] ;  /* 0x0008400001de7983 */ /* 0x000ea80000300800 */
[----:B------:R1:W-:Y:S01]  /*5dd80*/  @P6 STG.E desc[UR40][R20.64], R219 ;  /* 0x000000db14006986 */ /* 0x0003e2000c101928 */
[C---:B------:R-:W-:Y:S01]  /*5dd90*/  LOP3.LUT P6, RZ, R18.reuse, 0x80, RZ, 0xc0, !PT ;  /* 0x0000008012ff7812 */ /* 0x040fe200078cc0ff */
[C---:B-1----:R-:W-:Y:S02]  /*5dda0*/  IMAD.WIDE R20, R227.reuse, 0x4, R8 ;  /* 0x00000004e3147825 */ /* 0x042fe400078e0208 */
[----:B------:R-:W2:Y:S10]  /*5ddb0*/  LDL.LU R219, [R1+0x5d0] ;  /* 0x0005d00001db7983 */ /* 0x000eb40000300800 */
[----:B------:R1:W-:Y:S01]  /*5ddc0*/  @P6 STG.E desc[UR40][R20.64], R221 ;  /* 0x000000dd14006986 */ /* 0x0003e2000c101928 */
[----:B------:R-:W-:Y:S01]  /*5ddd0*/  LOP3.LUT P6, RZ, R18, 0x40, RZ, 0xc0, !PT ;  /* 0x0000004012ff7812 */ /* 0x000fe200078cc0ff */
[----:B-1----:R-:W-:-:S02]  /*5dde0*/  IMAD.WIDE R20, R227, 0x4, R10 ;  /* 0x00000004e3147825 */ /* 0x002fc400078e020a */
[----:B------:R-:W2:Y:S10]  /*5ddf0*/  LDL.LU R221, [R1+0x180] ;  /* 0x0001800001dd7983 */ /* 0x000eb40000300800 */
[----:B----4-:R1:W-:Y:S04]  /*5de00*/  @P6 STG.E desc[UR40][R20.64], R38 ;  /* 0x0000002614006986 */ /* 0x0103e8000c101928 */
[----:B-1----:R-:W4:Y:S01]  /*5de10*/  LDL.LU R38, [R1+0x140] ;  /* 0x0001400001267983 */ /* 0x002f220000300800 */
[----:B------:R-:W-:-:S02]  /*5de20*/  LOP3.LUT P0, RZ, R18, 0x2, RZ, 0xc0, !PT ;  /* 0x0000000212ff7812 */ /* 0x000fc4000780c0ff */
[C---:B------:R-:W-:Y:S02]  /*5de30*/  LOP3.LUT P1, RZ, R18.reuse, 0x4, RZ, 0xc0, !PT ;  /* 0x0000000412ff7812 */ /* 0x040fe4000782c0ff */
[C---:B------:R-:W-:Y:S02]  /*5de40*/  LOP3.LUT P2, RZ, R18.reuse, 0x8, RZ, 0xc0, !PT ;  /* 0x0000000812ff7812 */ /* 0x040fe4000784c0ff */
[----:B------:R-:W-:Y:S01]  /*5de50*/  LOP3.LUT P6, RZ, R18, 0x20, RZ, 0xc0, !PT ;  /* 0x0000002012ff7812 */ /* 0x000fe200078cc0ff */
[----:B------:R-:W-:Y:S01]  /*5de60*/  IMAD.WIDE R18, R227, 0x4, R12 ;  /* 0x00000004e3127825 */ /* 0x000fe200078e020c */
[C---:B------:R-:W-:Y:S02]  /*5de70*/  LOP3.LUT P3, RZ, R35.reuse, 0x2, RZ, 0xc0, !PT ;  /* 0x0000000223ff7812 */ /* 0x040fe4000786c0ff */
[----:B------:R-:W-:Y:S01]  /*5de80*/  LOP3.LUT P4, RZ, R35, 0x4, RZ, 0xc0, !PT ;  /* 0x0000000423ff7812 */ /* 0x000fe2000788c0ff */
[----:B------:R-:W-:Y:S02]  /*5de90*/  IMAD.WIDE R20, R227, 0x4, R16 ;  /* 0x00000004e3147825 */ /* 0x000fe400078e0210 */
[----:B---3--:R1:W-:Y:S01]  /*5dea0*/  @P0 STG.E desc[UR40][R18.64], R228 ;  /* 0x000000e412000986 */ /* 0x0083e2000c101928 */
[----:B------:R-:W-:Y:S01]  /*5deb0*/  LOP3.LUT P5, RZ, R35, 0x8, RZ, 0xc0, !PT ;  /* 0x0000000823ff7812 */ /* 0x000fe200078ac0ff */
[----:B------:R-:W-:Y:S01]  /*5dec0*/  IMAD.WIDE R22, R39, 0x4, R2 ;  /* 0x0000000427167825 */ /* 0x000fe200078e0202 */
[----:B------:R-:W-:-:S03]  /*5ded0*/  ISETP.LT.AND P0, PT, R230, UR53, !P6 ;  /* 0x00000035e6007c0c */ /* 0x000fc6000f701270 */
[----:B-1----:R-:W-:Y:S01]  /*5dee0*/  IMAD.WIDE R18, R227, 0x4, R14 ;  /* 0x00000004e3127825 */ /* 0x002fe200078e020e */
[----:B------:R-:W3:Y:S04]  /*5def0*/  LDL.LU R228, [R1+0x170] ;  /* 0x0001700001e47983 */ /* 0x000ee80000300800 */
[----:B------:R1:W-:Y:S04]  /*5df00*/  @P1 STG.E desc[UR40][R18.64], R226 ;  /* 0x000000e212001986 */ /* 0x0003e8000c101928 */
[----:B------:R1:W-:Y:S04]  /*5df10*/  @P2 STG.E desc[UR40][R20.64], R223 ;  /* 0x000000df14002986 */ /* 0x0003e8000c101928 */
[----:B------:R-:W3:Y:S04]  /*5df20*/  LDL.LU R227, [R1+0x130] ;  /* 0x0001300001e37983 */ /* 0x000ee80000300800 */
[----:B------:R1:W-:Y:S02]  /*5df30*/  @P3 STG.E desc[UR40][R22.64], R215 ;  /* 0x000000d716003986 */ /* 0x0003e4000c101928 */
[----:B-1----:R-:W-:-:S02]  /*5df40*/  IMAD.WIDE R18, R39, 0x4, R4 ;  /* 0x0000000427127825 */ /* 0x002fc400078e0204 */
[----:B------:R-:W3:Y:S02]  /*5df50*/  LDL.LU R223, [R1+0xc94] ;  /* 0x000c940001df7983 */ /* 0x000ee40000300800 */
[C---:B------:R-:W-:Y:S02]  /*5df60*/  IMAD.WIDE R20, R39.reuse, 0x4, R6 ;  /* 0x0000000427147825 */ /* 0x040fe400078e0206 */
[----:B------:R-:W3:Y:S02]  /*5df70*/  LDL.LU R215, [R1+0xcd4] ;  /* 0x000cd40001d77983 */ /* 0x000ee40000300800 */
[C---:B------:R-:W-:Y:S01]  /*5df80*/  IMAD.WIDE R22, R39.reuse, 0x4, R8 ;  /* 0x0000000427167825 */ /* 0x040fe200078e0208 */
[----:B--2---:R-:W-:Y:S02]  /*5df90*/  ISETP.LT.AND P2, PT, R252, UR53, !P6 ;  /* 0x00000035fc007c0c */ /* 0x004fe4000f741270 */
[----:B------:R-:W-:Y:S01]  /*5dfa0*/  ISETP.LT.AND P3, PT, R148, UR53, !P6 ;  /* 0x0000003594007c0c */ /* 0x000fe2000f761270 */
[----:B------:R1:W-:Y:S04]  /*5dfb0*/  @P4 STG.E desc[UR40][R18.64], R224 ;  /* 0x000000e012004986 */ /* 0x0003e8000c101928 */
[----:B------:R2:W-:Y:S01]  /*5dfc0*/  @P5 STG.E desc[UR40][R20.64], R222 ;  /* 0x000000de14005986 */ /* 0x0005e2000c101928 */
[----:B-1----:R-:W-:-:S04]  /*5dfd0*/  IMAD.WIDE R18, R39, 0x4, R10 ;  /* 0x0000000427127825 */ /* 0x002fc800078e020a */
[----:B--2---:R-:W-:Y:S01]  /*5dfe0*/  IMAD.WIDE R20, R39, 0x4, R12 ;  /* 0x0000000427147825 */ /* 0x004fe200078e020c */
[----:B------:R1:W-:Y:S04]  /*5dff0*/  @P0 STG.E desc[UR40][R22.64], R219 ;  /* 0x000000db16000986 */ /* 0x0003e8000c101928 */
[----:B-1----:R-:W2:Y:S04]  /*5e000*/  LDL.LU R219, [R1+0xcc4] ;  /* 0x000cc40001db7983 */ /* 0x002ea80000300800 */
[----:B------:R-:W2:Y:S04]  /*5e010*/  LDL.LU R224, [R1+0xc74] ;  /* 0x000c740001e07983 */ /* 0x000ea80000300800 */
[----:B------:R1:W-:Y:S04]  /*5e020*/  @P2 STG.E desc[UR40][R18.64], R221 ;  /* 0x000000dd12002986 */ /* 0x0003e8000c101928 */
[----:B------:R-:W2:Y:S04]  /*5e030*/  LDL.LU R222, [R1+0xc64] ;  /* 0x000c640001de7983 */ /* 0x000ea80000300800 */
[----:B-1----:R-:W2:Y:S04]  /*5e040*/  LDL.LU R221, [R1+0xc54] ;  /* 0x000c540001dd7983 */ /* 0x002ea80000300800 */
[----:B----4-:R1:W-:Y:S04]  /*5e050*/  @P3 STG.E desc[UR40][R20.64], R38 ;  /* 0x0000002614003986 */ /* 0x0103e8000c101928 */
[----:B-1----:R-:W4:Y:S01]  /*5e060*/  LDL.LU R38, [R1+0xca4] ;  /* 0x000ca40001267983 */ /* 0x002f220000300800 */
[----:B------:R-:W-:Y:S01]  /*5e070*/  VIADD R0, R34, 0x42 ;  /* 0x0000004222007836 */ /* 0x000fe20000000000 */
[----:B------:R-:W-:Y:S01]  /*5e080*/  ISETP.LT.AND P0, PT, R149, UR53, !P6 ;  /* 0x0000003595007c0c */ /* 0x000fe2000f701270 */
[C---:B------:R-:W-:Y:S01]  /*5e090*/  IMAD.WIDE R18, R39.reuse, 0x4, R14 ;  /* 0x0000000427127825 */ /* 0x040fe200078e020e */
[----:B------:R-:W4:Y:S02]  /*5e0a0*/  LDL.LU R226, [R1+0x94] ;  /* 0x0000940001e27983 */ /* 0x000f240000300800 */
[----:B------:R-:W-:Y:S01]  /*5e0b0*/  ISETP.GE.AND P1, PT, R0, UR4, PT ;  /* 0x0000000400007c0c */ /* 0x000fe2000bf26270 */
[----:B------:R-:W-:Y:S01]  /*5e0c0*/  IMAD.WIDE R20, R39, 0x4, R16 ;  /* 0x0000000427147825 */ /* 0x000fe200078e0210 */
[----:B------:R-:W-:Y:S01]  /*5e0d0*/  ISETP.LT.AND P6, PT, R150, UR53, !P6 ;  /* 0x0000003596007c0c */ /* 0x000fe2000f7c1270 */
[----:B------:R-:W4:Y:S01]  /*5e0e0*/  LDL.LU R39, [R1+0x8c] ;  /* 0x00008c0001277983 */ /* 0x000f220000300800 */
[----:B------:R-:W-:Y:S01]  /*5e0f0*/  ISETP.LT.AND P5, PT, R217, UR53, !P1 ;  /* 0x00000035d9007c0c */ /* 0x000fe2000cfa1270 */
[----:B------:R-:W-:Y:S01]  /*5e100*/  IMAD.WIDE R22, R218, 0x4, R2 ;  /* 0x00000004da167825 */ /* 0x000fe200078e0202 */
[----:B------:R-:W-:Y:S01]  /*5e110*/  ISETP.LT.AND P4, PT, R216, UR53, !P1 ;  /* 0x00000035d8007c0c */ /* 0x000fe2000cf81270 */
[----:B------:R-:W1:Y:S01]  /*5e120*/  LDCU UR4, c[0x0][0x39c] ;  /* 0x00007380ff0477ac */ /* 0x000e620008000800 */
[----:B------:R-:W-:Y:S01]  /*5e130*/  ISETP.LT.AND P2, PT, R151, UR53, !P1 ;  /* 0x0000003597007c0c */ /* 0x000fe2000cf41270 */
[----:B------:R-:W-:Y:S01]  /*5e140*/  IMAD.WIDE R24, R218, 0x4, R4 ;  /* 0x00000004da187825 */ /* 0x000fe200078e0204 */
[----:B---3--:R3:W-:Y:S01]  /*5e150*/  @P0 STG.E desc[UR40][R18.64], R228 ;  /* 0x000000e412000986 */ /* 0x0087e2000c101928 */
[----:B------:R-:W-:-:S04]  /*5e160*/  ISETP.LT.AND P3, PT, R148, UR53, !P1 ;  /* 0x0000003594007c0c */ /* 0x000fc8000cf61270 */
[----:B------:R1:W-:Y:S01]  /*5e170*/  @P6 STG.E desc[UR40][R20.64], R227 ;  /* 0x000000e314006986 */ /* 0x0003e2000c101928 */
[----:B------:R-:W-:Y:S01]  /*5e180*/  ISETP.LT.AND P6, PT, R230, UR53, !P1 ;  /* 0x00000035e6007c0c */ /* 0x000fe2000cfc1270 */
[----:B---3--:R-:W-:Y:S02]  /*5e190*/  IMAD.WIDE R18, R218, 0x4, R6 ;  /* 0x00000004da127825 */ /* 0x008fe400078e0206 */
[----:B------:R-:W-:Y:S01]  /*5e1a0*/  @P5 STG.E desc[UR40][R22.64], R223 ;  /* 0x000000df16005986 */ /* 0x000fe2000c101928 */
[----:B------:R-:W-:-:S03]  /*5e1b0*/  ISETP.LT.AND P5, PT, R252, UR53, !P1 ;  /* 0x00000035fc007c0c */ /* 0x000fc6000cfa1270 */
[----:B------:R3:W-:Y:S01]  /*5e1c0*/  @P4 STG.E desc[UR40][R24.64], R215 ;  /* 0x000000d718004986 */ /* 0x0007e2000c101928 */
[----:B------:R-:W-:Y:S01]  /*5e1d0*/  ISETP.LT.AND P4, PT, R149, UR53, !P1 ;  /* 0x0000003595007c0c */ /* 0x000fe2000cf81270 */
[C---:B-1----:R-:W-:Y:S02]  /*5e1e0*/  IMAD.WIDE R20, R218.reuse, 0x4, R10 ;  /* 0x00000004da147825 */ /* 0x042fe400078e020a */
[----:B---3--:R-:W3:Y:S04]  /*5e1f0*/  LDL.LU R215, [R1+0xc44] ;  /* 0x000c440001d77983 */ /* 0x008ee80000300800 */
[----:B------:R-:W3:Y:S01]  /*5e200*/  LDL.LU R228, [R1+0xc34] ;  /* 0x000c340001e47983 */ /* 0x000ee20000300800 */
[----:B------:R-:W-:-:S03]  /*5e210*/  IMAD.WIDE R22, R218, 0x4, R12 ;  /* 0x00000004da167825 */ /* 0x000fc600078e020c */
[----:B------:R-:W3:Y:S04]  /*5e220*/  LDL.LU R227, [R1+0x9f4] ;  /* 0x0009f40001e37983 */ /* 0x000ee80000300800 */
[----:B------:R-:W3:Y:S01]  /*5e230*/  LDL.LU R223, [R1+0x844] ;  /* 0x0008440001df7983 */ /* 0x000ee20000300800 */
[----:B------:R-:W-:-:S03]  /*5e240*/  IMAD.WIDE R24, R218, 0x4, R14 ;  /* 0x00000004da187825 */ /* 0x000fc600078e020e */
[----:B--2---:R1:W-:Y:S02]  /*5e250*/  @P2 STG.E desc[UR40][R18.64], R219 ;  /* 0x000000db12002986 */ /* 0x0043e4000c101928 */
[----:B-1----:R-:W-:Y:S02]  /*5e260*/  IMAD.WIDE R18, R218, 0x4, R8 ;  /* 0x00000004da127825 */ /* 0x002fe400078e0208 */
[----:B------:R-:W2:Y:S04]  /*5e270*/  LDL.LU R219, [R1+0x5d4] ;  /* 0x0005d40001db7983 */ /* 0x000ea80000300800 */
[----:B------:R-:W-:Y:S04]  /*5e280*/  @P6 STG.E desc[UR40][R18.64], R224 ;  /* 0x000000e012006986 */ /* 0x000fe8000c101928 */
[----:B------:R-:W-:Y:S04]  /*5e290*/  @P5 STG.E desc[UR40][R20.64], R222 ;  /* 0x000000de14005986 */ /* 0x000fe8000c101928 */
[----:B------:R1:W-:Y:S04]  /*5e2a0*/  @P3 STG.E desc[UR40][R22.64], R221 ;  /* 0x000000dd16003986 */ /* 0x0003e8000c101928 */
[----:B-1----:R-:W2:Y:S04]  /*5e2b0*/  LDL.LU R221, [R1+0x184] ;  /* 0x0001840001dd7983 */ /* 0x002ea80000300800 */
[----:B----4-:R1:W-:Y:S04]  /*5e2c0*/  @P4 STG.E desc[UR40][R24.64], R38 ;  /* 0x0000002618004986 */ /* 0x0103e8000c101928 */
[----:B-1----:R-:W4:Y:S01]  /*5e2d0*/  LDL.LU R38, [R1+0x144] ;  /* 0x0001440001267983 */ /* 0x002f220000300800 */
[----:B------:R-:W-:Y:S01]  /*5e2e0*/  VIADD R0, R34, 0x43 ;  /* 0x0000004322007836 */ /* 0x000fe20000000000 */
[----:B------:R-:W-:Y:S01]  /*5e2f0*/  ISETP.LT.AND P1, PT, R150, UR53, !P1 ;  /* 0x0000003596007c0c */ /* 0x000fe2000cf21270 */
[----:B------:R-:W-:Y:S01]  /*5e300*/  IMAD.WIDE R20, R218, 0x4, R16 ;  /* 0x00000004da147825 */ /* 0x000fe200078e0210 */
[----:B------:R-:W4:Y:S02]  /*5e310*/  LDL.LU R222, [R1+0x9c] ;  /* 0x00009c0001de7983 */ /* 0x000f240000300800 */
[----:B------:R-:W-:Y:S01]  /*5e320*/  ISETP.GE.AND P0, PT, R0, UR4, PT ;  /* 0x0000000400007c0c */ /* 0x000fe2000bf06270 */
[----:B------:R-:W-:Y:S01]  /*5e330*/  IMAD.WIDE R18, R226, 0x4, R2 ;  /* 0x00000004e2127825 */ /* 0x000fe200078e0202 */
[----:B------:R-:W4:Y:S01]  /*5e340*/  LDL.LU R224, [R1+0x174] ;  /* 0x0001740001e07983 */ /* 0x000f220000300800 */
[----:B------:R-:W1:Y:S01]  /*5e350*/  LDCU UR4, c[0x0][0x39c] ;  /* 0x00007380ff0477ac */ /* 0x000e620008000800 */
[----:B------:R-:W-:-:S02]  /*5e360*/  ISETP.LT.AND P5, PT, R217, UR53, !P0 ;  /* 0x00000035d9007c0c */ /* 0x000fc4000c7a1270 */
[----:B------:R-:W-:Y:S01]  /*5e370*/  ISETP.LT.AND P3, PT, R216, UR53, !P0 ;  /* 0x00000035d8007c0c */ /* 0x000fe2000c761270 */
[----:B------:R-:W4:Y:S01]  /*5e380*/  LDL.LU R218, [R1+0x134] ;  /* 0x0001340001da7983 */ /* 0x000f220000300800 */
[----:B------:R-:W-:Y:S02]  /*5e390*/  ISETP.LT.AND P6, PT, R151, UR53, !P0 ;  /* 0x0000003597007c0c */ /* 0x000fe4000c7c1270 */
[----:B------:R-:W-:Y:S01]  /*5e3a0*/  ISETP.LT.AND P4, PT, R230, UR53, !P0 ;  /* 0x00000035e6007c0c */ /* 0x000fe2000c781270 */
[----:B------:R-:W-:Y:S01]  /*5e3b0*/  IMAD.WIDE R22, R226, 0x4, R4 ;  /* 0x00000004e2167825 */ /* 0x000fe200078e0204 */
[----:B---3--:R3:W-:Y:S01]  /*5e3c0*/  @P1 STG.E desc[UR40][R20.64], R215 ;  /* 0x000000d714001986 */ /* 0x0087e2000c101928 */
[----:B------:R-:W-:-:S04]  /*5e3d0*/  ISETP.LT.AND P1, PT, R252, UR53, !P0 ;  /* 0x00000035fc007c0c */ /* 0x000fc8000c721270 */
[----:B------:R1:W-:Y:S01]  /*5e3e0*/  @P5 STG.E desc[UR40][R18.64], R228 ;  /* 0x000000e412005986 */ /* 0x0003e2000c101928 */
[----:B------:R-:W-:-:S03]  /*5e3f0*/  ISETP.LT.AND P5, PT, R148, UR53, !P0 ;  /* 0x0000003594007c0c */ /* 0x000fc6000c7a1270 */
[----:B---3--:R-:W3:Y:S01]  /*5e400*/  LDL.LU R215, [R1+0xc98] ;  /* 0x000c980001d77983 */ /* 0x008ee20000300800 */
[----:B------:R-:W-:-:S04]  /*5e410*/  IMAD.WIDE R20, R226, 0x4, R6 ;  /* 0x00000004e2147825 */ /* 0x000fc800078e0206 */
[C---:B-1----:R-:W-:Y:S01]  /*5e420*/  IMAD.WIDE R18, R226.reuse, 0x4, R8 ;  /* 0x00000004e2127825 */ /* 0x042fe200078e0208 */
[----:B------:R1:W-:Y:S04]  /*5e430*/  @P3 STG.E desc[UR40][R22.64], R227 ;  /* 0x000000e316003986 */ /* 0x0003e8000c101928 */
[----:B------:R1:W-:Y:S04]  /*5e440*/  @P6 STG.E desc[UR40][R20.64], R223 ;  /* 0x000000df14006986 */ /* 0x0003e8000c101928 */
[----:B-1----:R-:W3:Y:S01]  /*5e450*/  LDL.LU R227, [R1+0xcd8] ;  /* 0x000cd80001e37983 */ /* 0x002ee20000300800 */
[----:B------:R-:W-:-:S03]  /*5e460*/  IMAD.WIDE R22, R226, 0x4, R10 ;  /* 0x00000004e2167825 */ /* 0x000fc600078e020a */
[----:B------:R-:W3:Y:S04]  /*5e470*/  LDL.LU R223, [R1+0xcc8] ;  /* 0x000cc80001df7983 */ /* 0x000ee80000300800 */
[----:B--2---:R1:W-:Y:S04]  /*5e480*/  @P4 STG.E desc[UR40][R18.64], R219 ;  /* 0x000000db12004986 */ /* 0x0043e8000c101928 */
[----:B-1----:R-:W2:Y:S01]  /*5e490*/  LDL.LU R219, [R1+0xc78] ;  /* 0x000c780001db7983 */ /* 0x002ea20000300800 */
[----:B------:R-:W-:-:S03]  /*5e4a0*/  IMAD.WIDE R18, R226, 0x4, R12 ;  /* 0x00000004e2127825 */ /* 0x000fc600078e020c */
[----:B------:R1:W-:Y:S04]  /*5e4b0*/  @P1 STG.E desc[UR40][R22.64], R221 ;  /* 0x000000dd16001986 */ /* 0x0003e8000c101928 */
[----:B-1----:R-:W2:Y:S04]  /*5e4c0*/  LDL.LU R221, [R1+0xc68] ;  /* 0x000c680001dd7983 */ /* 0x002ea80000300800 */
[----:B----4-:R1:W-:Y:S04]  /*5e4d0*/  @P5 STG.E desc[UR40][R18.64], R38 ;  /* 0x0000002612005986 */ /* 0x0103e8000c101928 */
[----:B-1----:R-:W4:Y:S01]  /*5e4e0*/  LDL.LU R38, [R1+0xc58] ;  /* 0x000c580001267983 */ /* 0x002f220000300800 */
[----:B------:R-:W-:Y:S01]  /*5e4f0*/  VIADD R0, R34, 0x44 ;  /* 0x0000004422007836 */ /* 0x000fe20000000000 */
[----:B------:R-:W-:-:S04]  /*5e500*/  ISETP.LT.AND P3, PT, R149, UR53, !P0 ;  /* 0x0000003595007c0c */ /* 0x000fc8000c761270 */
[----:B------:R-:W-:Y:S01]  /*5e510*/  ISETP.GE.AND P2, PT, R0, UR4, PT ;  /* 0x0000000400007c0c */ /* 0x000fe2000bf46270 */
[----:B------:R-:W-:Y:S01]  /*5e520*/  IMAD.WIDE R18, R226, 0x4, R14 ;  /* 0x00000004e2127825 */ /* 0x000fe200078e020e */
[----:B------:R-:W-:Y:S01]  /*5e530*/  ISETP.LT.AND P0, PT, R150, UR53, !P0 ;  /* 0x0000003596007c0c */ /* 0x000fe2000c701270 */
[----:B------:R-:W1:Y:S01]  /*5e540*/  LDCU UR4, c[0x0][0x39c] ;  /* 0x00007380ff0477ac */ /* 0x000e620008000800 */
[----:B------:R-:W-:Y:S01]  /*5e550*/  ISETP.LT.AND P1, PT, R217, UR53, !P2 ;  /* 0x00000035d9007c0c */ /* 0x000fe2000d721270 */
[----:B------:R-:W-:Y:S01]  /*5e560*/  IMAD.WIDE R20, R226, 0x4, R16 ;  /* 0x00000004e2147825 */ /* 0x000fe200078e0210 */
[----:B------:R-:W-:Y:S01]  /*5e570*/  ISETP.LT.AND P5, PT, R216, UR53, !P2 ;  /* 0x00000035d8007c0c */ /* 0x000fe2000d7a1270 */
[----:B------:R-:W4:Y:S01]  /*5e580*/  LDL.LU R226, [R1+0xca8] ;  /* 0x000ca80001e27983 */ /* 0x000f220000300800 */
[----:B------:R-:W-:Y:S01]  /*5e590*/  ISETP.LT.AND P4, PT, R151, UR53, !P2 ;  /* 0x0000003597007c0c */ /* 0x000fe2000d781270 */
[----:B------:R-:W-:Y:S01]  /*5e5a0*/  IMAD.WIDE R22, R39, 0x4, R2 ;  /* 0x0000000427167825 */ /* 0x000fe200078e0202 */
[----:B------:R-:W-:Y:S01]  /*5e5b0*/  ISETP.LT.AND P6, PT, R230, UR53, !P2 ;  /* 0x00000035e6007c0c */ /* 0x000fe2000d7c1270 */
[----:B------:R1:W-:Y:S04]  /*5e5c0*/  @P3 STG.E desc[UR40][R18.64], R224 ;  /* 0x000000e012003986 */ /* 0x0003e8000c101928 */
[----:B------:R1:W-:Y:S01]  /*5e5d0*/  @P0 STG.E desc[UR40][R20.64], R218 ;  /* 0x000000da14000986 */ /* 0x0003e2000c101928 */
[----:B------:R-:W-:-:S03]  /*5e5e0*/  ISETP.LT.AND P0, PT, R252, UR53, !P2 ;  /* 0x00000035fc007c0c */ /* 0x000fc6000d701270 */
[----:B-1----:R-:W4:Y:S01]  /*5e5f0*/  LDL.LU R224, [R1+0xc48] ;  /* 0x000c480001e07983 */ /* 0x002f220000300800 */
[----:B------:R-:W-:-:S03]  /*5e600*/  IMAD.WIDE R18, R39, 0x4, R4 ;  /* 0x0000000427127825 */ /* 0x000fc600078e0204 */
[----:B------:R-:W4:Y:S01]  /*5e610*/  LDL.LU R218, [R1+0xc38] ;  /* 0x000c380001da7983 */ /* 0x000f220000300800 */
[----:B------:R-:W-:-:S03]  /*5e620*/  IMAD.WIDE R20, R39, 0x4, R6 ;  /* 0x0000000427147825 */ /* 0x000fc600078e0206 */
[----:B---3--:R1:W-:Y:S01]  /*5e630*/  @P1 STG.E desc[UR40][R22.64], R215 ;  /* 0x000000d716001986 */ /* 0x0083e2000c101928 */
[----:B------:R-:W-:-:S03]  /*5e640*/  ISETP.LT.AND P1, PT, R148, UR53, !P2 ;  /* 0x0000003594007c0c */ /* 0x000fc6000d721270 */
[----:B-1----:R-:W3:Y:S01]  /*5e650*/  LDL.LU R215, [R1+0x9f8] ;  /* 0x0009f80001d77983 */ /* 0x002ee20000300800 */
[----:B------:R-:W-:-:S03]  /*5e660*/  IMAD.WIDE R22, R39, 0x4, R8 ;  /* 0x0000000427167825 */ /* 0x000fc600078e0208 */
[----:B------:R1:W-:Y:S04]  /*5e670*/  @P5 STG.E desc[UR40][R18.64], R227 ;  /* 0x000000e312005986 */ /* 0x0003e8000c101928 */
[----:B------:R1:W-:Y:S02]  /*5e680*/  @P4 STG.E desc[UR40][R20.64], R223 ;  /* 0x000000df14004986 */ /* 0x0003e4000c101928 */
[----:B-1----:R-:W-:-:S04]  /*5e690*/  IMAD.WIDE R18, R39, 0x4, R10 ;  /* 0x0000000427127825 */ /* 0x002fc800078e020a */
[----:B------:R-:W-:Y:S01]  /*5e6a0*/  IMAD.WIDE R20, R39, 0x4, R12 ;  /* 0x0000000427147825 */ /* 0x000fe200078e020c */
[----:B--2---:R1:W-:Y:S04]  /*5e6b0*/  @P6 STG.E desc[UR40][R22.64], R219 ;  /* 0x000000db16006986 */ /* 0x0043e8000c101928 */
[----:B-1----:R-:W2:Y:S04]  /*5e6c0*/  LDL.LU R219, [R1+0x848] ;  /* 0x0008480001db7983 */ /* 0x002ea80000300800 */
[----:B------:R-:W2:Y:S04]  /*5e6d0*/  LDL.LU R228, [R1+0x5d8] ;  /* 0x0005d80001e47983 */ /* 0x000ea80000300800 */
[----:B------:R1:W-:Y:S04]  /*5e6e0*/  @P0 STG.E desc[UR40][R18.64], R221 ;  /* 0x000000dd12000986 */ /* 0x0003e8000c101928 */
[----:B-1----:R-:W2:Y:S04]  /*5e6f0*/  LDL.LU R221, [R1+0x188] ;  /* 0x0001880001dd7983 */ /* 0x002ea80000300800 */
[----:B------:R-:W2:Y:S04]  /*5e700*/  LDL.LU R227, [R1+0x148] ;  /* 0x0001480001e37983 */ /* 0x000ea80000300800 */
        /* <DEDUP_REMOVED lines=13> */
[----:B------:R-:W1:Y:S02]  /*5e7e0*/  LDCU UR4, c[0x0][0x39c] ;  /* 0x00007380ff0477ac */ /* 0x000e640008000800 */
[----:B------:R-:W-:Y:S01]  /*5e7f0*/  IMAD.WIDE R24, R222, 0x4, R4 ;  /* 0x00000004de187825 */ /* 0x000fe200078e0204 */
[----:B------:R-:W-:Y:S01]  /*5e800*/  ISETP.LT.AND P1, PT, R151, UR53, !P3 ;  /* 0x0000003597007c0c */ /* 0x000fe2000df21270 */
[----:B------:R1:W-:Y:S04]  /*5e810*/  @P4 STG.E desc[UR40][R18.64], R226 ;  /* 0x000000e212004986 */ /* 0x0003e8000c101928 */
[----:B------:R-:W-:Y:S04]  /*5e820*/  @P2 STG.E desc[UR40][R20.64], R224 ;  /* 0x000000e014002986 */ /* 0x000fe8000c101928 */
[----:B------:R1:W-:Y:S01]  /*5e830*/  @P6 STG.E desc[UR40][R22.64], R218 ;  /* 0x000000da16006986 */ /* 0x0003e2000c101928 */
[----:B------:R-:W-:-:S02]  /*5e840*/  ISETP.LT.AND P6, PT, R230, UR53, !P3 ;  /* 0x00000035e6007c0c */ /* 0x000fc4000dfc1270 */
[----:B------:R-:W-:Y:S01]  /*5e850*/  ISETP.LT.AND P2, PT, R148, UR53, !P3 ;  /* 0x0000003594007c0c */ /* 0x000fe2000df41270 */
[----:B-1----:R-:W-:Y:S01]  /*5e860*/  IMAD.WIDE R18, R222, 0x4, R6 ;  /* 0x00000004de127825 */ /* 0x002fe200078e0206 */
[----:B------:R-:W-:Y:S01]  /*5e870*/  ISETP.LT.AND P4, PT, R149, UR53, !P3 ;  /* 0x0000003595007c0c */ /* 0x000fe2000df81270 */
[----:B------:R-:W4:Y:S04]  /*5e880*/  LDL.LU R218, [R1+0x138] ;  /* 0x0001380001da7983 */ /* 0x000f280000300800 */
[----:B---3--:R1:W-:Y:S01]  /*5e890*/  @P5 STG.E desc[UR40][R24.64], R215 ;  /* 0x000000d718005986 */ /* 0x0083e2000c101928 */
[----:B------:R-:W-:-:S03]  /*5e8a0*/  ISETP.LT.AND P5, PT, R252, UR53, !P3 ;  /* 0x00000035fc007c0c */ /* 0x000fc6000dfa1270 */
[----:B-1----:R-:W3:Y:S01]  /*5e8b0*/  LDL.LU R215, [R1+0xc9c] ;  /* 0x000c9c0001d77983 */ /* 0x002ee20000300800 */
[----:B------:R-:W-:-:S03]  /*5e8c0*/  IMAD.WIDE R20, R222, 0x4, R10 ;  /* 0x00000004de147825 */ /* 0x000fc600078e020a */
[----:B------:R-:W3:Y:S01]  /*5e8d0*/  LDL.LU R226, [R1+0xcdc] ;  /* 0x000cdc0001e27983 */ /* 0x000ee20000300800 */
[----:B------:R-:W-:-:S03]  /*5e8e0*/  IMAD.WIDE R22, R222, 0x4, R12 ;  /* 0x00000004de167825 */ /* 0x000fc600078e020c */
[----:B------:R-:W3:Y:S01]  /*5e8f0*/  LDL.LU R224, [R1+0xccc] ;  /* 0x000ccc0001e07983 */ /* 0x000ee20000300800 */
[----:B------:R-:W-:-:S03]  /*5e900*/  IMAD.WIDE R24, R222, 0x4, R14 ;  /* 0x00000004de187825 */ /* 0x000fc600078e020e */
[----:B--2---:R1:W-:Y:S02]  /*5e910*/  @P1 STG.E desc[UR40][R18.64], R219 ;  /* 0x000000db12001986 */ /* 0x0043e4000c101928 */
[----:B-1----:R-:W-:Y:S02]  /*5e920*/  IMAD.WIDE R18, R222, 0x4, R8 ;  /* 0x00000004de127825 */ /* 0x002fe400078e0208 */
[----:B------:R-:W2:Y:S04]  /*5e930*/  LDL.LU R219, [R1+0xc7c] ;  /* 0x000c7c0001db7983 */ /* 0x000ea80000300800 */
[----:B------:R-:W-:Y:S04]  /*5e940*/  @P6 STG.E desc[UR40][R18.64], R228 ;  /* 0x000000e412006986 */ /* 0x000fe8000c101928 */
[----:B------:R1:W-:Y:S04]  /*5e950*/  @P5 STG.E desc[UR40][R20.64], R221 ;  /* 0x000000dd14005986 */ /* 0x0003e8000c101928 */
[----:B------:R-:W-:Y:S04]  /*5e960*/  @P2 STG.E desc[UR40][R22.64], R227 ;  /* 0x000000e316002986 */ /* 0x000fe8000c101928 */
[----:B-1----:R-:W2:Y:S04]  /*5e970*/  LDL.LU R221, [R1+0xc6c] ;  /* 0x000c6c0001dd7983 */ /* 0x002ea80000300800 */
[----:B----4-:R1:W-:Y:S04]  /*5e980*/  @P4 STG.E desc[UR40][R24.64], R38 ;  /* 0x0000002618004986 */ /* 0x0103e8000c101928 */
[----:B-1----:R-:W4:Y:S01]  /*5e990*/  LDL.LU R38, [R1+0xc5c] ;  /* 0x000c5c0001267983 */ /* 0x002f220000300800 */
[----:B------:R-:W-:Y:S01]  /*5e9a0*/  VIADD R0, R34, 0x46 ;  /* 0x0000004622007836 */ /* 0x000fe20000000000 */
[----:B------:R-:W-:-:S04]  /*5e9b0*/  ISETP.LT.AND P3, PT, R150, UR53, !P3 ;  /* 0x0000003596007c0c */ /* 0x000fc8000df61270 */
[----:B------:R-:W-:Y:S01]  /*5e9c0*/  ISETP.GE.AND P0, PT, R0, UR4, PT ;  /* 0x0000000400007c0c */ /* 0x000fe2000bf06270 */
[----:B------:R-:W-:Y:S01]  /*5e9d0*/  IMAD.WIDE R20, R222, 0x4, R16 ;  /* 0x00000004de147825 */ /* 0x000fe200078e0210 */
[----:B------:R-:W1:Y:S01]  /*5e9e0*/  LDCU UR4, c[0x0][0x39c] ;  /* 0x00007380ff0477ac */ /* 0x000e620008000800 */
[----:B------:R-:W4:Y:S01]  /*5e9f0*/  LDL.LU R222, [R1+0xcac] ;  /* 0x000cac0001de7983 */ /* 0x000f220000300800 */
[----:B------:R-:W-:Y:S01]  /*5ea00*/  ISETP.LT.AND P5, PT, R217, UR53, !P0 ;  /* 0x00000035d9007c0c */ /* 0x000fe2000c7a1270 */
[----:B------:R-:W-:Y:S01]  /*5ea10*/  IMAD.WIDE R18, R223, 0x4, R2 ;  /* 0x00000004df127825 */ /* 0x000fe200078e0202 */
[----:B------:R-:W-:Y:S02]  /*5ea20*/  ISETP.LT.AND P2, PT, R216, UR53, !P0 ;  /* 0x00000035d8007c0c */ /* 0x000fe4000c741270 */
[----:B------:R-:W-:Y:S02]  /*5ea30*/  ISETP.LT.AND P6, PT, R151, UR53, !P0 ;  /* 0x0000003597007c0c */ /* 0x000fe4000c7c1270 */
[----:B------:R-:W-:Y:S01]  /*5ea40*/  ISETP.LT.AND P4, PT, R230, UR53, !P0 ;  /* 0x00000035e6007c0c */ /* 0x000fe2000c781270 */
[----:B------:R-:W-:Y:S01]  /*5ea50*/  IMAD.WIDE R22, R223, 0x4, R4 ;  /* 0x00000004df167825 */ /* 0x000fe200078e0204 */
[----:B------:R1:W-:Y:S01]  /*5ea60*/  @P3 STG.E desc[UR40][R20.64], R218 ;  /* 0x000000da14003986 */ /* 0x0003e2000c101928 */
[----:B------:R-:W-:-:S03]  /*5ea70*/  ISETP.LT.AND P3, PT, R252, UR53, !P0 ;  /* 0x00000035fc007c0c */ /* 0x000fc6000c761270 */
[----:B-1----:R-:W4:Y:S01]  /*5ea80*/  LDL.LU R218, [R1+0xc4c] ;  /* 0x000c4c0001da7983 */ /* 0x002f220000300800 */
[----:B------:R-:W-:-:S03]  /*5ea90*/  IMAD.WIDE R20, R223, 0x4, R6 ;  /* 0x00000004df147825 */ /* 0x000fc600078e0206 */
[----:B---3--:R1:W-:Y:S01]  /*5eaa0*/  @P5 STG.E desc[UR40][R18.64], R215 ;  /* 0x000000d712005986 */ /* 0x0083e2000c101928 */
[----:B------:R-:W-:-:S03]  /*5eab0*/  ISETP.LT.AND P5, PT, R148, UR53, !P0 ;  /* 0x0000003594007c0c */ /* 0x000fc6000c7a1270 */
[----:B------:R3:W-:Y:S04]  /*5eac0*/  @P2 STG.E desc[UR40][R22.64], R226 ;  /* 0x000000e216002986 */ /* 0x0007e8000c101928 */
[----:B-1----:R-:W4:Y:S01]  /*5ead0*/  LDL.LU R215, [R1+0xc3c] ;  /* 0x000c3c0001d77983 */ /* 0x002f220000300800 */
[----:B------:R-:W-:-:S03]  /*5eae0*/  IMAD.WIDE R18, R223, 0x4, R8 ;  /* 0x00000004df127825 */ /* 0x000fc600078e0208 */
[----:B------:R-:W-:Y:S01]  /*5eaf0*/  @P6 STG.E desc[UR40][R20.64], R224 ;  /* 0x000000e014006986 */ /* 0x000fe2000c101928 */
[----:B---3--:R-:W-:-:S03]  /*5eb00*/  IMAD.WIDE R22, R223, 0x4, R10 ;  /* 0x00000004df167825 */ /* 0x008fc600078e020a */
[----:B------:R-:W3:Y:S04]  /*5eb10*/  LDL.LU R227, [R1+0x9fc] ;  /* 0x0009fc0001e37983 */ /* 0x000ee80000300800 */
[----:B------:R-:W3:Y:S04]  /*5eb20*/  LDL.LU R226, [R1+0x84c] ;  /* 0x00084c0001e27983 */ /* 0x000ee80000300800 */
[----:B--2---:R1:W-:Y:S04]  /*5eb30*/  @P4 STG.E desc[UR40][R18.64], R219 ;  /* 0x000000db12004986 */ /* 0x0043e8000c101928 */
[----:B-1----:R-:W2:Y:S01]  /*5eb40*/  LDL.LU R219, [R1+0x5dc] ;  /* 0x0005dc0001db7983 */ /* 0x002ea20000300800 */
[----:B------:R-:W-:-:S03]  /*5eb50*/  IMAD.WIDE R18, R223, 0x4, R12 ;  /* 0x00000004df127825 */ /* 0x000fc600078e020c */
[----:B------:R-:W2:Y:S04]  /*5eb60*/  LDL.LU R224, [R1+0x18c] ;  /* 0x00018c0001e07983 */ /* 0x000ea80000300800 */
[----:B------:R-:W-:Y:S04]  /*5eb70*/  @P3 STG.E desc[UR40][R22.64], R221 ;  /* 0x000000dd16003986 */ /* 0x000fe8000c101928 */
        /* <DEDUP_REMOVED lines=15> */
[----:B------:R1:W-:Y:S01]  /*5ec70*/  @P2 STG.E desc[UR40][R18.64], R222 ;  /* 0x000000de12002986 */ /* 0x0003e2000c101928 */
[----:B------:R-:W-:-:S05]  /*5ec80*/  ISETP.LT.AND P6, PT, R230, UR53, !P1 ;  /* 0x00000035e6007c0c */ /* 0x000fca000cfc1270 */
[----:B------:R1:W-:Y:S01]  /*5ec90*/  @P0 STG.E desc[UR40][R20.64], R218 ;  /* 0x000000da14000986 */ /* 0x0003e2000c101928 */
[----:B------:R-:W-:Y:S01]  /*5eca0*/  ISETP.LT.AND P0, PT, R252, UR53, !P1 ;  /* 0x00000035fc007c0c */ /* 0x000fe2000cf01270 */
[----:B-1----:R-:W-:-:S04]  /*5ecb0*/  IMAD.WIDE R18, R39, 0x4, R4 ;  /* 0x0000000427127825 */ /* 0x002fc800078e0204 */
[----:B------:R-:W-:Y:S01]  /*5ecc0*/  IMAD.WIDE R20, R39, 0x4, R6 ;  /* 0x0000000427147825 */ /* 0x000fe200078e0206 */
[----:B------:R1:W-:Y:S01]  /*5ecd0*/  @P3 STG.E desc[UR40][R22.64], R215 ;  /* 0x000000d716003986 */ /* 0x0003e2000c101928 */
[----:B------:R-:W-:-:S03]  /*5ece0*/  ISETP.LT.AND P3, PT, R148, UR53, !P1 ;  /* 0x0000003594007c0c */ /* 0x000fc6000cf61270 */
[----:B-1----:R-:W4:Y:S04]  /*5ecf0*/  LDL.LU R215, [R1+0x13c] ;  /* 0x00013c0001d77983 */ /* 0x002f280000300800 */
[----:B------:R-:W4:Y:S01]  /*5ed00*/  LDL.LU R222, [R1+0xda0] ;  /* 0x000da00001de7983 */ /* 0x000f220000300800 */
[----:B------:R-:W-:-:S03]  /*5ed10*/  IMAD.WIDE R22, R39, 0x4, R8 ;  /* 0x0000000427167825 */ /* 0x000fc600078e0208 */
[----:B------:R-:W4:Y:S04]  /*5ed20*/  LDL.LU R218, [R1+0xd50] ;  /* 0x000d500001da7983 */ /* 0x000f280000300800 */
[----:B---3--:R1:W-:Y:S04]  /*5ed30*/  @P5 STG.E desc[UR40][R18.64], R227 ;  /* 0x000000e312005986 */ /* 0x0083e8000c101928 */
[----:B------:R3:W-:Y:S01]  /*5ed40*/  @P4 STG.E desc[UR40][R20.64], R226 ;  /* 0x000000e214004986 */ /* 0x0007e2000c101928 */
[----:B-1----:R-:W-:-:S04]  /*5ed50*/  IMAD.WIDE R18, R39, 0x4, R10 ;  /* 0x0000000427127825 */ /* 0x002fc800078e020a */
[----:B---3--:R-:W-:Y:S01]  /*5ed60*/  IMAD.WIDE R20, R39, 0x4, R12 ;  /* 0x0000000427147825 */ /* 0x008fe200078e020c */
[----:B--2---:R1:W-:Y:S04]  /*5ed70*/  @P6 STG.E desc[UR40][R22.64], R219 ;  /* 0x000000db16006986 */ /* 0x0043e8000c101928 */
[----:B------:R2:W-:Y:S04]  /*5ed80*/  @P0 STG.E desc[UR40][R18.64], R224 ;  /* 0x000000e012000986 */ /* 0x0005e8000c101928 */
[----:B-1----:R-:W3:Y:S04]  /*5ed90*/  LDL.LU R219, [R1+0xd40] ;  /* 0x000d400001db7983 */ /* 0x002ee80000300800 */
[----:B------:R-:W3:Y:S04]  /*5eda0*/  LDL.LU R226, [R1+0xdd0] ;  /* 0x000dd00001e27983 */ /* 0x000ee80000300800 */
[----:B--2---:R-:W2:Y:S04]  /*5edb0*/  LDL.LU R224, [R1+0xdb0] ;  /* 0x000db00001e07983 */ /* 0x004ea80000300800 */
        /* <DEDUP_REMOVED lines=11> */
[----:B------:R-:W4:Y:S02]  /*5ee70*/  LDL.LU R39, [R1+0xd30] ;  /* 0x000d300001277983 */ /* 0x000f240000300800 */
[----:B------:R-:W-:Y:S01]  /*5ee80*/  IMAD.WIDE R22, R221, 0x4, R2 ;  /* 0x00000004dd167825 */ /* 0x000fe200078e0202 */
[----:B------:R-:W-:Y:S01]  /*5ee90*/  ISETP.LT.AND P3, PT, R151, UR53, !P2 ;  /* 0x0000003597007c0c */ /* 0x000fe2000d761270 */
[----:B------:R1:W-:Y:S02]  /*5eea0*/  @P4 STG.E desc[UR40][R18.64], R223 ;  /* 0x000000df12004986 */ /* 0x0003e4000c101928 */
[----:B------:R-:W-:-:S02]  /*5eeb0*/  IMAD.WIDE R24, R221, 0x4, R4 ;  /* 0x00000004dd187825 */ /* 0x000fc400078e0204 */
[----:B------:R-:W4:Y:S02]  /*5eec0*/  LDL.LU R227, [R1+0xac] ;  /* 0x0000ac0001e37983 */ /* 0x000f240000300800 */
[----:B-1----:R-:W-:Y:S02]  /*5eed0*/  IMAD.WIDE R18, R221, 0x4, R6 ;  /* 0x00000004dd127825 */ /* 0x002fe400078e0206 */
[----:B------:R1:W-:Y:S04]  /*5eee0*/  @P1 STG.E desc[UR40][R20.64], R215 ;  /* 0x000000d714001986 */ /* 0x0003e8000c101928 */
[----:B------:R-:W-:Y:S01]  /*5eef0*/  @P6 STG.E desc[UR40][R22.64], R222 ;  /* 0x000000de16006986 */ /* 0x000fe2000c101928 */
[----:B------:R-:W-:-:S03]  /*5ef00*/  ISETP.LT.AND P6, PT, R230, UR53, !P2 ;  /* 0x00000035e6007c0c */ /* 0x000fc6000d7c1270 */
[----:B------:R1:W-:Y:S01]  /*5ef10*/  @P5 STG.E desc[UR40][R24.64], R218 ;  /* 0x000000da18005986 */ /* 0x0003e2000c101928 */
[----:B------:R-:W-:-:S03]  /*5ef20*/  ISETP.LT.AND P5, PT, R252, UR53, !P2 ;  /* 0x00000035fc007c0c */ /* 0x000fc6000d7a1270 */
[----:B-1----:R-:W4:Y:S01]  /*5ef30*/  LDL.LU R215, [R1+0xa4] ;  /* 0x0000a40001d77983 */ /* 0x002f220000300800 */
[----:B------:R-:W-:-:S03]  /*5ef40*/  ISETP.LT.AND P1, PT, R148, UR53, !P2 ;  /* 0x0000003594007c0c */ /* 0x000fc6000d721270 */
[----:B------:R-:W4:Y:S04]  /*5ef50*/  LDL.LU R218, [R1+0xd00] ;  /* 0x000d000001da7983 */ /* 0x000f280000300800 */
[----:B------:R-:W4:Y:S01]  /*5ef60*/  LDL.LU R228, [R1+0xcf0] ;  /* 0x000cf00001e47983 */ /* 0x000f220000300800 */
[----:B------:R-:W-:-:S03]  /*5ef70*/  IMAD.WIDE R20, R221, 0x4, R10 ;  /* 0x00000004dd147825 */ /* 0x000fc600078e020a */
[----:B------:R-:W4:Y:S01]  /*5ef80*/  LDL.LU R223, [R1+0xc10] ;  /* 0x000c100001df7983 */ /* 0x000f220000300800 */
[----:B------:R-:W-:-:S03]  /*5ef90*/  IMAD.WIDE R22, R221, 0x4, R12 ;  /* 0x00000004dd167825 */ /* 0x000fc600078e020c */
[----:B------:R-:W4:Y:S04]  /*5efa0*/  LDL.LU R222, [R1+0x6d0] ;  /* 0x0006d00001de7983 */ /* 0x000f280000300800 */
[----:B---3--:R1:W-:Y:S04]  /*5efb0*/  @P3 STG.E desc[UR40][R18.64], R219 ;  /* 0x000000db12003986 */ /* 0x0083e8000c101928 */
[----:B-1----:R-:W3:Y:S01]  /*5efc0*/  LDL.LU R219, [R1+0x630] ;  /* 0x0006300001db7983 */ /* 0x002ee20000300800 */
[----:B------:R-:W-:-:S05]  /*5efd0*/  IMAD.WIDE R18, R221, 0x4, R8 ;  /* 0x00000004dd127825 */ /* 0x000fca00078e0208 */
[----:B------:R-:W-:Y:S04]  /*5efe0*/  @P6 STG.E desc[UR40][R18.64], R226 ;  /* 0x000000e212006986 */ /* 0x000fe8000c101928 */
[----:B--2---:R-:W-:Y:S04]  /*5eff0*/  @P5 STG.E desc[UR40][R20.64], R224 ;  /* 0x000000e014005986 */ /* 0x004fe8000c101928 */
[----:B----4-:R1:W-:Y:S04]  /*5f000*/  @P1 STG.E desc[UR40][R22.64], R38 ;  /* 0x0000002616001986 */ /* 0x0103e8000c101928 */
[----:B-1----:R-:W2:Y:S01]  /*5f010*/  LDL.LU R38, [R1+0x540] ;  /* 0x0005400001267983 */ /* 0x002ea20000300800 */
[----:B------:R-:W-:Y:S01]  /*5f020*/  ISETP.LT.AND P4, PT, R149, UR53, !P2 ;  /* 0x0000003595007c0c */ /* 0x000fe2000d781270 */
[----:B------:R-:W-:-:S02]  /*5f030*/  VIADD R0, R34, 0x49 ;  /* 0x0000004922007836 */ /* 0x000fc40000000000 */
[C---:B------:R-:W-:Y:S01]  /*5f040*/  IMAD.WIDE R24, R221.reuse, 0x4, R14 ;  /* 0x00000004dd187825 */ /* 0x040fe200078e020e */
[----:B------:R-:W-:Y:S02]  /*5f050*/  ISETP.LT.AND P2, PT, R150, UR53, !P2 ;  /* 0x0000003596007c0c */ /* 0x000fe4000d741270 */
[----:B------:R-:W-:Y:S01]  /*5f060*/  ISETP.GE.AND P0, PT, R0, UR4, PT ;  /* 0x0000000400007c0c */ /* 0x000fe2000bf06270 */
[----:B------:R-:W-:Y:S01]  /*5f070*/  IMAD.WIDE R20, R221, 0x4, R16 ;  /* 0x00000004dd147825 */ /* 0x000fe200078e0210 */
[----:B------:R-:W1:Y:S02]  /*5f080*/  LDCU UR4, c[0x0][0x39c] ;  /* 0x00007380ff0477ac */ /* 0x000e640008000800 */
[----:B------:R-:W-:-:S03]  /*5f090*/  ISETP.LT.AND P3, PT, R217, UR53, !P0 ;  /* 0x00000035d9007c0c */ /* 0x000fc6000c761270 */
[----:B------:R4:W-:Y:S01]  /*5f0a0*/  @P4 STG.E desc[UR40][R24.64], R39 ;  /* 0x0000002718004986 */ /* 0x0009e2000c101928 */
[----:B------:R-:W-:Y:S02]  /*5f0b0*/  ISETP.LT.AND P4, PT, R216, UR53, !P0 ;  /* 0x00000035d8007c0c */ /* 0x000fe4000c781270 */
[----:B------:R-:W-:Y:S01]  /*5f0c0*/  ISETP.LT.AND P6, PT, R151, UR53, !P0 ;  /* 0x0000003597007c0c */ /* 0x000fe2000c7c1270 */
[----:B----4-:R-:W4:Y:S01]  /*5f0d0*/  LDL.LU R39, [R1+0x3d0] ;  /* 0x0003d00001277983 */ /* 0x010f220000300800 */
[----:B------:R-:W-:Y:S01]  /*5f0e0*/  ISETP.LT.AND P5, PT, R230, UR53, !P0 ;  /* 0x00000035e6007c0c */ /* 0x000fe2000c7a1270 */
[C---:B------:R-:W-:Y:S02]  /*5f0f0*/  IMAD.WIDE R18, R227.reuse, 0x4, R2 ;  /* 0x00000004e3127825 */ /* 0x040fe400078e0202 */
[----:B------:R-:W4:Y:S04]  /*5f100*/  LDL.LU R221, [R1+0xb4] ;  /* 0x0000b40001dd7983 */ /* 0x000f280000300800 */
[----:B------:R-:W4:Y:S01]  /*5f110*/  LDL.LU R226, [R1+0x200] ;  /* 0x0002000001e27983 */ /* 0x000f220000300800 */
[----:B------:R-:W-:-:S03]  /*5f120*/  IMAD.WIDE R22, R227, 0x4, R4 ;  /* 0x00000004e3167825 */ /* 0x000fc600078e0204 */
[----:B------:R-:W4:Y:S04]  /*5f130*/  LDL.LU R224, [R1+0x1e0] ;  /* 0x0001e00001e07983 */ /* 0x000f280000300800 */
[----:B------:R1:W-:Y:S01]  /*5f140*/  @P2 STG.E desc[UR40][R20.64], R218 ;  /* 0x000000da14002986 */ /* 0x0003e2000c101928 */
[----:B------:R-:W-:-:S03]  /*5f150*/  ISETP.LT.AND P2, PT, R252, UR53, !P0 ;  /* 0x00000035fc007c0c */ /* 0x000fc6000c741270 */
[----:B------:R1:W-:Y:S04]  /*5f160*/  @P3 STG.E desc[UR40][R18.64], R228 ;  /* 0x000000e412003986 */ /* 0x0003e8000c101928 */
[----:B-1----:R-:W4:Y:S01]  /*5f170*/  LDL.LU R218, [R1+0xda4] ;  /* 0x000da40001da7983 */ /* 0x002f220000300800 */
[----:B------:R-:W-:-:S04]  /*5f180*/  IMAD.WIDE R20, R227, 0x4, R6 ;  /* 0x00000004e3147825 */ /* 0x000fc800078e0206 */
[C---:B------:R-:W-:Y:S01]  /*5f190*/  IMAD.WIDE R18, R227.reuse, 0x4, R8 ;  /* 0x00000004e3127825 */ /* 0x040fe200078e0208 */
[----:B------:R1:W-:Y:S04]  /*5f1a0*/  @P4 STG.E desc[UR40][R22.64], R223 ;  /* 0x000000df16004986 */ /* 0x0003e8000c101928 */
[----:B------:R1:W-:Y:S04]  /*5f1b0*/  @P6 STG.E desc[UR40][R20.64], R222 ;  /* 0x000000de14006986 */ /* 0x0003e8000c101928 */
[----:B-1----:R-:W4:Y:S01]  /*5f1c0*/  LDL.LU R223, [R1+0xd54] ;  /* 0x000d540001df7983 */ /* 0x002f220000300800 */
[----:B------:R-:W-:-:S03]  /*5f1d0*/  IMAD.WIDE R22, R227, 0x4, R10 ;  /* 0x00000004e3167825 */ /* 0x000fc600078e020a */
[----:B------:R-:W4:Y:S04]  /*5f1e0*/  LDL.LU R222, [R1+0xd44] ;  /* 0x000d440001de7983 */ /* 0x000f280000300800 */
[----:B---3--:R1:W-:Y:S04]  /*5f1f0*/  @P5 STG.E desc[UR40][R18.64], R219 ;  /* 0x000000db12005986 */ /* 0x0083e8000c101928 */
[----:B-1----:R-:W3:Y:S04]  /*5f200*/  LDL.LU R219, [R1+0xdd4] ;  /* 0x000dd40001db7983 */ /* 0x002ee80000300800 */
[----:B--2---:R1:W-:Y:S04]  /*5f210*/  @P2 STG.E desc[UR40][R22.64], R38 ;  /* 0x0000002616002986 */ /* 0x0043e8000c101928 */
[----:B-1----:R-:W2:Y:S01]  /*5f220*/  LDL.LU R38, [R1+0xdb4] ;  /* 0x000db40001267983 */ /* 0x002ea20000300800 */
[----:B------:R-:W-:Y:S01]  /*5f230*/  ISETP.LT.AND P3, PT, R148, UR53, !P0 ;  /* 0x0000003594007c0c */ /* 0x000fe2000c761270 */
[----:B------:R-:W-:-:S02]  /*5f240*/  VIADD R0, R34, 0x4a ;  /* 0x0000004a22007836 */ /* 0x000fc40000000000 */
[----:B------:R-:W-:Y:S01]  /*5f250*/  IMAD.WIDE R18, R227, 0x4, R12 ;  /* 0x00000004e3127825 */ /* 0x000fe200078e020c */
[----:B------:R-:W-:Y:S02]  /*5f260*/  ISETP.LT.AND P4, PT, R149, UR53, !P0 ;  /* 0x0000003595007c0c */ /* 0x000fe4000c781270 */
[----:B------:R-:W-:Y:S01]  /*5f270*/  ISETP.GE.AND P1, PT, R0, UR4, PT ;  /* 0x0000000400007c0c */ /* 0x000fe2000bf26270 */
[----:B------:R-:W-:Y:S01]  /*5f280*/  IMAD.WIDE R20, R227, 0x4, R16 ;  /* 0x00000004e3147825 */ /* 0x000fe200078e0210 */
[----:B------:R-:W-:Y:S01]  /*5f290*/  ISETP.LT.AND P0, PT, R150, UR53, !P0 ;  /* 0x0000003596007c0c */ /* 0x000fe2000c701270 */
[----:B------:R-:W1:Y:S01]  /*5f2a0*/  LDCU UR4, c[0x0][0x39c] ;  /* 0x00007380ff0477ac */ /* 0x000e620008000800 */
[----:B------:R-:W-:-:S03]  /*5f2b0*/  ISETP.LT.AND P2, PT, R217, UR53, !P1 ;  /* 0x00000035d9007c0c */ /* 0x000fc6000cf41270 */
[----:B----4-:R4:W-:Y:S01]  /*5f2c0*/  @P3 STG.E desc[UR40][R18.64], R39 ;  /* 0x0000002712003986 */ /* 0x0109e2000c101928 */
[----:B------:R-:W-:Y:S01]  /*5f2d0*/  ISETP.LT.AND P5, PT, R216, UR53, !P1 ;  /* 0x00000035d8007c0c */ /* 0x000fe2000cfa1270 */
[----:B------:R-:W-:Y:S01]  /*5f2e0*/  IMAD.WIDE R22, R215, 0x4, R2 ;  /* 0x00000004d7167825 */ /* 0x000fe200078e0202 */
[----:B------:R-:W-:Y:S01]  /*5f2f0*/  ISETP.LT.AND P3, PT, R151, UR53, !P1 ;  /* 0x0000003597007c0c */ /* 0x000fe2000cf61270 */
[----:B----4-:R-:W4:Y:S02]  /*5f300*/  LDL.LU R39, [R1+0xd84] ;  /* 0x000d840001277983 */ /* 0x010f240000300800 */
[----:B------:R-:W-:Y:S01]  /*5f310*/  IMAD.WIDE R18, R227, 0x4, R14 ;  /* 0x00000004e3127825 */ /* 0x000fe200078e020e */
[----:B------:R-:W-:Y:S01]  /*5f320*/  ISETP.LT.AND P6, PT, R230, UR53, !P1 ;  /* 0x00000035e6007c0c */ /* 0x000fe2000cfc1270 */
[----:B------:R-:W4:Y:S04]  /*5f330*/  LDL.LU R228, [R1+0xd34] ;  /* 0x000d340001e47983 */ /* 0x000f280000300800 */
[----:B------:R1:W-:Y:S04]  /*5f340*/  @P4 STG.E desc[UR40][R18.64], R226 ;  /* 0x000000e212004986 */ /* 0x0003e8000c101928 */
[----:B------:R1:W-:Y:S04]  /*5f350*/  @P0 STG.E desc[UR40][R20.64], R224 ;  /* 0x000000e014000986 */ /* 0x0003e8000c101928 */
[----:B------:R-:W4:Y:S04]  /*5f360*/  LDL.LU R227, [R1+0xd04] ;  /* 0x000d040001e37983 */ /* 0x000f280000300800 */
[----:B-1----:R-:W4:Y:S01]  /*5f370*/  LDL.LU R226, [R1+0xcf4] ;  /* 0x000cf40001e27983 */ /* 0x002f220000300800 */
[----:B------:R-:W-:-:S03]  /*5f380*/  IMAD.WIDE R18, R215, 0x4, R4 ;  /* 0x00000004d7127825 */ /* 0x000fc600078e0204 */
[----:B------:R1:W-:Y:S01]  /*5f390*/  @P2 STG.E desc[UR40][R22.64], R218 ;  /* 0x000000da16002986 */ /* 0x0003e2000c101928 */
[C---:B------:R-:W-:Y:S01]  /*5f3a0*/  IMAD.WIDE R20, R215.reuse, 0x4, R6 ;  /* 0x00000004d7147825 */ /* 0x040fe200078e0206 */
[----:B------:R-:W-:Y:S02]  /*5f3b0*/  ISETP.LT.AND P0, PT, R252, UR53, !P1 ;  /* 0x00000035fc007c0c */ /* 0x000fe4000cf01270 */
[----:B-1----:R-:W4:Y:S01]  /*5f3c0*/  LDL.LU R218, [R1+0xc14] ;  /* 0x000c140001da7983 */ /* 0x002f220000300800 */
[----:B------:R-:W-:-:S03]  /*5f3d0*/  IMAD.WIDE R22, R215, 0x4, R8 ;  /* 0x00000004d7167825 */ /* 0x000fc600078e0208 */
[----:B------:R1:W-:Y:S04]  /*5f3e0*/  @P5 STG.E desc[UR40][R18.64], R223 ;  /* 0x000000df12005986 */ /* 0x0003e8000c101928 */
[----:B------:R-:W-:Y:S01]  /*5f3f0*/  @P3 STG.E desc[UR40][R20.64], R222 ;  /* 0x000000de14003986 */ /* 0x000fe2000c101928 */
[----:B-1----:R-:W-:-:S03]  /*5f400*/  IMAD.WIDE R18, R215, 0x4, R10 ;  /* 0x00000004d7127825 */ /* 0x002fc600078e020a */
[----:B---3--:R1:W-:Y:S04]  /*5f410*/  @P6 STG.E desc[UR40][R22.64], R219 ;  /* 0x000000db16006986 */ /* 0x0083e8000c101928 */
[----:B-1----:R-:W3:Y:S04]  /*5f420*/  LDL.LU R219, [R1+0x6d4] ;  /* 0x0006d40001db7983 */ /* 0x002ee80000300800 */
[----:B------:R-:W3:Y:S04]  /*5f430*/  LDL.LU R223, [R1+0x634] ;  /* 0x0006340001df7983 */ /* 0x000ee80000300800 */
[----:B------:R-:W3:Y:S04]  /*5f440*/  LDL.LU R222, [R1+0x544] ;  /* 0x0005440001de7983 */ /* 0x000ee80000300800 */
        /* <DEDUP_REMOVED lines=10> */
[----:B------:R-:W-:Y:S02]  /*5f4f0*/  ISETP.LT.AND P6, PT, R217, UR53, !P4 ;  /* 0x00000035d9007c0c */ /* 0x000fe4000e7c1270 */
[----:B------:R-:W-:Y:S01]  /*5f500*/  ISETP.LT.AND P5, PT, R216, UR53, !P4 ;  /* 0x00000035d8007c0c */ /* 0x000fe2000e7a1270 */
[----:B----4-:R4:W-:Y:S01]  /*5f510*/  @P2 STG.E desc[UR40][R20.64], R39 ;  /* 0x0000002714002986 */ /* 0x0109e2000c101928 */
[----:B------:R-:W-:Y:S01]  /*5f520*/  IMAD.WIDE R22, R221, 0x4, R2 ;  /* 0x00000004dd167825 */ /* 0x000fe200078e0202 */
[----:B------:R-:W-:-:S03]  /*5f530*/  ISETP.LT.AND P2, PT, R151, UR53, !P4 ;  /* 0x0000003597007c0c */ /* 0x000fc6000e741270 */
[----:B------:R-:W-:Y:S01]  /*5f540*/  IMAD.WIDE R24, R221, 0x4, R4 ;  /* 0x00000004dd187825 */ /* 0x000fe200078e0204 */
[----:B----4-:R-:W4:Y:S03]  /*5f550*/  LDL.LU R39, [R1+0x204] ;  /* 0x0002040001277983 */ /* 0x010f260000300800 */
[----:B------:R-:W-:Y:S01]  /*5f560*/  IMAD.WIDE R20, R215, 0x4, R16 ;  /* 0x00000004d7147825 */ /* 0x000fe200078e0210 */
[----:B------:R1:W-:Y:S04]  /*5f570*/  @P3 STG.E desc[UR40][R18.64], R228 ;  /* 0x000000e412003986 */ /* 0x0003e8000c101928 */
[----:B------:R-:W-:Y:S04]  /*5f580*/  @P1 STG.E desc[UR40][R20.64], R227 ;  /* 0x000000e314001986 */ /* 0x000fe8000c101928 */
[----:B------:R-:W4:Y:S04]  /*5f590*/  LDL.LU R224, [R1+0xb8] ;  /* 0x0000b80001e07983 */ /* 0x000f280000300800 */
[----:B------:R-:W-:Y:S01]  /*5f5a0*/  @P6 STG.E desc[UR40][R22.64], R226 ;  /* 0x000000e216006986 */ /* 0x000fe2000c101928 */
[----:B------:R-:W-:-:S03]  /*5f5b0*/  ISETP.LT.AND P6, PT, R230, UR53, !P4 ;  /* 0x00000035e6007c0c */ /* 0x000fc6000e7c1270 */
[----:B------:R-:W4:Y:S01]  /*5f5c0*/  LDL.LU R215, [R1+0xb0] ;  /* 0x0000b00001d77983 */ /* 0x000f220000300800 */
[----:B-1----:R-:W-:-:S03]  /*5f5d0*/  IMAD.WIDE R18, R221, 0x4, R6 ;  /* 0x00000004dd127825 */ /* 0x002fc600078e0206 */
[----:B------:R1:W-:Y:S01]  /*5f5e0*/  @P5 STG.E desc[UR40][R24.64], R218 ;  /* 0x000000da18005986 */ /* 0x0003e2000c101928 */
[----:B------:R-:W-:Y:S02]  /*5f5f0*/  ISETP.LT.AND P5, PT, R252, UR53, !P4 ;  /* 0x00000035fc007c0c */ /* 0x000fe4000e7a1270 */
[----:B------:R-:W-:Y:S01]  /*5f600*/  ISETP.LT.AND P1, PT, R148, UR53, !P4 ;  /* 0x0000003594007c0c */ /* 0x000fe2000e721270 */
[----:B-1----:R-:W4:Y:S04]  /*5f610*/  LDL.LU R218, [R1+0x1e4] ;  /* 0x0001e40001da7983 */ /* 0x002f280000300800 */
        /* <DEDUP_REMOVED lines=9> */
[----:B------:R-:W-:Y:S04]  /*5f6b0*/  @P5 STG.E desc[UR40][R20.64], R222 ;  /* 0x000000de14005986 */ /* 0x000fe8000c101928 */
[----:B--2---:R1:W-:Y:S04]  /*5f6c0*/  @P1 STG.E desc[UR40][R22.64], R38 ;  /* 0x0000002616001986 */ /* 0x0043e8000c101928 */
        /* <DEDUP_REMOVED lines=9> */
[----:B----4-:R4:W-:Y:S01]  /*5f760*/  @P3 STG.E desc[UR40][R24.64], R39 ;  /* 0x0000002718003986 */ /* 0x0109e2000c101928 */
        /* <DEDUP_REMOVED lines=42> */
[----:B------:R1:W-:Y:S01]  /*5fa10*/  @P0 STG.E desc[UR40][R20.64], R221 ;  /* 0x000000dd14000986 */ /* 0x0003e2000c101928 */
[----:B------:R-:W-:-:S03]  /*5fa20*/  ISETP.LT.AND P0, PT, R252, UR53, !P1 ;  /* 0x00000035fc007c0c */ /* 0x000fc6000cf01270 */
[----:B-1----:R-:W4:Y:S01]  /*5fa30*/  LDL.LU R222, [R1+0x1e8] ;  /* 0x0001e80001de7983 */ /* 0x002f220000300800 */
[----:B------:R-:W-:-:S03]  /*5fa40*/  IMAD.WIDE R18, R215, 0x4, R4 ;  /* 0x00000004d7127825 */ /* 0x000fc600078e0204 */
[----:B------:R-:W4:Y:S01]  /*5fa50*/  LDL.LU R221, [R1+0xdac] ;  /* 0x000dac0001dd7983 */ /* 0x000f220000300800 */
[----:B------:R-:W-:-:S03]  /*5fa60*/  IMAD.WIDE R20, R215, 0x4, R6 ;  /* 0x00000004d7147825 */ /* 0x000fc600078e0206 */
[----:B------:R1:W-:Y:S04]  /*5fa70*/  @P4 STG.E desc[UR40][R22.64], R218 ;  /* 0x000000da16004986 */ /* 0x0003e8000c101928 */
        /* <DEDUP_REMOVED lines=23> */
[----:B------:R-:W-:-:S04]  /*5fbf0*/  IMAD.WIDE R24, R223, 0x4, R4 ;  /* 0x00000004df187825 */ /* 0x000fc800078e0204 */
[----:B----4-:R-:W-:Y:S02]  /*5fc00*/  IMAD.WIDE R20, R215, 0x4, R16 ;  /* 0x00000004d7147825 */ /* 0x010fe400078e0210 */
[----:B------:R-:W4:Y:S04]  /*5fc10*/  LDL.LU R215, [R1+0xd8c] ;  /* 0x000d8c0001d77983 */ /* 0x000f280000300800 */
[----:B------:R-:W4:Y:S04]  /*5fc20*/  LDL.LU R39, [R1+0xd3c] ;  /* 0x000d3c0001277983 */ /* 0x000f280000300800 */
[----:B------:R-:W4:Y:S04]  /*5fc30*/  LDL.LU R227, [R1+0xe4] ;  /* 0x0000e40001e37983 */ /* 0x000f280000300800 */
[----:B------:R-:W-:Y:S04]  /*5fc40*/  @P2 STG.E desc[UR40][R18.64], R224 ;  /* 0x000000e012002986 */ /* 0x000fe8000c101928 */
[----:B------:R1:W-:Y:S04]  /*5fc50*/  @P1 STG.E desc[UR40][R20.64], R222 ;  /* 0x000000de14001986 */ /* 0x0003e8000c101928 */
[----:B------:R-:W-:Y:S01]  /*5fc60*/  @P6 STG.E desc[UR40][R22.64], R221 ;  /* 0x000000dd16006986 */ /* 0x000fe2000c101928 */
[----:B------:R-:W-:-:S03]  /*5fc70*/  ISETP.LT.AND P6, PT, R230, UR53, !P3 ;  /* 0x00000035e6007c0c */ /* 0x000fc6000dfc1270 */
[----:B------:R1:W-:Y:S04]  /*5fc80*/  @P5 STG.E desc[UR40][R24.64], R218 ;  /* 0x000000da18005986 */ /* 0x0003e8000c101928 */
[----:B-1----:R-:W4:Y:S01]  /*5fc90*/  LDL.LU R222, [R1+0xd0c] ;  /* 0x000d0c0001de7983 */ /* 0x002f220000300800 */
[----:B------:R-:W-:Y:S01]  /*5fca0*/  ISETP.LT.AND P5, PT, R252, UR53, !P3 ;  /* 0x00000035fc007c0c */ /* 0x000fe2000dfa1270 */
[C---:B------:R-:W-:Y:S02]  /*5fcb0*/  IMAD.WIDE R18, R223.reuse, 0x4, R6 ;  /* 0x00000004df127825 */ /* 0x040fe400078e0206 */
[----:B------:R-:W4:Y:S04]  /*5fcc0*/  LDL.LU R218, [R1+0xcfc] ;  /* 0x000cfc0001da7983 */ /* 0x000f280000300800 */
[----:B------:R-:W4:Y:S01]  /*5fcd0*/  LDL.LU R224, [R1+0xc1c] ;  /* 0x000c1c0001e07983 */ /* 0x000f220000300800 */
[----:B------:R-:W-:-:S03]  /*5fce0*/  IMAD.WIDE R20, R223, 0x4, R10 ;  /* 0x00000004df147825 */ /* 0x000fc600078e020a */
[----:B------:R-:W4:Y:S04]  /*5fcf0*/  LDL.LU R221, [R1+0x6dc] ;  /* 0x0006dc0001dd7983 */ /* 0x000f280000300800 */
[----:B---3--:R1:W-:Y:S04]  /*5fd00*/  @P4 STG.E desc[UR40][R18.64], R219 ;  /* 0x000000db12004986 */ /* 0x0083e8000c101928 */
[----:B-1----:R-:W3:Y:S01]  /*5fd10*/  LDL.LU R219, [R1+0x63c] ;  /* 0x00063c0001db7983 */ /* 0x002ee20000300800 */
[----:B------:R-:W-:-:S05]  /*5fd20*/  IMAD.WIDE R18, R223, 0x4, R8 ;  /* 0x00000004df127825 */ /* 0x000fca00078e0208 */
[----:B------:R-:W-:Y:S04]  /*5fd30*/  @P6 STG.E desc[UR40][R18.64], R226 ;  /* 0x000000e212006986 */ /* 0x000fe8000c101928 */
[----:B--2---:R1:W-:Y:S04]  /*5fd40*/  @P5 STG.E desc[UR40][R20.64], R38 ;  /* 0x0000002614005986 */ /* 0x0043e8000c101928 */
[----:B-1----:R-:W2:Y:S01]  /*5fd50*/  LDL.LU R38, [R1+0x54c] ;  /* 0x00054c0001267983 */ /* 0x002ea20000300800 */
[----:B------:R-:W-:Y:S02]  /*5fd60*/  ISETP.LT.AND P1, PT, R148, UR53, !P3 ;  /* 0x0000003594007c0c */ /* 0x000fe4000df21270 */
[----:B------:R-:W-:Y:S01]  /*5fd70*/  ISETP.LT.AND P2, PT, R149, UR53, !P3 ;  /* 0x0000003595007c0c */ /* 0x000fe2000df41270 */
[----:B------:R-:W-:-:S02]  /*5fd80*/  VIADD R0, R34, 0x4f ;  /* 0x0000004f22007836 */ /* 0x000fc40000000000 */
[----:B------:R-:W-:-:S03]  /*5fd90*/  IMAD.WIDE R22, R223, 0x4, R12 ;  /* 0x00000004df167825 */ /* 0x000fc600078e020c */
[----:B------:R-:W-:Y:S01]  /*5fda0*/  ISETP.GE.AND P0, PT, R0, UR4, PT ;  /* 0x0000000400007c0c */ /* 0x000fe2000bf06270 */
[----:B------:R-:W-:Y:S01]  /*5fdb0*/  IMAD.WIDE R24, R223, 0x4, R14 ;  /* 0x00000004df187825 */ /* 0x000fe200078e020e */
[----:B------:R-:W-:Y:S01]  /*5fdc0*/  ISETP.LT.AND P3, PT, R150, UR53, !P3 ;  /* 0x0000003596007c0c */ /* 0x000fe2000df61270 */
[----:B------:R-:W1:Y:S01]  /*5fdd0*/  LDCU UR4, c[0x0][0x39c] ;  /* 0x00007380ff0477ac */ /* 0x000e620008000800 */
[----:B------:R-:W-:Y:S01]  /*5fde0*/  ISETP.LT.AND P4, PT, R217, UR53, !P0 ;  /* 0x00000035d9007c0c */ /* 0x000fe2000c781270 */
[----:B----4-:R4:W-:Y:S04]  /*5fdf0*/  @P1 STG.E desc[UR40][R22.64], R215 ;  /* 0x000000d716001986 */ /* 0x0109e8000c101928 */
[----:B------:R1:W-:Y:S01]  /*5fe00*/  @P2 STG.E desc[UR40][R24.64], R39 ;  /* 0x0000002718002986 */ /* 0x0003e2000c101928 */
[----:B------:R-:W-:Y:S01]  /*5fe10*/  ISETP.LT.AND P2, PT, R216, UR53, !P0 ;  /* 0x00000035d8007c0c */ /* 0x000fe2000c741270 */
[----:B------:R-:W-:-:S02]  /*5fe20*/  IMAD.WIDE R20, R223, 0x4, R16 ;  /* 0x00000004df147825 */ /* 0x000fc400078e0210 */
[----:B----4-:R-:W4:Y:S04]  /*5fe30*/  LDL.LU R215, [R1+0xbc] ;  /* 0x0000bc0001d77983 */ /* 0x010f280000300800 */
[----:B-1----:R-:W4:Y:S01]  /*5fe40*/  LDL.LU R39, [R1+0x3dc] ;  /* 0x0003dc0001277983 */ /* 0x002f220000300800 */
[----:B------:R-:W-:Y:S01]  /*5fe50*/  IMAD.WIDE R18, R227, 0x4, R2 ;  /* 0x00000004e3127825 */ /* 0x000fe200078e0202 */
[----:B------:R-:W-:Y:S02]  /*5fe60*/  ISETP.LT.AND P6, PT, R151, UR53, !P0 ;  /* 0x0000003597007c0c */ /* 0x000fe4000c7c1270 */
[----:B------:R-:W-:Y:S01]  /*5fe70*/  ISETP.LT.AND P5, PT, R230, UR53, !P0 ;  /* 0x00000035e6007c0c */ /* 0x000fe2000c7a1270 */
[----:B------:R-:W4:Y:S01]  /*5fe80*/  LDL.LU R223, [R1+0x20c] ;  /* 0x00020c0001df7983 */ /* 0x000f220000300800 */
[----:B------:R-:W-:-:S03]  /*5fe90*/  IMAD.WIDE R22, R227, 0x4, R4 ;  /* 0x00000004e3167825 */ /* 0x000fc600078e0204 */
[----:B------:R1:W-:Y:S01]  /*5fea0*/  @P3 STG.E desc[UR40][R20.64], R222 ;  /* 0x000000de14003986 */ /* 0x0003e2000c101928 */
[----:B------:R-:W-:-:S03]  /*5feb0*/  ISETP.LT.AND P3, PT, R252, UR53, !P0 ;  /* 0x00000035fc007c0c */ /* 0x000fc6000c761270 */
[----:B------:R1:W-:Y:S04]  /*5fec0*/  @P4 STG.E desc[UR40][R18.64], R218 ;  /* 0x000000da12004986 */ /* 0x0003e8000c101928 */
[----:B-1----:R-:W4:Y:S01]  /*5fed0*/  LDL.LU R222, [R1+0x1ec] ;  /* 0x0001ec0001de7983 */ /* 0x002f220000300800 */
[----:B------:R-:W-:-:S03]  /*5fee0*/  IMAD.WIDE R20, R227, 0x4, R6 ;  /* 0x00000004e3147825 */ /* 0x000fc600078e0206 */
[----:B------:R-:W4:Y:S01]  /*5fef0*/  LDL.LU R218, [R1+0xe30] ;  /* 0x000e300001da7983 */ /* 0x000f220000300800 */
[----:B------:R-:W-:-:S03]  /*5ff00*/  IMAD.WIDE R18, R227, 0x4, R8 ;  /* 0x00000004e3127825 */ /* 0x000fc600078e0208 */
[----:B------:R1:W-:Y:S04]  /*5ff10*/  @P2 STG.E desc[UR40][R22.64], R224 ;  /* 0x000000e016002986 */ /* 0x0003e8000c101928 */
[----:B------:R-:W-:Y:S04]  /*5ff20*/  @P6 STG.E desc[UR40][R20.64], R221 ;  /* 0x000000dd14006986 */ /* 0x000fe8000c101928 */
[----:B------:R-:W4:Y:S04]  /*5ff30*/  LDL.LU R226, [R1+0xe80] ;  /* 0x000e800001e27983 */ /* 0x000f280000300800 */
[----:B-1----:R-:W4:Y:S01]  /*5ff40*/  LDL.LU R224, [R1+0xe70] ;  /* 0x000e700001e07983 */ /* 0x002f220000300800 */
[----:B------:R-:W-:-:S03]  /*5ff50*/  IMAD.WIDE R22, R227, 0x4, R10 ;  /* 0x00000004e3167825 */ /* 0x000fc600078e020a */
[----:B---3--:R1:W-:Y:S04]  /*5ff60*/  @P5 STG.E desc[UR40][R18.64], R219 ;  /* 0x000000db12005986 */ /* 0x0083e8000c101928 */
[----:B-1----:R-:W3:Y:S04]  /*5ff70*/  LDL.LU R219, [R1+0xe10] ;  /* 0x000e100001db7983 */ /* 0x002ee80000300800 */
[----:B--2---:R1:W-:Y:S04]  /*5ff80*/  @P3 STG.E desc[UR40][R22.64], R38 ;  /* 0x0000002616003986 */ /* 0x0043e8000c101928 */
[----:B-1----:R-:W2:Y:S01]  /*5ff90*/  LDL.LU R38, [R1+0xe50] ;  /* 0x000e500001267983 */ /* 0x002ea20000300800 */
[----:B------:R-:W-:Y:S01]  /*5ffa0*/  ISETP.LT.AND P4, PT, R148, UR53, !P0 ;  /* 0x0000003594007c0c */ /* 0x000fe2000c781270 */
[----:B------:R-:W-:Y:S01]  /*5ffb0*/  VIADD R0, R34, 0x50 ;  /* 0x0000005022007836 */ /* 0x000fe20000000000 */
[----:B------:R-:W-:Y:S01]  /*5ffc0*/  ISETP.LT.AND P2, PT, R149, UR53, !P0 ;  /* 0x0000003595007c0c */ /* 0x000fe2000c741270 */
[----:B------:R-:W-:-:S03]  /*5ffd0*/  IMAD.WIDE R18, R227, 0x4, R12 ;  /* 0x00000004e3127825 */ /* 0x000fc600078e020c */
        /* <DEDUP_REMOVED lines=8> */
[----:B------:R-:W-:Y:S02]  /*60060*/  ISETP.LT.AND P4, PT, R151, UR53, !P1 ;  /* 0x0000003597007c0c */ /* 0x000fe4000cf81270 */
[----:B------:R-:W-:Y:S01]  /*60070*/  ISETP.LT.AND P6, PT, R230, UR53, !P1 ;  /* 0x00000035e6007c0c */ /* 0x000fe2000cfc1270 */
[----:B----4-:R-:W4:Y:S01]  /*60080*/  LDL.LU R39, [R1+0xde0] ;  /* 0x000de00001277983 */ /* 0x010f220000300800 */
[----:B------:R-:W-:-:S03]  /*60090*/  IMAD.WIDE R18, R227, 0x4, R14 ;  /* 0x00000004e3127825 */ /* 0x000fc600078e020e */
[----:B------:R-:W4:Y:S04]  /*600a0*/  LDL.LU R221, [R1+0xec] ;  /* 0x0000ec0001dd7983 */ /* 0x000f280000300800 */
[----:B------:R1:W-:Y:S04]  /*600b0*/  @P2 STG.E desc[UR40][R18.64], R223 ;  /* 0x000000df12002986 */ /* 0x0003e8000c101928 */
[----:B------:R-:W4:Y:S04]  /*600c0*/  LDL.LU R228, [R1+0xea0] ;  /* 0x000ea00001e47983 */ /* 0x000f280000300800 */
[----:B------:R1:W-:Y:S04]  /*600d0*/  @P0 STG.E desc[UR40][R20.64], R222 ;  /* 0x000000de14000986 */ /* 0x0003e8000c101928 */
[----:B-1----:R-:W4:Y:S01]  /*600e0*/  LDL.LU R223, [R1+0xdc0] ;  /* 0x000dc00001df7983 */ /* 0x002f220000300800 */
[----:B------:R-:W-:-:S03]  /*600f0*/  IMAD.WIDE R18, R215, 0x4, R4 ;  /* 0x00000004d7127825 */ /* 0x000fc600078e0204 */
[----:B------:R1:W-:Y:S04]  /*60100*/  @P3 STG.E desc[UR40][R22.64], R218 ;  /* 0x000000da16003986 */ /* 0x0003e8000c101928 */
[----:B------:R-:W4:Y:S01]  /*60110*/  LDL.LU R222, [R1+0xcb0] ;  /* 0x000cb00001de7983 */ /* 0x000f220000300800 */
        /* <DEDUP_REMOVED lines=24> */
[----:B------:R-:W-:Y:S01]  /*602a0*/  ISETP.LT.AND P3, PT, R151, UR53, !P2 ;  /* 0x0000003597007c0c */ /* 0x000fe2000d761270 */
[----:B------:R-:W-:Y:S02]  /*602b0*/  IMAD.WIDE R22, R221, 0x4, R2 ;  /* 0x00000004dd167825 */ /* 0x000fe400078e0202 */
[----:B----4-:R-:W4:Y:S02]  /*602c0*/  LDL.LU R39, [R1+0x240] ;  /* 0x0002400001277983 */ /* 0x010f240000300800 */
[----:B------:R-:W-:-:S04]  /*602d0*/  IMAD.WIDE R20, R215, 0x4, R16 ;  /* 0x00000004d7147825 */ /* 0x000fc800078e0210 */
[----:B------:R-:W-:Y:S01]  /*602e0*/  IMAD.WIDE R24, R221, 0x4, R4 ;  /* 0x00000004dd187825 */ /* 0x000fe200078e0204 */
[----:B------:R1:W-:Y:S04]  /*602f0*/  @P4 STG.E desc[UR40][R18.64], R228 ;  /* 0x000000e412004986 */ /* 0x0003e8000c101928 */
[----:B------:R-:W-:Y:S04]  /*60300*/  @P1 STG.E desc[UR40][R20.64], R223 ;  /* 0x000000df14001986 */ /* 0x000fe8000c101928 */
[----:B------:R-:W4:Y:S04]  /*60310*/  LDL.LU R227, [R1+0x160] ;  /* 0x0001600001e37983 */ /* 0x000f280000300800 */
[----:B------:R-:W-:Y:S01]  /*60320*/  @P6 STG.E desc[UR40][R22.64], R222 ;  /* 0x000000de16006986 */ /* 0x000fe2000c101928 */
[----:B------:R-:W-:-:S03]  /*60330*/  ISETP.LT.AND P6, PT, R230, UR53, !P2 ;  /* 0x00000035e6007c0c */ /* 0x000fc6000d7c1270 */
[----:B------:R-:W4:Y:S04]  /*60340*/  LDL.LU R215, [R1+0xe8] ;  /* 0x0000e80001d77983 */ /* 0x000f280000300800 */
[----:B------:R1:W-:Y:S01]  /*60350*/  @P5 STG.E desc[UR40][R24.64], R218 ;  /* 0x000000da18005986 */ /* 0x0003e2000c101928 */
[----:B------:R-:W-:Y:S01]  /*60360*/  ISETP.LT.AND P5, PT, R252, UR53, !P2 ;  /* 0x00000035fc007c0c */ /* 0x000fe2000d7a1270 */
[C---:B-1----:R-:W-:Y:S01]  /*60370*/  IMAD.WIDE R18, R221.reuse, 0x4, R6 ;  /* 0x00000004dd127825 */ /* 0x042fe200078e0206 */
[----:B------:R-:W-:Y:S01]  /*60380*/  ISETP.LT.AND P1, PT, R148, UR53, !P2 ;  /* 0x0000003594007c0c */ /* 0x000fe2000d721270 */
        /* <DEDUP_REMOVED lines=20> */
[----:B------:R-:W-:Y:S02]  /*604d0*/  ISETP.LT.AND P3, PT, R217, UR53, !P0 ;  /* 0x00000035d9007c0c */ /* 0x000fe4000c761270 */
[----:B------:R-:W-:Y:S01]  /*604e0*/  ISETP.LT.AND P6, PT, R151, UR53, !P0 ;  /* 0x0000003597007c0c */ /* 0x000fe2000c7c1270 */
[----:B----4-:R4:W-:Y:S01]  /*604f0*/  @P4 STG.E desc[UR40][R24.64], R39 ;  /* 0x0000002718004986 */ /* 0x0109e2000c101928 */
[----:B------:R-:W-:-:S02]  /*60500*/  ISETP.LT.AND P4, PT, R216, UR53, !P0 ;  /* 0x00000035d8007c0c */ /* 0x000fc4000c781270 */
[----:B------:R-:W-:Y:S01]  /*60510*/  ISETP.LT.AND P5, PT, R230, UR53, !P0 ;  /* 0x00000035e6007c0c */ /* 0x000fe2000c7a1270 */
[----:B----4-:R-:W4:Y:S01]  /*60520*/  LDL.LU R39, [R1+0xde4] ;  /* 0x000de40001277983 */ /* 0x010f220000300800 */
[----:B------:R-:W-:-:S03]  /*60530*/  IMAD.WIDE R18, R227, 0x4, R2 ;  /* 0x00000004e3127825 */ /* 0x000fc600078e0202 */
        /* <DEDUP_REMOVED lines=27> */
[----:B------:R-:W-:Y:S01]  /*606f0*/  ISETP.LT.AND P2, PT, R217, UR53, !P1 ;  /* 0x00000035d9007c0c */ /* 0x000fe2000cf41270 */
[----:B------:R-:W-:Y:S01]  /*60700*/  IMAD.WIDE R22, R215, 0x4, R2 ;  /* 0x00000004d7167825 */ /* 0x000fe200078e0202 */
[----:B------:R-:W-:Y:S01]  /*60710*/  ISETP.LT.AND P5, PT, R216, UR53, !P1 ;  /* 0x00000035d8007c0c */ /* 0x000fe2000cfa1270 */
[----:B----4-:R4:W-:Y:S01]  /*60720*/  @P3 STG.E desc[UR40][R18.64], R39 ;  /* 0x0000002712003986 */ /* 0x0109e2000c101928 */
[----:B------:R-:W-:Y:S02]  /*60730*/  ISETP.LT.AND P3, PT, R151, UR53, !P1 ;  /* 0x0000003597007c0c */ /* 0x000fe4000cf61270 */
[----:B------:R-:W-:Y:S01]  /*60740*/  ISETP.LT.AND P6, PT, R230, UR53, !P1 ;  /* 0x00000035e6007c0c */ /* 0x000fe2000cfc1270 */
[----:B----4-:R-:W4:Y:S01]  /*60750*/  LDL.LU R39, [R1+0x574] ;  /* 0x0005740001277983 */ /* 0x010f220000300800 */
[----:B------:R-:W-:-:S03]  /*60760*/  IMAD.WIDE R18, R227, 0x4, R14 ;  /* 0x00000004e3127825 */ /* 0x000fc600078e020e */
[----:B------:R-:W4:Y:S04]  /*60770*/  LDL.LU R228, [R1+0x244] ;  /* 0x0002440001e47983 */ /* 0x000f280000300800 */
[----:B------:R1:W-:Y:S04]  /*60780*/  @P4 STG.E desc[UR40][R18.64], R226 ;  /* 0x000000e212004986 */ /* 0x0003e8000c101928 */
[----:B------:R1:W-:Y:S04]  /*60790*/  @P0 STG.E desc[UR40][R20.64], R224 ;  /* 0x000000e014000986 */ /* 0x0003e8000c101928 */
[----:B------:R-:W4:Y:S01]  /*607a0*/  LDL.LU R227, [R1+0x404] ;  /* 0x0004040001e37983 */ /* 0x000f220000300800 */
[----:B------:R-:W-:Y:S01]  /*607b0*/  ISETP.LT.AND P0, PT, R252, UR53, !P1 ;  /* 0x00000035fc007c0c */ /* 0x000fe2000cf01270 */
[----:B-1----:R-:W-:-:S02]  /*607c0*/  IMAD.WIDE R18, R215, 0x4, R4 ;  /* 0x00000004d7127825 */ /* 0x002fc400078e0204 */
[----:B------:R-:W4:Y:S02]  /*607d0*/  LDL.LU R224, [R1+0xe38] ;  /* 0x000e380001e07983 */ /* 0x000f240000300800 */
[C---:B------:R-:W-:Y:S02]  /*607e0*/  IMAD.WIDE R20, R215.reuse, 0x4, R6 ;  /* 0x00000004d7147825 */ /* 0x040fe400078e0206 */
        /* <DEDUP_REMOVED lines=22> */
[C---:B------:R-:W-:Y:S01]  /*60950*/  IMAD.WIDE R22, R221.reuse, 0x4, R2 ;  /* 0x00000004dd167825 */ /* 0x040fe200078e0202 */
[----:B----4-:R4:W-:Y:S03]  /*60960*/  @P2 STG.E desc[UR40][R20.64], R39 ;  /* 0x0000002714002986 */ /* 0x0109e6000c101928 */
[----:B------:R-:W-:Y:S01]  /*60970*/  IMAD.WIDE R24, R221, 0x4, R4 ;  /* 0x00000004dd187825 */ /* 0x000fe200078e0204 */
[----:B------:R-:W-:Y:S01]  /*60980*/  ISETP.LT.AND P2, PT, R151, UR53, !P4 ;  /* 0x0000003597007c0c */ /* 0x000fe2000e741270 */
[----:B------:R1:W-:Y:S04]  /*60990*/  @P3 STG.E desc[UR40][R18.64], R228 ;  /* 0x000000e412003986 */ /* 0x0003e8000c101928 */
[----:B----4-:R-:W4:Y:S01]  /*609a0*/  LDL.LU R39, [R1+0xea8] ;  /* 0x000ea80001277983 */ /* 0x010f220000300800 */
[----:B------:R-:W-:-:S03]  /*609b0*/  IMAD.WIDE R20, R215, 0x4, R16 ;  /* 0x00000004d7147825 */ /* 0x000fc600078e0210 */
[----:B------:R-:W4:Y:S04]  /*609c0*/  LDL.LU R226, [R1+0x16c] ;  /* 0x00016c0001e27983 */ /* 0x000f280000300800 */
[----:B------:R1:W-:Y:S04]  /*609d0*/  @P1 STG.E desc[UR40][R20.64], R227 ;  /* 0x000000e314001986 */ /* 0x0003e8000c101928 */
[----:B------:R-:W-:Y:S01]  /*609e0*/  @P6 STG.E desc[UR40][R22.64], R224 ;  /* 0x000000e016006986 */ /* 0x000fe2000c101928 */
[----:B------:R-:W-:-:S03]  /*609f0*/  ISETP.LT.AND P6, PT, R230, UR53, !P4 ;  /* 0x00000035e6007c0c */ /* 0x000fc6000e7c1270 */
[----:B------:R-:W4:Y:S01]  /*60a00*/  LDL.LU R215, [R1+0x164] ;  /* 0x0001640001d77983 */ /* 0x000f220000300800 */
[C---:B-1----:R-:W-:Y:S01]  /*60a10*/  IMAD.WIDE R18, R221.reuse, 0x4, R6 ;  /* 0x00000004dd127825 */ /* 0x042fe200078e0206 */
[----:B------:R-:W-:Y:S02]  /*60a20*/  ISETP.LT.AND P1, PT, R148, UR53, !P4 ;  /* 0x0000003594007c0c */ /* 0x000fe4000e721270 */
[----:B------:R1:W-:Y:S01]  /*60a30*/  @P5 STG.E desc[UR40][R24.64], R218 ;  /* 0x000000da18005986 */ /* 0x0003e2000c101928 */
[----:B------:R-:W-:Y:S01]  /*60a40*/  ISETP.LT.AND P5, PT, R252, UR53, !P4 ;  /* 0x00000035fc007c0c */ /* 0x000fe2000e7a1270 */
[C---:B------:R-:W-:Y:S02]  /*60a50*/  IMAD.WIDE R20, R221.reuse, 0x4, R10 ;  /* 0x00000004dd147825 */ /* 0x040fe400078e020a */
[----:B-1----:R-:W4:Y:S04]  /*60a60*/  LDL.LU R218, [R1+0xdc8] ;  /* 0x000dc80001da7983 */ /* 0x002f280000300800 */
        /* <DEDUP_REMOVED lines=23> */
[C---:B------:R-:W-:Y:S01]  /*60be0*/  IMAD.WIDE R18, R226.reuse, 0x4, R2 ;  /* 0x00000004e2127825 */ /* 0x040fe200078e0202 */
[----:B----4-:R-:W4:Y:S04]  /*60bf0*/  LDL.LU R39, [R1+0x578] ;  /* 0x0005780001277983 */ /* 0x010f280000300800 */
[----:B------:R-:W4:Y:S01]  /*60c00*/  LDL.LU R221, [R1+0x1c4] ;  /* 0x0001c40001dd7983 */ /* 0x000f220000300800 */
[----:B------:R-:W-:-:S03]  /*60c10*/  IMAD.WIDE R22, R226, 0x4, R4 ;  /* 0x00000004e2167825 */ /* 0x000fc600078e0204 */
[----:B------:R-:W4:Y:S04]  /*60c20*/  LDL.LU R223, [R1+0x248] ;  /* 0x0002480001df7983 */ /* 0x000f280000300800 */
        /* <DEDUP_REMOVED lines=65> */
[----:B------:R1:W-:Y:S02]  /*61040*/  @P2 STG.E desc[UR40][R18.64], R226 ;  /* 0x000000e212002986 */ /* 0x0003e4000c101928 */
[----:B----4-:R-:W-:-:S02]  /*61050*/  IMAD.WIDE R20, R215, 0x4, R16 ;  /* 0x00000004d7147825 */ /* 0x010fc400078e0210 */
[----:B------:R-:W4:Y:S04]  /*61060*/  LDL.LU R215, [R1+0x57c] ;  /* 0x00057c0001d77983 */ /* 0x000f280000300800 */
[----:B------:R-:W4:Y:S04]  /*61070*/  LDL.LU R39, [R1+0x24c] ;  /* 0x00024c0001277983 */ /* 0x000f280000300800 */
[----:B------:R-:W-:Y:S04]  /*61080*/  @P1 STG.E desc[UR40][R20.64], R223 ;  /* 0x000000df14001986 */ /* 0x000fe8000c101928 */
[----:B------:R-:W4:Y:S04]  /*61090*/  LDL.LU R227, [R1+0x1c8] ;  /* 0x0001c80001e37983 */ /* 0x000f280000300800 */
[----:B------:R-:W-:Y:S01]  /*610a0*/  @P6 STG.E desc[UR40][R22.64], R222 ;  /* 0x000000de16006986 */ /* 0x000fe2000c101928 */
[----:B------:R-:W-:Y:S01]  /*610b0*/  ISETP.LT.AND P6, PT, R230, UR53, !P3 ;  /* 0x00000035e6007c0c */ /* 0x000fe2000dfc1270 */
[----:B-1----:R-:W-:-:S02]  /*610c0*/  IMAD.WIDE R18, R221, 0x4, R6 ;  /* 0x00000004dd127825 */ /* 0x002fc400078e0206 */
[----:B------:R1:W-:Y:S01]  /*610d0*/  @P5 STG.E desc[UR40][R24.64], R218 ;  /* 0x000000da18005986 */ /* 0x0003e2000c101928 */
[----:B------:R-:W-:-:S03]  /*610e0*/  ISETP.LT.AND P5, PT, R252, UR53, !P3 ;  /* 0x00000035fc007c0c */ /* 0x000fc6000dfa1270 */
        /* <DEDUP_REMOVED lines=14> */
[C---:B------:R-:W-:Y:S01]  /*611d0*/  IMAD.WIDE R22, R221.reuse, 0x4, R12 ;  /* 0x00000004dd167825 */ /* 0x040fe200078e020c */
[----:B------:R-:W-:Y:S02]  /*611e0*/  ISETP.LT.AND P3, PT, R150, UR53, !P3 ;  /* 0x0000003596007c0c */ /* 0x000fe4000df61270 */
[----:B------:R-:W-:Y:S01]  /*611f0*/  ISETP.GE.AND P0, PT, R0, UR4, PT ;  /* 0x0000000400007c0c */ /* 0x000fe2000bf06270 */
[----:B------:R-:W-:Y:S01]  /*61200*/  IMAD.WIDE R24, R221, 0x4, R14 ;  /* 0x00000004dd187825 */ /* 0x000fe200078e020e */
[----:B------:R-:W1:Y:S02]  /*61210*/  LDCU UR4, c[0x0][0x39c] ;  /* 0x00007380ff0477ac */ /* 0x000e640008000800 */
[----:B------:R-:W-:Y:S01]  /*61220*/  ISETP.LT.AND P4, PT, R217, UR53, !P0 ;  /* 0x00000035d9007c0c */ /* 0x000fe2000c781270 */
[----:B------:R-:W-:Y:S01]  /*61230*/  IMAD.WIDE R20, R221, 0x4, R16 ;  /* 0x00000004dd147825 */ /* 0x000fe200078e0210 */
[----:B------:R-:W-:Y:S01]  /*61240*/  ISETP.LT.AND P6, PT, R151, UR53, !P0 ;  /* 0x0000003597007c0c */ /* 0x000fe2000c7c1270 */
[----:B----4-:R4:W-:Y:S04]  /*61250*/  @P1 STG.E desc[UR40][R22.64], R215 ;  /* 0x000000d716001986 */ /* 0x0109e8000c101928 */
[----:B------:R1:W-:Y:S01]  /*61260*/  @P2 STG.E desc[UR40][R24.64], R39 ;  /* 0x0000002718002986 */ /* 0x0003e2000c101928 */
[----:B------:R-:W-:-:S02]  /*61270*/  ISETP.LT.AND P2, PT, R216, UR53, !P0 ;  /* 0x00000035d8007c0c */ /* 0x000fc4000c741270 */
[----:B------:R-:W-:Y:S01]  /*61280*/  ISETP.LT.AND P5, PT, R230, UR53, !P0 ;  /* 0x00000035e6007c0c */ /* 0x000fe2000c7a1270 */
[----:B----4-:R-:W4:Y:S04]  /*61290*/  LDL.LU R215, [R1+0x1c0] ;  /* 0x0001c00001d77983 */ /* 0x010f280000300800 */
[----:B-1----:R-:W4:Y:S01]  /*612a0*/  LDL.LU R39, [R1+0xec0] ;  /* 0x000ec00001277983 */ /* 0x002f220000300800 */
[----:B------:R-:W-:-:S03]  /*612b0*/  IMAD.WIDE R18, R227, 0x4, R2 ;  /* 0x00000004e3127825 */ /* 0x000fc600078e0202 */
[----:B------:R-:W4:Y:S01]  /*612c0*/  LDL.LU R226, [R1+0xf50] ;  /* 0x000f500001e27983 */ /* 0x000f220000300800 */
[----:B------:R-:W-:-:S03]  /*612d0*/  IMAD.WIDE R22, R227, 0x4, R4 ;  /* 0x00000004e3167825 */ /* 0x000fc600078e0204 */
[----:B------:R-:W4:Y:S04]  /*612e0*/  LDL.LU R224, [R1+0xeb0] ;  /* 0x000eb00001e07983 */ /* 0x000f280000300800 */
        /* <DEDUP_REMOVED lines=16> */
[----:B------:R-:W-:Y:S01]  /*613f0*/  VIADD R0, R34, 0x59 ;  /* 0x0000005922007836 */ /* 0x000fe20000000000 */
[----:B------:R-:W-:Y:S01]  /*61400*/  ISETP.LT.AND P4, PT, R148, UR53, !P0 ;  /* 0x0000003594007c0c */ /* 0x000fe2000c781270 */
[----:B------:R-:W-:Y:S01]  /*61410*/  IMAD.WIDE R18, R227, 0x4, R12 ;  /* 0x00000004e3127825 */ /* 0x000fe200078e020c */
[----:B------:R-:W-:-:S02]  /*61420*/  ISETP.LT.AND P2, PT, R149, UR53, !P0 ;  /* 0x0000003595007c0c */ /* 0x000fc4000c741270 */
[----:B------:R-:W-:Y:S01]  /*61430*/  ISETP.GE.AND P1, PT, R0, UR4, PT ;  /* 0x0000000400007c0c */ /* 0x000fe2000bf26270 */
[----:B------:R-:W-:Y:S01]  /*61440*/  IMAD.WIDE R20, R227, 0x4, R16 ;  /* 0x00000004e3147825 */ /* 0x000fe200078e0210 */
[----:B------:R-:W-:Y:S01]  /*61450*/  ISETP.LT.AND P0, PT, R150, UR53, !P0 ;  /* 0x0000003596007c0c */ /* 0x000fe2000c701270 */
[----:B------:R-:W1:Y:S01]  /*61460*/  LDCU UR4, c[0x0][0x39c] ;  /* 0x00007380ff0477ac */ /* 0x000e620008000800 */
[----:B------:R-:W-:Y:S02]  /*61470*/  ISETP.LT.AND P3, PT, R217, UR53, !P1 ;  /* 0x00000035d9007c0c */ /* 0x000fe4000cf61270 */
[----:B------:R-:W-:Y:S02]  /*61480*/  ISETP.LT.AND P5, PT, R216, UR53, !P1 ;  /* 0x00000035d8007c0c */ /* 0x000fe4000cfa1270 */
[----:B------:R-:W-:Y:S01]  /*61490*/  ISETP.LT.AND P6, PT, R230, UR53, !P1 ;  /* 0x00000035e6007c0c */ /* 0x000fe2000cfc1270 */
[----:B----4-:R-:W-:Y:S01]  /*614a0*/  IMAD.WIDE R22, R215, 0x4, R2 ;  /* 0x00000004d7167825 */ /* 0x010fe200078e0202 */
[----:B------:R4:W-:Y:S01]  /*614b0*/  @P4 STG.E desc[UR40][R18.64], R39 ;  /* 0x0000002712004986 */ /* 0x0009e2000c101928 */
[----:B------:R-:W-:-:S03]  /*614c0*/  ISETP.LT.AND P4, PT, R151, UR53, !P1 ;  /* 0x0000003597007c0c */ /* 0x000fc6000cf81270 */
[----:B----4-:R-:W4:Y:S01]  /*614d0*/  LDL.LU R39, [R1+0x310] ;  /* 0x0003100001277983 */ /* 0x010f220000300800 */
[----:B------:R-:W-:-:S03]  /*614e0*/  IMAD.WIDE R18, R227, 0x4, R14 ;  /* 0x00000004e3127825 */ /* 0x000fc600078e020e */
        /* <DEDUP_REMOVED lines=20> */
[----:B------:R-:W-:Y:S01]  /*61630*/  VIADD R0, R34, 0x5a ;  /* 0x0000005a22007836 */ /* 0x000fe20000000000 */
[----:B------:R-:W-:-:S02]  /*61640*/  ISETP.LT.AND P3, PT, R148, UR53, !P1 ;  /* 0x0000003594007c0c */ /* 0x000fc4000cf61270 */
[----:B------:R-:W-:Y:S02]  /*61650*/  ISETP.LT.AND P4, PT, R149, UR53, !P1 ;  /* 0x0000003595007c0c */ /* 0x000fe4000cf81270 */
[----:B------:R-:W-:Y:S01]  /*61660*/  ISETP.GE.AND P2, PT, R0, UR4, PT ;  /* 0x0000000400007c0c */ /* 0x000fe2000bf46270 */
[----:B------:R-:W-:Y:S01]  /*61670*/  IMAD.WIDE R20, R215, 0x4, R12 ;  /* 0x00000004d7147825 */ /* 0x000fe200078e020c */
[----:B------:R-:W-:Y:S01]  /*61680*/  ISETP.LT.AND P1, PT, R150, UR53, !P1 ;  /* 0x0000003596007c0c */ /* 0x000fe2000cf21270 */
[----:B------:R-:W1:Y:S01]  /*61690*/  LDCU UR4, c[0x0][0x39c] ;  /* 0x00007380ff0477ac */ /* 0x000e620008000800 */
[----:B------:R-:W-:Y:S02]  /*616a0*/  ISETP.LT.AND P6, PT, R217, UR53, !P2 ;  /* 0x00000035d9007c0c */ /* 0x000fe4000d7c1270 */
[----:B------:R-:W-:Y:S01]  /*616b0*/  ISETP.LT.AND P5, PT, R216, UR53, !P2 ;  /* 0x00000035d8007c0c */ /* 0x000fe2000d7a1270 */
[----:B------:R-:W-:-:S04]  /*616c0*/  IMAD.WIDE R18, R215, 0x4, R14 ;  /* 0x00000004d7127825 */ /* 0x000fc800078e020e */
[----:B------:R-:W-:-:S04]  /*616d0*/  IMAD.WIDE R22, R221, 0x4, R2 ;  /* 0x00000004dd167825 */ /* 0x000fc800078e0202 */
[----:B------:R-:W-:Y:S01]  /*616e0*/  IMAD.WIDE R24, R221, 0x4, R4 ;  /* 0x00000004dd187825 */ /* 0x000fe200078e0204 */
[----:B----4-:R4:W-:Y:S01]  /*616f0*/  @P3 STG.E desc[UR40][R20.64], R39 ;  /* 0x0000002714003986 */ /* 0x0109e2000c101928 */
[----:B------:R-:W-:-:S03]  /*61700*/  ISETP.LT.AND P3, PT, R151, UR53, !P2 ;  /* 0x0000003597007c0c */ /* 0x000fc6000d761270 */
        /* <DEDUP_REMOVED lines=31> */
[----:B------:R-:W1:Y:S02]  /*61900*/  LDCU UR4, c[0x0][0x39c] ;  /* 0x00007380ff0477ac */ /* 0x000e640008000800 */
[----:B------:R-:W-:Y:S02]  /*61910*/  ISETP.LT.AND P3, PT, R217, UR53, !P0 ;  /* 0x00000035d9007c0c */ /* 0x000fe4000c761270 */
[----:B------:R-:W-:Y:S02]  /*61920*/  ISETP.LT.AND P6, PT, R151, UR53, !P0 ;  /* 0x0000003597007c0c */ /* 0x000fe4000c7c1270 */
[----:B------:R-:W-:Y:S01]  /*61930*/  ISETP.LT.AND P5, PT, R230, UR53, !P0 ;  /* 0x00000035e6007c0c */ /* 0x000fe2000c7a1270 */
[----:B----4-:R4:W-:Y:S01]  /*61940*/  @P4 STG.E desc[UR40][R24.64], R39 ;  /* 0x0000002718004986 */ /* 0x0109e2000c101928 */
[----:B------:R-:W-:Y:S01]  /*61950*/  ISETP.LT.AND P4, PT, R216, UR53, !P0 ;  /* 0x00000035d8007c0c */ /* 0x000fe2000c781270 */
[----:B------:R-:W-:-:S02]  /*61960*/  IMAD.WIDE R18, R224, 0x4, R2 ;  /* 0x00000004e0127825 */ /* 0x000fc400078e0202 */
        /* <DEDUP_REMOVED lines=28> */
[----:B------:R-:W-:Y:S01]  /*61b30*/  ISETP.LT.AND P2, PT, R217, UR53, !P1 ;  /* 0x00000035d9007c0c */ /* 0x000fe2000cf41270 */
[----:B------:R-:W-:Y:S01]  /*61b40*/  IMAD.WIDE R22, R215, 0x4, R2 ;  /* 0x00000004d7167825 */ /* 0x000fe200078e0202 */
[----:B------:R-:W-:Y:S02]  /*61b50*/  ISETP.LT.AND P5, PT, R216, UR53, !P1 ;  /* 0x00000035d8007c0c */ /* 0x000fe4000cfa1270 */
[----:B------:R-:W-:Y:S01]  /*61b60*/  ISETP.LT.AND P6, PT, R230, UR53, !P1 ;  /* 0x00000035e6007c0c */ /* 0x000fe2000cfc1270 */
[----:B----4-:R4:W-:Y:S01]  /*61b70*/  @P3 STG.E desc[UR40][R18.64], R39 ;  /* 0x0000002712003986 */ /* 0x0109e2000c101928 */
[----:B------:R-:W-:-:S03]  /*61b80*/  ISETP.LT.AND P3, PT, R151, UR53, !P1 ;  /* 0x0000003597007c0c */ /* 0x000fc6000cf61270 */
        /* <DEDUP_REMOVED lines=8> */
[----:B------:R1:W-:Y:S01]  /*61c10*/  @P2 STG.E desc[UR40][R22.64], R218 ;  /* 0x000000da16002986 */ /* 0x0003e2000c101928 */
[----:B------:R-:W-:-:S03]  /*61c20*/  IMAD.WIDE R20, R215, 0x4, R6 ;  /* 0x00000004d7147825 */ /* 0x000fc600078e0206 */
[----:B------:R-:W4:Y:S04]  /*61c30*/  LDL.LU R221, [R1+0xe98] ;  /* 0x000e980001dd7983 */ /* 0x000f280000300800 */
        /* <DEDUP_REMOVED lines=10> */
[----:B------:R-:W-:Y:S01]  /*61ce0*/  VIADD R0, R34, 0x5d ;  /* 0x0000005d22007836 */ /* 0x000fe20000000000 */
[----:B------:R-:W-:-:S02]  /*61cf0*/  ISETP.LT.AND P2, PT, R148, UR53, !P1 ;  /* 0x0000003594007c0c */ /* 0x000fc4000cf41270 */
[----:B------:R-:W-:Y:S01]  /*61d00*/  ISETP.LT.AND P3, PT, R149, UR53, !P1 ;  /* 0x0000003595007c0c */ /* 0x000fe2000cf61270 */
[C---:B------:R-:W-:Y:S01]  /*61d10*/  IMAD.WIDE R20, R215.reuse, 0x4, R12 ;  /* 0x00000004d7147825 */ /* 0x040fe200078e020c */
[----:B------:R-:W-:Y:S01]  /*61d20*/  ISETP.GE.AND P4, PT, R0, UR4, PT ;  /* 0x0000000400007c0c */ /* 0x000fe2000bf86270 */
[----:B------:R-:W2:Y:S01]  /*61d30*/  LDL.LU R226, [R1+0x318] ;  /* 0x0003180001e27983 */ /* 0x000ea20000300800 */
[----:B------:R-:W-:Y:S01]  /*61d40*/  ISETP.LT.AND P1, PT, R150, UR53, !P1 ;  /* 0x0000003596007c0c */ /* 0x000fe2000cf21270 */
[----:B------:R-:W-:Y:S01]  /*61d50*/  IMAD.WIDE R18, R215, 0x4, R14 ;  /* 0x00000004d7127825 */ /* 0x000fe200078e020e */
[----:B------:R-:W-:Y:S01]  /*61d60*/  ISETP.LT.AND P6, PT, R217, UR53, !P4 ;  /* 0x00000035d9007c0c */ /* 0x000fe2000e7c1270 */
[----:B------:R-:W1:Y:S01]  /*61d70*/  LDCU UR4, c[0x0][0x39c] ;  /* 0x00007380ff0477ac */ /* 0x000e620008000800 */
[----:B------:R-:W-:Y:S01]  /*61d80*/  ISETP.LT.AND P5, PT, R216, UR53, !P4 ;  /* 0x00000035d8007c0c */ /* 0x000fe2000e7a1270 */
[----:B------:R-:W-:-:S04]  /*61d90*/  IMAD.WIDE R22, R222, 0x4, R2 ;  /* 0x00000004de167825 */ /* 0x000fc800078e0202 */
[----:B------:R-:W-:Y:S01]  /*61da0*/  IMAD.WIDE R24, R222, 0x4, R4 ;  /* 0x00000004de187825 */ /* 0x000fe200078e0204 */
[----:B----4-:R4:W-:Y:S01]  /*61db0*/  @P2 STG.E desc[UR40][R20.64], R39 ;  /* 0x0000002714002986 */ /* 0x0109e2000c101928 */
[----:B------:R-:W-:-:S03]  /*61dc0*/  ISETP.LT.AND P2, PT, R151, UR53, !P4 ;  /* 0x0000003597007c0c */ /* 0x000fc6000e741270 */
[----:B------:R1:W-:Y:S01]  /*61dd0*/  @P3 STG.E desc[UR40][R18.64], R224 ;  /* 0x000000e012003986 */ /* 0x0003e2000c101928 */
[----:B----4-:R-:W-:-:S03]  /*61de0*/  IMAD.WIDE R20, R215, 0x4, R16 ;  /* 0x00000004d7147825 */ /* 0x010fc600078e0210 */
[----:B------:R-:W4:Y:S04]  /*61df0*/  LDL.LU R215, [R1+0x468] ;  /* 0x0004680001d77983 */ /* 0x000f280000300800 */
[----:B------:R-:W4:Y:S04]  /*61e00*/  LDL.LU R227, [R1+0x250] ;  /* 0x0002500001e37983 */ /* 0x000f280000300800 */
[----:B------:R-:W-:Y:S04]  /*61e10*/  @P1 STG.E desc[UR40][R20.64], R223 ;  /* 0x000000df14001986 */ /* 0x000fe8000c101928 */
[----:B------:R-:W4:Y:S04]  /*61e20*/  LDL.LU R39, [R1+0x238] ;  /* 0x0002380001277983 */ /* 0x000f280000300800 */
[----:B------:R1:W-:Y:S01]  /*61e30*/  @P6 STG.E desc[UR40][R22.64], R221 ;  /* 0x000000dd16006986 */ /* 0x0003e2000c101928 */
[----:B------:R-:W-:Y:S01]  /*61e40*/  ISETP.LT.AND P6, PT, R230, UR53, !P4 ;  /* 0x00000035e6007c0c */ /* 0x000fe2000e7c1270 */
[----:B-1----:R-:W-:-:S02]  /*61e50*/  IMAD.WIDE R18, R222, 0x4, R6 ;  /* 0x00000004de127825 */ /* 0x002fc400078e0206 */
[----:B------:R1:W-:Y:S01]  /*61e60*/  @P5 STG.E desc[UR40][R24.64], R218 ;  /* 0x000000da18005986 */ /* 0x0003e2000c101928 */
[----:B------:R-:W-:-:S03]  /*61e70*/  ISETP.LT.AND P5, PT, R252, UR53, !P4 ;  /* 0x00000035fc007c0c */ /* 0x000fc6000e7a1270 */
[----:B------:R-:W4:Y:S04]  /*61e80*/  LDL.LU R221, [R1+0x2a8] ;  /* 0x0002a80001dd7983 */ /* 0x000f280000300800 */
[----:B-1----:R-:W4:Y:S04]  /*61e90*/  LDL.LU R218, [R1+0xf4c] ;  /* 0x000f4c0001da7983 */ /* 0x002f280000300800 */
        /* <DEDUP_REMOVED lines=16> */
[----:B------:R-:W-:Y:S01]  /*61fa0*/  ISETP.LT.AND P2, PT, R217, UR53, !P0 ;  /* 0x00000035d9007c0c */ /* 0x000fe2000c741270 */
[----:B------:R-:W-:-:S04]  /*61fb0*/  IMAD.WIDE R24, R222, 0x4, R14 ;  /* 0x00000004de187825 */ /* 0x000fc800078e020e */
[----:B------:R-:W-:Y:S01]  /*61fc0*/  @P1 STG.E desc[UR40][R22.64], R226 ;  /* 0x000000e216001986 */ /* 0x000fe2000c101928 */
[----:B------:R-:W-:Y:S01]  /*61fd0*/  IMAD.WIDE R20, R222, 0x4, R16 ;  /* 0x00000004de147825 */ /* 0x000fe200078e0210 */
[----:B------:R-:W-:Y:S02]  /*61fe0*/  ISETP.LT.AND P6, PT, R151, UR53, !P0 ;  /* 0x0000003597007c0c */ /* 0x000fe4000c7c1270 */
[----:B------:R-:W-:Y:S01]  /*61ff0*/  ISETP.LT.AND P5, PT, R230, UR53, !P0 ;  /* 0x00000035e6007c0c */ /* 0x000fe2000c7a1270 */
[----:B----4-:R4:W-:Y:S01]  /*62000*/  @P3 STG.E desc[UR40][R24.64], R215 ;  /* 0x000000d718003986 */ /* 0x0109e2000c101928 */
[----:B------:R-:W-:Y:S01]  /*62010*/  ISETP.LT.AND P3, PT, R216, UR53, !P0 ;  /* 0x00000035d8007c0c */ /* 0x000fe2000c761270 */
[C---:B------:R-:W-:Y:S02]  /*62020*/  IMAD.WIDE R18, R227.reuse, 0x4, R2 ;  /* 0x00000004e3127825 */ /* 0x040fe400078e0202 */
[----:B----4-:R-:W4:Y:S02]  /*62030*/  LDL.LU R215, [R1+0xecc] ;  /* 0x000ecc0001d77983 */ /* 0x010f240000300800 */
[----:B------:R-:W-:-:S02]  /*62040*/  IMAD.WIDE R22, R227, 0x4, R4 ;  /* 0x00000004e3167825 */ /* 0x000fc400078e0204 */
        /* <DEDUP_REMOVED lines=29> */
[----:B------:R-:W-:Y:S01]  /*62220*/  IMAD.WIDE R22, R39, 0x4, R2 ;  /* 0x0000000427167825 */ /* 0x000fe200078e0202 */
[----:B----4-:R4:W-:Y:S01]  /*62230*/  @P2 STG.E desc[UR40][R18.64], R215 ;  /* 0x000000d712002986 */ /* 0x0109e2000c101928 */
[----:B------:R-:W-:-:S02]  /*62240*/  ISETP.LT.AND P2, PT, R151, UR53, !P1 ;  /* 0x0000003597007c0c */ /* 0x000fc4000cf41270 */
[----:B----4-:R-:W-:Y:S01]  /*62250*/  IMAD.WIDE R18, R227, 0x4, R14 ;  /* 0x00000004e3127825 */ /* 0x010fe200078e020e */
[----:B------:R-:W4:Y:S04]  /*62260*/  LDL.LU R215, [R1+0x254] ;  /* 0x0002540001d77983 */ /* 0x000f280000300800 */
[----:B------:R1:W-:Y:S04]  /*62270*/  @P3 STG.E desc[UR40][R18.64], R222 ;  /* 0x000000de12003986 */ /* 0x0003e8000c101928 */
[----:B------:R-:W4:Y:S04]  /*62280*/  LDL.LU R227, [R1+0x46c] ;  /* 0x00046c0001e37983 */ /* 0x000f280000300800 */
[----:B------:R1:W-:Y:S02]  /*62290*/  @P0 STG.E desc[UR40][R20.64], R221 ;  /* 0x000000dd14000986 */ /* 0x0003e4000c101928 */
[C---:B-1----:R-:W-:Y:S01]  /*622a0*/  IMAD.WIDE R18, R39.reuse, 0x4, R4 ;  /* 0x0000000427127825 */ /* 0x042fe200078e0204 */
[----:B------:R-:W-:Y:S01]  /*622b0*/  ISETP.LT.AND P0, PT, R252, UR53, !P1 ;  /* 0x00000035fc007c0c */ /* 0x000fe2000cf01270 */
[----:B------:R1:W-:Y:S01]  /*622c0*/  @P4 STG.E desc[UR40][R22.64], R218 ;  /* 0x000000da16004986 */ /* 0x0003e2000c101928 */
[----:B------:R-:W-:Y:S01]  /*622d0*/  ISETP.LT.AND P4, PT, R148, UR53, !P1 ;  /* 0x0000003594007c0c */ /* 0x000fe2000cf81270 */
[----:B------:R-:W-:-:S02]  /*622e0*/  IMAD.WIDE R20, R39, 0x4, R6 ;  /* 0x0000000427147825 */ /* 0x000fc400078e0206 */
[----:B-1----:R-:W4:Y:S02]  /*622f0*/  LDL.LU R218, [R1+0x2ac] ;  /* 0x0002ac0001da7983 */ /* 0x002f240000300800 */
[C---:B------:R-:W-:Y:S02]  /*62300*/  IMAD.WIDE R22, R39.reuse, 0x4, R8 ;  /* 0x0000000427167825 */ /* 0x040fe400078e0208 */
[----:B------:R-:W4:Y:S04]  /*62310*/  LDL.LU R222, [R1+0x1030] ;  /* 0x0010300001de7983 */ /* 0x000f280000300800 */
[----:B------:R-:W4:Y:S04]  /*62320*/  LDL.LU R221, [R1+0x1000] ;  /* 0x0010000001dd7983 */ /* 0x000f280000300800 */
[----:B------:R1:W-:Y:S04]  /*62330*/  @P5 STG.E desc[UR40][R18.64], R226 ;  /* 0x000000e212005986 */ /* 0x0003e8000c101928 */
[----:B------:R1:W-:Y:S02]  /*62340*/  @P2 STG.E desc[UR40][R20.64], R224 ;  /* 0x000000e014002986 */ /* 0x0003e4000c101928 */
[----:B-1----:R-:W-:-:S04]  /*62350*/  IMAD.WIDE R18, R39, 0x4, R10 ;  /* 0x0000000427127825 */ /* 0x002fc800078e020a */
[----:B------:R-:W-:Y:S01]  /*62360*/  IMAD.WIDE R20, R39, 0x4, R12 ;  /* 0x0000000427147825 */ /* 0x000fe200078e020c */
[----:B---3--:R1:W-:Y:S04]  /*62370*/  @P6 STG.E desc[UR40][R22.64], R219 ;  /* 0x000000db16006986 */ /* 0x0083e8000c101928 */
[----:B------:R3:W-:Y:S04]  /*62380*/  @P0 STG.E desc[UR40][R18.64], R223 ;  /* 0x000000df12000986 */ /* 0x0007e8000c101928 */
[----:B-1----:R-:W4:Y:S04]  /*62390*/  LDL.LU R219, [R1+0xf90] ;  /* 0x000f900001db7983 */ /* 0x002f280000300800 */
[----:B------:R-:W4:Y:S04]  /*623a0*/  LDL.LU R224, [R1+0x1020] ;  /* 0x0010200001e07983 */ /* 0x000f280000300800 */
[----:B---3--:R-:W3:Y:S04]  /*623b0*/  LDL.LU R223, [R1+0xfb0] ;  /* 0x000fb00001df7983 */ /* 0x008ee80000300800 */
[----:B--2---:R1:W-:Y:S04]  /*623c0*/  @P4 STG.E desc[UR40][R20.64], R38 ;  /* 0x0000002614004986 */ /* 0x0043e8000c101928 */
[----:B-1----:R-:W2:Y:S01]  /*623d0*/  LDL.LU R38, [R1+0xfa0] ;  /* 0x000fa00001267983 */ /* 0x002ea20000300800 */
[----:B------:R-:W-:Y:S01]  /*623e0*/  VIADD R0, R34, 0x60 ;  /* 0x0000006022007836 */ /* 0x000fe20000000000 */
[----:B------:R-:W-:-:S04]  /*623f0*/  ISETP.LT.AND P2, PT, R149, UR53, !P1 ;  /* 0x0000003595007c0c */ /* 0x000fc8000cf41270 */
[----:B------:R-:W-:Y:S01]  /*62400*/  ISETP.GE.AND P3, PT, R0, UR4, PT ;  /* 0x0000000400007c0c */ /* 0x000fe2000bf66270 */
[----:B------:R-:W-:Y:S01]  /*62410*/  IMAD.WIDE R18, R39, 0x4, R14 ;  /* 0x0000000427127825 */ /* 0x000fe200078e020e */
[----:B------:R-:W-:Y:S01]  /*62420*/  ISETP.LT.AND P1, PT, R150, UR53, !P1 ;  /* 0x0000003596007c0c */ /* 0x000fe2000cf21270 */
[----:B------:R-:W1:Y:S01]  /*62430*/  LDCU UR4, c[0x0][0x39c] ;  /* 0x00007380ff0477ac */ /* 0x000e620008000800 */
[----:B------:R-:W-:Y:S02]  /*62440*/  ISETP.LT.AND P6, PT, R217, UR53, !P3 ;  /* 0x00000035d9007c0c */ /* 0x000fe4000dfc1270 */
[----:B------:R-:W-:Y:S01]  /*62450*/  ISETP.LT.AND P5, PT, R216, UR53, !P3 ;  /* 0x00000035d8007c0c */ /* 0x000fe2000dfa1270 */
[----:B------:R-:W-:Y:S02]  /*62460*/  IMAD.WIDE R20, R39, 0x4, R16 ;  /* 0x0000000427147825 */ /* 0x000fe400078e0210 */
[----:B------:R-:W2:Y:S01]  /*62470*/  LDL.LU R39, [R1+0x1010] ;  /* 0x0010100001277983 */ /* 0x000ea20000300800 */
[----:B------:R-:W-:-:S03]  /*62480*/  ISETP.LT.AND P4, PT, R151, UR53, !P3 ;  /* 0x0000003597007c0c */ /* 0x000fc6000df81270 */
[----:B------:R-:W2:Y:S01]  /*62490*/  LDL.LU R226, [R1+0x258] ;  /* 0x0002580001e27983 */ /* 0x000ea20000300800 */
[----:B----4-:R-:W-:-:S04]  /*624a0*/  IMAD.WIDE R22, R215, 0x4, R2 ;  /* 0x00000004d7167825 */ /* 0x010fc800078e0202 */
[C---:B------:R-:W-:Y:S01]  /*624b0*/  IMAD.WIDE R24, R215.reuse, 0x4, R4 ;  /* 0x00000004d7187825 */ /* 0x040fe200078e0204 */
[----:B------:R4:W-:Y:S03]  /*624c0*/  @P2 STG.E desc[UR40][R18.64], R227 ;  /* 0x000000e312002986 */ /* 0x0009e6000c101928 */
[----:B----4-:R-:W-:Y:S01]  /*624d0*/  IMAD.WIDE R18, R215, 0x4, R6 ;  /* 0x00000004d7127825 */ /* 0x010fe200078e0206 */
[----:B------:R4:W-:Y:S01]  /*624e0*/  @P1 STG.E desc[UR40][R20.64], R218 ;  /* 0x000000da14001986 */ /* 0x0009e2000c101928 */
[----:B------:R-:W-:-:S03]  /*624f0*/  ISETP.LT.AND P1, PT, R148, UR53, !P3 ;  /* 0x0000003594007c0c */ /* 0x000fc6000df21270 */
[----:B------:R1:W-:Y:S01]  /*62500*/  @P6 STG.E desc[UR40][R22.64], R222 ;  /* 0x000000de16006986 */ /* 0x0003e2000c101928 */
[----:B------:R-:W-:-:S03]  /*62510*/  ISETP.LT.AND P6, PT, R230, UR53, !P3 ;  /* 0x00000035e6007c0c */ /* 0x000fc6000dfc1270 */
[----:B------:R4:W-:Y:S01]  /*62520*/  @P5 STG.E desc[UR40][R24.64], R221 ;  /* 0x000000dd18005986 */ /* 0x0009e2000c101928 */
[----:B------:R-:W-:-:S03]  /*62530*/  ISETP.LT.AND P5, PT, R252, UR53, !P3 ;  /* 0x00000035fc007c0c */ /* 0x000fc6000dfa1270 */
[----:B----4-:R-:W4:Y:S04]  /*62540*/  LDL.LU R218, [R1+0x25c] ;  /* 0x00025c0001da7983 */ /* 0x010f280000300800 */
[----:B-1----:R-:W4:Y:S01]  /*62550*/  LDL.LU R222, [R1+0xf80] ;  /* 0x000f800001de7983 */ /* 0x002f220000300800 */
[----:B------:R-:W-:-:S03]  /*62560*/  IMAD.WIDE R20, R215, 0x4, R10 ;  /* 0x00000004d7147825 */ /* 0x000fc600078e020a */
[----:B------:R-:W4:Y:S01]  /*62570*/  LDL.LU R228, [R1+0xf30] ;  /* 0x000f300001e47983 */ /* 0x000f220000300800 */
[----:B------:R-:W-:-:S03]  /*62580*/  IMAD.WIDE R22, R215, 0x4, R12 ;  /* 0x00000004d7167825 */ /* 0x000fc600078e020c */
[----:B------:R-:W4:Y:S04]  /*62590*/  LDL.LU R227, [R1+0xe60] ;  /* 0x000e600001e37983 */ /* 0x000f280000300800 */
[----:B------:R-:W4:Y:S04]  /*625a0*/  LDL.LU R221, [R1+0xd70] ;  /* 0x000d700001dd7983 */ /* 0x000f280000300800 */
[----:B------:R1:W-:Y:S02]  /*625b0*/  @P4 STG.E desc[UR40][R18.64], R219 ;  /* 0x000000db12004986 */ /* 0x0003e4000c101928 */
[----:B-1----:R-:W-:-:S02]  /*625c0*/  IMAD.WIDE R18, R215, 0x4, R8 ;  /* 0x00000004d7127825 */ /* 0x002fc400078e0208 */
[----:B------:R-:W4:Y:S04]  /*625d0*/  LDL.LU R219, [R1+0xb60] ;  /* 0x000b600001db7983 */ /* 0x000f280000300800 */
[----:B------:R-:W-:Y:S04]  /*625e0*/  @P6 STG.E desc[UR40][R18.64], R224 ;  /* 0x000000e012006986 */ /* 0x000fe8000c101928 */
[----:B---3--:R-:W-:Y:S04]  /*625f0*/  @P5 STG.E desc[UR40][R20.64], R223 ;  /* 0x000000df14005986 */ /* 0x008fe8000c101928 */
        /* <DEDUP_REMOVED lines=13> */
[----:B---3--:R-:W3:Y:S01]  /*626d0*/  LDL.LU R39, [R1+0x5c0] ;  /* 0x0005c00001277983 */ /* 0x008ee20000300800 */
[----:B------:R-:W-:-:S03]  /*626e0*/  IMAD.WIDE R18, R226, 0x4, R2 ;  /* 0x00000004e2127825 */ /* 0x000fc600078e0202 */
[----:B------:R-:W3:Y:S01]  /*626f0*/  LDL.LU R215, [R1+0x198] ;  /* 0x0001980001d77983 */ /* 0x000ee20000300800 */
[----:B------:R-:W-:-:S03]  /*62700*/  ISETP.LT.AND P5, PT, R230, UR53, !P0 ;  /* 0x00000035e6007c0c */ /* 0x000fc6000c7a1270 */
[----:B------:R-:W3:Y:S01]  /*62710*/  LDL.LU R224, [R1+0x490] ;  /* 0x0004900001e07983 */ /* 0x000ee20000300800 */
[----:B------:R-:W-:-:S03]  /*62720*/  IMAD.WIDE R22, R226, 0x4, R4 ;  /* 0x00000004e2167825 */ /* 0x000fc600078e0204 */
[----:B------:R-:W3:Y:S04]  /*62730*/  LDL.LU R223, [R1+0x4d0] ;  /* 0x0004d00001df7983 */ /* 0x000ee80000300800 */
[----:B----4-:R4:W-:Y:S01]  /*62740*/  @P3 STG.E desc[UR40][R20.64], R222 ;  /* 0x000000de14003986 */ /* 0x0109e2000c101928 */
[----:B------:R-:W-:-:S03]  /*62750*/  ISETP.LT.AND P3, PT, R252, UR53, !P0 ;  /* 0x00000035fc007c0c */ /* 0x000fc6000c761270 */
[----:B------:R1:W-:Y:S04]  /*62760*/  @P4 STG.E desc[UR40][R18.64], R228 ;  /* 0x000000e412004986 */ /* 0x0003e8000c101928 */
[----:B----4-:R-:W4:Y:S01]  /*62770*/  LDL.LU R222, [R1+0x1034] ;  /* 0x0010340001de7983 */ /* 0x010f220000300800 */
[----:B------:R-:W-:-:S03]  /*62780*/  IMAD.WIDE R20, R226, 0x4, R6 ;  /* 0x00000004e2147825 */ /* 0x000fc600078e0206 */
[----:B------:R1:W-:Y:S02]  /*62790*/  @P2 STG.E desc[UR40][R22.64], R227 ;  /* 0x000000e316002986 */ /* 0x0003e4000c101928 */
[C---:B-1----:R-:W-:Y:S02]  /*627a0*/  IMAD.WIDE R18, R226.reuse, 0x4, R8 ;  /* 0x00000004e2127825 */ /* 0x042fe400078e0208 */
[----:B------:R1:W-:Y:S04]  /*627b0*/  @P6 STG.E desc[UR40][R20.64], R221 ;  /* 0x000000dd14006986 */ /* 0x0003e8000c101928 */
[----:B------:R-:W4:Y:S01]  /*627c0*/  LDL.LU R227, [R1+0x1004] ;  /* 0x0010040001e37983 */ /* 0x000f220000300800 */
[----:B------:R-:W-:-:S03]  /*627d0*/  IMAD.WIDE R22, R226, 0x4, R10 ;  /* 0x00000004e2167825 */ /* 0x000fc600078e020a */
[----:B-1----:R-:W4:Y:S04]  /*627e0*/  LDL.LU R221, [R1+0xf94] ;  /* 0x000f940001dd7983 */ /* 0x002f280000300800 */
[----:B------:R1:W-:Y:S04]  /*627f0*/  @P5 STG.E desc[UR40][R18.64], R219 ;  /* 0x000000db12005986 */ /* 0x0003e8000c101928 */
[----:B-1----:R-:W4:Y:S04]  /*62800*/  LDL.LU R219, [R1+0x1024] ;  /* 0x0010240001db7983 */ /* 0x002f280000300800 */
        /* <DEDUP_REMOVED lines=10> */
[----:B------:R-:W-:-:S03]  /*628b0*/  ISETP.LT.AND P3, PT, R217, UR53, !P1 ;  /* 0x00000035d9007c0c */ /* 0x000fc6000cf61270 */
[----:B---3--:R3:W-:Y:S01]  /*628c0*/  @P4 STG.E desc[UR40][R18.64], R39 ;  /* 0x0000002712004986 */ /* 0x0087e2000c101928 */
[----:B------:R-:W-:Y:S01]  /*628d0*/  ISETP.LT.AND P5, PT, R216, UR53, !P1 ;  /* 0x00000035d8007c0c */ /* 0x000fe2000cfa1270 */
[----:B------:R-:W-:Y:S01]  /*628e0*/  IMAD.WIDE R22, R218, 0x4, R2 ;  /* 0x00000004da167825 */ /* 0x000fe200078e0202 */
[----:B------:R-:W-:Y:S01]  /*628f0*/  ISETP.LT.AND P4, PT, R151, UR53, !P1 ;  /* 0x0000003597007c0c */ /* 0x000fe2000cf81270 */
[----:B---3--:R-:W3:Y:S02]  /*62900*/  LDL.LU R39, [R1+0xfa4] ;  /* 0x000fa40001277983 */ /* 0x008ee40000300800 */
[----:B------:R-:W-:Y:S02]  /*62910*/  IMAD.WIDE R18, R226, 0x4, R14 ;  /* 0x00000004e2127825 */ /* 0x000fe400078e020e */
[----:B------:R-:W3:Y:S04]  /*62920*/  LDL.LU R226, [R1+0x1014] ;  /* 0x0010140001e27983 */ /* 0x000ee80000300800 */
[----:B------:R1:W-:Y:S01]  /*62930*/  @P2 STG.E desc[UR40][R18.64], R224 ;  /* 0x000000e012002986 */ /* 0x0003e2000c101928 */
[----:B------:R-:W-:-:S03]  /*62940*/  ISETP.LT.AND P6, PT, R230, UR53, !P1 ;  /* 0x00000035e6007c0c */ /* 0x000fc6000cfc1270 */
[----:B------:R1:W-:Y:S01]  /*62950*/  @P0 STG.E desc[UR40][R20.64], R223 ;  /* 0x000000df14000986 */ /* 0x0003e2000c101928 */
[----:B------:R-:W-:-:S03]  /*62960*/  ISETP.LT.AND P0, PT, R252, UR53, !P1 ;  /* 0x00000035fc007c0c */ /* 0x000fc6000cf01270 */
[----:B-1----:R-:W3:Y:S01]  /*62970*/  LDL.LU R224, [R1+0xf84] ;  /* 0x000f840001e07983 */ /* 0x002ee20000300800 */
[----:B------:R-:W-:-:S03]  /*62980*/  IMAD.WIDE R18, R218, 0x4, R4 ;  /* 0x00000004da127825 */ /* 0x000fc600078e0204 */
[----:B------:R-:W3:Y:S01]  /*62990*/  LDL.LU R223, [R1+0xf34] ;  /* 0x000f340001df7983 */ /* 0x000ee20000300800 */
[----:B------:R-:W-:-:S03]  /*629a0*/  IMAD.WIDE R20, R218, 0x4, R6 ;  /* 0x00000004da147825 */ /* 0x000fc600078e0206 */
[----:B----4-:R1:W-:Y:S04]  /*629b0*/  @P3 STG.E desc[UR40][R22.64], R222 ;  /* 0x000000de16003986 */ /* 0x0103e8000c101928 */
[----:B-1----:R-:W4:Y:S01]  /*629c0*/  LDL.LU R222, [R1+0xe64] ;  /* 0x000e640001de7983 */ /* 0x002f220000300800 */
[----:B------:R-:W-:-:S03]  /*629d0*/  IMAD.WIDE R22, R218, 0x4, R8 ;  /* 0x00000004da167825 */ /* 0x000fc600078e0208 */
[----:B------:R1:W-:Y:S04]  /*629e0*/  @P5 STG.E desc[UR40][R18.64], R227 ;  /* 0x000000e312005986 */ /* 0x0003e8000c101928 */
[----:B------:R1:W-:Y:S02]  /*629f0*/  @P4 STG.E desc[UR40][R20.64], R221 ;  /* 0x000000dd14004986 */ /* 0x0003e4000c101928 */
[----:B-1----:R-:W-:Y:S02]  /*62a00*/  IMAD.WIDE R18, R218, 0x4, R10 ;  /* 0x00000004da127825 */ /* 0x002fe400078e020a */
[----:B------:R-:W4:Y:S04]  /*62a10*/  LDL.LU R221, [R1+0xd74] ;  /* 0x000d740001dd7983 */ /* 0x000f280000300800 */
[----:B------:R-:W4:Y:S04]  /*62a20*/  LDL.LU R227, [R1+0xb64] ;  /* 0x000b640001e37983 */ /* 0x000f280000300800 */
[----:B------:R1:W-:Y:S04]  /*62a30*/  @P6 STG.E desc[UR40][R22.64], R219 ;  /* 0x000000db16006986 */ /* 0x0003e8000c101928 */
[----:B-1----:R-:W4:Y:S04]  /*62a40*/  LDL.LU R219, [R1+0x744] ;  /* 0x0007440001db7983 */ /* 0x002f280000300800 */
        /* <DEDUP_REMOVED lines=11> */
[----:B------:R-:W-:Y:S02]  /*62b00*/  IMAD.WIDE R18, R218, 0x4, R14 ;  /* 0x00000004da127825 */ /* 0x000fe400078e020e */
[----:B---3--:R3:W-:Y:S01]  /*62b10*/  @P3 STG.E desc[UR40][R20.64], R39 ;  /* 0x0000002714003986 */ /* 0x0087e2000c101928 */
[----:B------:R-:W-:Y:S01]  /*62b20*/  ISETP.LT.AND P3, PT, R151, UR53, !P2 ;  /* 0x0000003597007c0c */ /* 0x000fe2000d761270 */
[----:B------:R-:W-:-:S02]  /*62b30*/  IMAD.WIDE R22, R215, 0x4, R2 ;  /* 0x00000004d7167825 */ /* 0x000fc400078e0202 */
[----:B------:R1:W-:Y:S02]  /*62b40*/  @P4 STG.E desc[UR40][R18.64], R226 ;  /* 0x000000e212004986 */ /* 0x0003e4000c101928 */
[C---:B------:R-:W-:Y:S02]  /*62b50*/  IMAD.WIDE R24, R215.reuse, 0x4, R4 ;  /* 0x00000004d7187825 */ /* 0x040fe400078e0204 */
[----:B---3--:R-:W3:Y:S02]  /*62b60*/  LDL.LU R39, [R1+0x494] ;  /* 0x0004940001277983 */ /* 0x008ee40000300800 */
[----:B------:R-:W-:Y:S02]  /*62b70*/  IMAD.WIDE R20, R218, 0x4, R16 ;  /* 0x00000004da147825 */ /* 0x000fe400078e0210 */
[----:B------:R-:W3:Y:S04]  /*62b80*/  LDL.LU R218, [R1+0x290] ;  /* 0x0002900001da7983 */ /* 0x000ee80000300800 */
[----:B------:R1:W-:Y:S04]  /*62b90*/  @P1 STG.E desc[UR40][R20.64], R224 ;  /* 0x000000e014001986 */ /* 0x0003e8000c101928 */
[----:B-1----:R-:W3:Y:S01]  /*62ba0*/  LDL.LU R226, [R1+0x4d4] ;  /* 0x0004d40001e27983 */ /* 0x002ee20000300800 */
[----:B------:R-:W-:-:S03]  /*62bb0*/  IMAD.WIDE R18, R215, 0x4, R6 ;  /* 0x00000004d7127825 */ /* 0x000fc600078e0206 */
[----:B------:R1:W-:Y:S01]  /*62bc0*/  @P6 STG.E desc[UR40][R22.64], R223 ;  /* 0x000000df16006986 */ /* 0x0003e2000c101928 */
[----:B------:R-:W-:-:S03]  /*62bd0*/  ISETP.LT.AND P6, PT, R230, UR53, !P2 ;  /* 0x00000035e6007c0c */ /* 0x000fc6000d7c1270 */
[----:B------:R-:W3:Y:S01]  /*62be0*/  LDL.LU R224, [R1+0x1038] ;  /* 0x0010380001e07983 */ /* 0x000ee20000300800 */
[----:B------:R-:W-:Y:S01]  /*62bf0*/  ISETP.LT.AND P1, PT, R148, UR53, !P2 ;  /* 0x0000003594007c0c */ /* 0x000fe2000d721270 */
[C---:B------:R-:W-:Y:S02]  /*62c00*/  IMAD.WIDE R20, R215.reuse, 0x4, R10 ;  /* 0x00000004d7147825 */ /* 0x040fe400078e020a */
[----:B-1----:R-:W3:Y:S02]  /*62c10*/  LDL.LU R223, [R1+0x1008] ;  /* 0x0010080001df7983 */ /* 0x002ee40000300800 */
[----:B------:R-:W-:Y:S02]  /*62c20*/  IMAD.WIDE R22, R215, 0x4, R12 ;  /* 0x00000004d7167825 */ /* 0x000fe400078e020c */
[----:B----4-:R1:W-:Y:S01]  /*62c30*/  @P5 STG.E desc[UR40][R24.64], R222 ;  /* 0x000000de18005986 */ /* 0x0103e2000c101928 */
[----:B------:R-:W-:-:S03]  /*62c40*/  ISETP.LT.AND P5, PT, R252, UR53, !P2 ;  /* 0x00000035fc007c0c */ /* 0x000fc6000d7a1270 */
[----:B-1----:R-:W4:Y:S04]  /*62c50*/  LDL.LU R222, [R1+0xf98] ;  /* 0x000f980001de7983 */ /* 0x002f280000300800 */
[----:B------:R1:W-:Y:S02]  /*62c60*/  @P3 STG.E desc[UR40][R18.64], R221 ;  /* 0x000000dd12003986 */ /* 0x0003e4000c101928 */
[----:B-1----:R-:W-:Y:S02]  /*62c70*/  IMAD.WIDE R18, R215, 0x4, R8 ;  /* 0x00000004d7127825 */ /* 0x002fe400078e0208 */
[----:B------:R-:W4:Y:S04]  /*62c80*/  LDL.LU R221, [R1+0x1028] ;  /* 0x0010280001dd7983 */ /* 0x000f280000300800 */
[----:B------:R-:W-:Y:S04]  /*62c90*/  @P6 STG.E desc[UR40][R18.64], R227 ;  /* 0x000000e312006986 */ /* 0x000fe8000c101928 */
[----:B------:R1:W-:Y:S04]  /*62ca0*/  @P5 STG.E desc[UR40][R20.64], R219 ;  /* 0x000000db14005986 */ /* 0x0003e8000c101928 */
[----:B-1----:R-:W4:Y:S04]  /*62cb0*/  LDL.LU R219, [R1+0xfb8] ;  /* 0x000fb80001db7983 */ /* 0x002f280000300800 */
        /* <DEDUP_REMOVED lines=10> */
[----:B------:R-:W-:-:S03]  /*62d60*/  ISETP.LT.AND P6, PT, R216, UR53, !P0 ;  /* 0x00000035d8007c0c */ /* 0x000fc6000c7c1270 */
[----:B---3--:R3:W-:Y:S01]  /*62d70*/  @P4 STG.E desc[UR40][R24.64], R39 ;  /* 0x0000002718004986 */ /* 0x0087e2000c101928 */
[----:B------:R-:W-:Y:S01]  /*62d80*/  ISETP.LT.AND P4, PT, R151, UR53, !P0 ;  /* 0x0000003597007c0c */ /* 0x000fe2000c781270 */
[----:B------:R-:W-:Y:S01]  /*62d90*/  IMAD.WIDE R20, R218, 0x4, R2 ;  /* 0x00000004da147825 */ /* 0x000fe200078e0202 */
[----:B------:R-:W-:Y:S01]  /*62da0*/  ISETP.LT.AND P5, PT, R230, UR53, !P0 ;  /* 0x00000035e6007c0c */ /* 0x000fe2000c7a1270 */
[----:B---3--:R-:W3:Y:S04]  /*62db0*/  LDL.LU R39, [R1+0x1018] ;  /* 0x0010180001277983 */ /* 0x008ee80000300800 */
[----:B------:R-:W3:Y:S04]  /*62dc0*/  LDL.LU R215, [R1+0x298] ;  /* 0x0002980001d77983 */ /* 0x000ee80000300800 */
[----:B------:R-:W3:Y:S04]  /*62dd0*/  LDL.LU R227, [R1+0xf88] ;  /* 0x000f880001e37983 */ /* 0x000ee80000300800 */
[----:B------:R1:W-:Y:S04]  /*62de0*/  @P2 STG.E desc[UR40][R18.64], R226 ;  /* 0x000000e212002986 */ /* 0x0003e8000c101928 */
[----:B------:R1:W-:Y:S01]  /*62df0*/  @P3 STG.E desc[UR40][R20.64], R224 ;  /* 0x000000e014003986 */ /* 0x0003e2000c101928 */
[----:B------:R-:W-:Y:S01]  /*62e00*/  ISETP.LT.AND P2, PT, R252, UR53, !P0 ;  /* 0x00000035fc007c0c */ /* 0x000fe2000c741270 */
[----:B------:R-:W-:Y:S01]  /*62e10*/  IMAD.WIDE R22, R218, 0x4, R8 ;  /* 0x00000004da167825 */ /* 0x000fe200078e0208 */
[----:B------:R-:W-:Y:S01]  /*62e20*/  ISETP.LT.AND P3, PT, R148, UR53, !P0 ;  /* 0x0000003594007c0c */ /* 0x000fe2000c761270 */
[----:B-1----:R-:W3:Y:S02]  /*62e30*/  LDL.LU R226, [R1+0xf38] ;  /* 0x000f380001e27983 */ /* 0x002ee40000300800 */
[----:B------:R-:W-:-:S02]  /*62e40*/  IMAD.WIDE R18, R218, 0x4, R4 ;  /* 0x00000004da127825 */ /* 0x000fc400078e0204 */
[----:B------:R-:W3:Y:S02]  /*62e50*/  LDL.LU R224, [R1+0xe68] ;  /* 0x000e680001e07983 */ /* 0x000ee40000300800 */
[C---:B------:R-:W-:Y:S02]  /*62e60*/  IMAD.WIDE R20, R218.reuse, 0x4, R6 ;  /* 0x00000004da147825 */ /* 0x040fe400078e0206 */
[----:B------:R1:W-:Y:S04]  /*62e70*/  @P6 STG.E desc[UR40][R18.64], R223 ;  /* 0x000000df12006986 */ /* 0x0003e8000c101928 */
[----:B----4-:R4:W-:Y:S04]  /*62e80*/  @P4 STG.E desc[UR40][R20.64], R222 ;  /* 0x000000de14004986 */ /* 0x0109e8000c101928 */
[----:B-1----:R-:W3:Y:S01]  /*62e90*/  LDL.LU R223, [R1+0xd78] ;  /* 0x000d780001df7983 */ /* 0x002ee20000300800 */
[----:B------:R-:W-:-:S03]  /*62ea0*/  IMAD.WIDE R18, R218, 0x4, R10 ;  /* 0x00000004da127825 */ /* 0x000fc600078e020a */
[----:B----4-:R-:W4:Y:S01]  /*62eb0*/  LDL.LU R222, [R1+0xb68] ;  /* 0x000b680001de7983 */ /* 0x010f220000300800 */
[----:B------:R-:W-:-:S03]  /*62ec0*/  IMAD.WIDE R20, R218, 0x4, R12 ;  /* 0x00000004da147825 */ /* 0x000fc600078e020c */
[----:B------:R1:W-:Y:S04]  /*62ed0*/  @P5 STG.E desc[UR40][R22.64], R221 ;  /* 0x000000dd16005986 */ /* 0x0003e8000c101928 */
[----:B-1----:R-:W4:Y:S01]  /*62ee0*/  LDL.LU R221, [R1+0x748] ;  /* 0x0007480001dd7983 */ /* 0x002f220000300800 */
[----:B------:R-:W-:-:S03]  /*62ef0*/  IMAD.WIDE R22, R218, 0x4, R14 ;  /* 0x00000004da167825 */ /* 0x000fc600078e020e */
[----:B------:R1:W-:Y:S04]  /*62f00*/  @P2 STG.E desc[UR40][R18.64], R219 ;  /* 0x000000db12002986 */ /* 0x0003e8000c101928 */
[----:B-1----:R-:W4:Y:S01]  /*62f10*/  LDL.LU R219, [R1+0x5c8] ;  /* 0x0005c80001db7983 */ /* 0x002f220000300800 */
[----:B------:R-:W-:-:S03]  /*62f20*/  IMAD.WIDE R18, R218, 0x4, R16 ;  /* 0x00000004da127825 */ /* 0x000fc600078e0210 */
[----:B--2---:R1:W-:Y:S04]  /*62f30*/  @P3 STG.E desc[UR40][R20.64], R38 ;  /* 0x0000002614003986 */ /* 0x0043e8000c101928 */
[----:B-1----:R-:W2:Y:S04]  /*62f40*/  LDL.LU R38, [R1+0x498] ;  /* 0x0004980001267983 */ /* 0x002ea80000300800 */
[----:B------:R-:W2:Y:S01]  /*62f50*/  LDL.LU R218, [R1+0x4d8] ;  /* 0x0004d80001da7983 */ /* 0x000ea20000300800 */
[----:B------:R-:W-:Y:S01]  /*62f60*/  VIADD R0, R34, 0x65 ;  /* 0x0000006522007836 */ /* 0x000fe20000000000 */
[----:B------:R-:W-:-:S02]  /*62f70*/  ISETP.LT.AND P6, PT, R149, UR53, !P0 ;  /* 0x0000003595007c0c */ /* 0x000fc4000c7c1270 */
[----:B------:R-:W-:Y:S02]  /*62f80*/  ISETP.LT.AND P0, PT, R150, UR53, !P0 ;  /* 0x0000003596007c0c */ /* 0x000fe4000c701270 */
[----:B------:R-:W-:Y:S01]  /*62f90*/  ISETP.GE.AND P1, PT, R0, UR4, PT ;  /* 0x0000000400007c0c */ /* 0x000fe2000bf26270 */
[----:B------:R-:W1:Y:S03]  /*62fa0*/  LDCU UR4, c[0x0][0x39c] ;  /* 0x00007380ff0477ac */ /* 0x000e660008000800 */
[----:B------:R-:W-:Y:S02]  /*62fb0*/  ISETP.LT.AND P5, PT, R217, UR53, !P1 ;  /* 0x00000035d9007c0c */ /* 0x000fe4000cfa1270 */
[----:B------:R-:W-:-:S03]  /*62fc0*/  ISETP.LT.AND P4, PT, R216, UR53, !P1 ;  /* 0x00000035d8007c0c */ /* 0x000fc6000cf81270 */
[----:B---3--:R3:W-:Y:S01]  /*62fd0*/  @P6 STG.E desc[UR40][R22.64], R39 ;  /* 0x0000002716006986 */ /* 0x0087e2000c101928 */
[----:B------:R-:W-:Y:S01]  /*62fe0*/  IMAD.WIDE R20, R215, 0x4, R2 ;  /* 0x00000004d7147825 */ /* 0x000fe200078e0202 */
[----:B------:R-:W-:Y:S02]  /*62ff0*/  ISETP.LT.AND P3, PT, R151, UR53, !P1 ;  /* 0x0000003597007c0c */ /* 0x000fe4000cf61270 */
[----:B------:R-:W-:Y:S01]  /*63000*/  ISETP.LT.AND P6, PT, R230, UR53, !P1 ;  /* 0x00000035e6007c0c */ /* 0x000fe2000cfc1270 */
[----:B------:R1:W-:Y:S01]  /*63010*/  @P0 STG.E desc[UR40][R18.64], R227 ;  /* 0x000000e312000986 */ /* 0x0003e2000c101928 */
[----:B------:R-:W-:-:S03]  /*63020*/  ISETP.LT.AND P0, PT, R252, UR53, !P1 ;  /* 0x00000035fc007c0c */ /* 0x000fc6000cf01270 */
[----:B---3--:R-:W3:Y:S01]  /*63030*/  LDL.LU R39, [R1+0x474] ;  /* 0x0004740001277983 */ /* 0x008ee20000300800 */
[----:B------:R-:W-:-:S03]  /*63040*/  IMAD.WIDE R22, R215, 0x4, R4 ;  /* 0x00000004d7167825 */ /* 0x000fc600078e0204 */
[----:B-1----:R-:W3:Y:S04]  /*63050*/  LDL.LU R227, [R1+0x103c] ;  /* 0x00103c0001e37983 */ /* 0x002ee80000300800 */
[----:B------:R1:W-:Y:S04]  /*63060*/  @P5 STG.E desc[UR40][R20.64], R226 ;  /* 0x000000e214005986 */ /* 0x0003e8000c101928 */
[----:B------:R1:W-:Y:S01]  /*63070*/  @P4 STG.E desc[UR40][R22.64], R224 ;  /* 0x000000e016004986 */ /* 0x0003e2000c101928 */
[----:B------:R-:W-:Y:S01]  /*63080*/  IMAD.WIDE R18, R215, 0x4, R6 ;  /* 0x00000004d7127825 */ /* 0x000fe200078e0206 */
[----:B------:R-:W-:-:S02]  /*63090*/  ISETP.LT.AND P5, PT, R148, UR53, !P1 ;  /* 0x0000003594007c0c */ /* 0x000fc4000cfa1270 */
[----:B-1----:R-:W3:Y:S04]  /*630a0*/  LDL.LU R226, [R1+0x100c] ;  /* 0x00100c0001e27983 */ /* 0x002ee80000300800 */
[----:B------:R-:W3:Y:S01]  /*630b0*/  LDL.LU R224, [R1+0xf9c] ;  /* 0x000f9c0001e07983 */ /* 0x000ee20000300800 */
[----:B------:R-:W-:Y:S01]  /*630c0*/  IMAD.WIDE R20, R215, 0x4, R8 ;  /* 0x00000004d7147825 */ /* 0x000fe200078e0208 */
[----:B------:R-:W-:Y:S02]  /*630d0*/  ISETP.LT.AND P4, PT, R149, UR53, !P1 ;  /* 0x0000003595007c0c */ /* 0x000fe4000cf81270 */
[----:B------:R-:W-:Y:S01]  /*630e0*/  ISETP.LT.AND P1, PT, R150, UR53, !P1 ;  /* 0x0000003596007c0c */ /* 0x000fe2000cf21270 */
[C---:B------:R-:W-:Y:S01]  /*630f0*/  IMAD.WIDE R22, R215.reuse, 0x4, R10 ;  /* 0x00000004d7167825 */ /* 0x040fe200078e020a */
[----:B------:R1:W-:Y:S04]  /*63100*/  @P3 STG.E desc[UR40][R18.64], R223 ;  /* 0x000000df12003986 */ /* 0x0003e8000c101928 */
[----:B----4-:R4:W-:Y:S04]  /*63110*/  @P6 STG.E desc[UR40][R20.64], R222 ;  /* 0x000000de14006986 */ /* 0x0109e8000c101928 */
[----:B-1----:R-:W3:Y:S01]  /*63120*/  LDL.LU R223, [R1+0x102c] ;  /* 0x00102c0001df7983 */ /* 0x002ee20000300800 */
[----:B------:R-:W-:-:S03]  /*63130*/  IMAD.WIDE R18, R215, 0x4, R12 ;  /* 0x00000004d7127825 */ /* 0x000fc600078e020c */
[----:B----4-:R-:W4:Y:S01]  /*63140*/  LDL.LU R222, [R1+0xfbc] ;  /* 0x000fbc0001de7983 */ /* 0x010f220000300800 */
[----:B------:R-:W-:-:S03]  /*63150*/  IMAD.WIDE R20, R215, 0x4, R14 ;  /* 0x00000004d7147825 */ /* 0x000fc600078e020e */
[----:B------:R1:W-:Y:S02]  /*63160*/  @P0 STG.E desc[UR40][R22.64], R221 ;  /* 0x000000dd16000986 */ /* 0x0003e4000c101928 */
[----:B-1----:R-:W-:Y:S02]  /*63170*/  IMAD.WIDE R22, R215, 0x4, R16 ;  /* 0x00000004d7167825 */ /* 0x002fe400078e0210 */
[----:B------:R-:W4:Y:S04]  /*63180*/  LDL.LU R215, [R1+0x190] ;  /* 0x0001900001d77983 */ /* 0x000f280000300800 */
[----:B------:R-:W4:Y:S04]  /*63190*/  LDL.LU R221, [R1+0xfac] ;  /* 0x000fac0001dd7983 */ /* 0x000f280000300800 */
[----:B------:R1:W-:Y:S04]  /*631a0*/  @P5 STG.E desc[UR40][R18.64], R219 ;  /* 0x000000db12005986 */ /* 0x0003e8000c101928 */
[----:B-1----:R-:W4:Y:S04]  /*631b0*/  LDL.LU R219, [R1+0x101c] ;  /* 0x00101c0001db7983 */ /* 0x002f280000300800 */
[----:B--2---:R1:W-:Y:S04]  /*631c0*/  @P4 STG.E desc[UR40][R20.64], R38 ;  /* 0x0000002614004986 */ /* 0x0043e8000c101928 */
[----:B------:R2:W-:Y:S04]  /*631d0*/  @P1 STG.E desc[UR40][R22.64], R218 ;  /* 0x000000da16001986 */ /* 0x0005e8000c101928 */
[----:B-1----:R-:W4:Y:S04]  /*631e0*/  LDL.LU R38, [R1+0xf8c] ;  /* 0x000f8c0001267983 */ /* 0x002f280000300800 */
[----:B--2---:R-:W2:Y:S01]  /*631f0*/  LDL.LU R218, [R1+0xf3c] ;  /* 0x000f3c0001da7983 */ /* 0x004ea20000300800 */
[----:B------:R-:W-:-:S03]  /*63200*/  VIADD R0, R34, 0x66 ;  /* 0x0000006622007836 */ /* 0x000fc60000000000 */
[----:B------:R-:W2:Y:S02]  /*63210*/  LDL.LU R228, [R1+0xe6c] ;  /* 0x000e6c0001e47983 */ /* 0x000ea40000300800 */
[----:B------:R-:W-:Y:S01]  /*63220*/  ISETP.GE.AND P2, PT, R0, UR4, PT ;  /* 0x0000000400007c0c */ /* 0x000fe2000bf46270 */
[----:B------:R-:W1:Y:S03]  /*63230*/  LDCU UR4, c[0x0][0x39c] ;  /* 0x00007380ff0477ac */ /* 0x000e660008000800 */
[----:B------:R-:W-:Y:S02]  /*63240*/  ISETP.LT.AND P3, PT, R217, UR53, !P2 ;  /* 0x00000035d9007c0c */ /* 0x000fe4000d761270 */
[----:B------:R-:W-:Y:S02]  /*63250*/  ISETP.LT.AND P5, PT, R216, UR53, !P2 ;  /* 0x00000035d8007c0c */ /* 0x000fe4000d7a1270 */
[----:B------:R-:W-:Y:S01]  /*63260*/  ISETP.LT.AND P6, PT, R151, UR53, !P2 ;  /* 0x0000003597007c0c */ /* 0x000fe2000d7c1270 */
[----:B---3--:R-:W-:-:S04]  /*63270*/  IMAD.WIDE R18, R39, 0x4, R2 ;  /* 0x0000000427127825 */ /* 0x008fc800078e0202 */
[----:B------:R-:W-:Y:S01]  /*63280*/  IMAD.WIDE R20, R39, 0x4, R4 ;  /* 0x0000000427147825 */ /* 0x000fe200078e0204 */
[----:B------:R-:W-:-:S03]  /*63290*/  ISETP.LT.AND P4, PT, R230, UR53, !P2 ;  /* 0x00000035e6007c0c */ /* 0x000fc6000d781270 */
[----:B------:R-:W-:Y:S01]  /*632a0*/  IMAD.WIDE R22, R39, 0x4, R6 ;  /* 0x0000000427167825 */ /* 0x000fe200078e0206 */
[----:B------:R3:W-:Y:S01]  /*632b0*/  @P3 STG.E desc[UR40][R18.64], R227 ;  /* 0x000000e312003986 */ /* 0x0007e2000c101928 */
[----:B------:R-:W-:Y:S02]  /*632c0*/  ISETP.LT.AND P1, PT, R252, UR53, !P2 ;  /* 0x00000035fc007c0c */ /* 0x000fe4000d721270 */
[----:B------:R-:W-:Y:S01]  /*632d0*/  VIADD R0, R34, 0x67 ;  /* 0x0000006722007836 */ /* 0x000fe20000000000 */
[----:B------:R-:W-:-:S04]  /*632e0*/  ISETP.LT.AND P3, PT, R148, UR53, !P2 ;  /* 0x0000003594007c0c */ /* 0x000fc8000d761270 */
[----:B-1----:R-:W-:Y:S01]  /*632f0*/  ISETP.GE.AND P0, PT, R0, UR4, PT ;  /* 0x0000000400007c0c */ /* 0x002fe2000bf06270 */
[----:B------:R-:W1:Y:S01]  /*63300*/  LDCU UR4, c[0x0][0x39c] ;  /* 0x00007380ff0477ac */ /* 0x000e620008000800 */
[----:B------:R3:W-:Y:S04]  /*63310*/  @P5 STG.E desc[UR40][R20.64], R226 ;  /* 0x000000e214005986 */ /* 0x0007e8000c101928 */
[----:B---3--:R-:W3:Y:S04]  /*63320*/  LDL.LU R227, [R1+0xd7c] ;  /* 0x000d7c0001e37983 */ /* 0x008ee80000300800 */
[----:B------:R1:W-:Y:S04]  /*63330*/  @P6 STG.E desc[UR40][R22.64], R224 ;  /* 0x000000e016006986 */ /* 0x0003e8000c101928 */
[----:B------:R-:W3:Y:S01]  /*63340*/  LDL.LU R226, [R1+0xb6c] ;  /* 0x000b6c0001e27983 */ /* 0x000ee20000300800 */
[----:B------:R-:W-:Y:S01]  /*63350*/  ISETP.LT.AND P5, PT, R149, UR53, !P2 ;  /* 0x0000003595007c0c */ /* 0x000fe2000d7a1270 */
[----:B------:R-:W-:Y:S01]  /*63360*/  IMAD.WIDE R18, R39, 0x4, R8 ;  /* 0x0000000427127825 */ /* 0x000fe200078e0208 */
[----:B------:R-:W-:Y:S01]  /*63370*/  ISETP.LT.AND P2, PT, R150, UR53, !P2 ;  /* 0x0000003596007c0c */ /* 0x000fe2000d741270 */
[----:B-1----:R-:W3:Y:S01]  /*63380*/  LDL.LU R224, [R1+0x74c] ;  /* 0x00074c0001e07983 */ /* 0x002ee20000300800 */
[----:B------:R-:W-:Y:S01]  /*63390*/  ISETP.LT.AND P6, PT, R217, UR53, !P0 ;  /* 0x00000035d9007c0c */ /* 0x000fe2000c7c1270 */
[----:B------:R-:W-:-:S04]  /*633a0*/  IMAD.WIDE R20, R39, 0x4, R10 ;  /* 0x0000000427147825 */ /* 0x000fc800078e020a */
[C---:B------:R-:W-:Y:S01]  /*633b0*/  IMAD.WIDE R22, R39.reuse, 0x4, R12 ;  /* 0x0000000427167825 */ /* 0x040fe200078e020c */
[----:B------:R1:W-:Y:S04]  /*633c0*/  @P4 STG.E desc[UR40][R18.64], R223 ;  /* 0x000000df12004986 */ /* 0x0003e8000c101928 */
[----:B----4-:R4:W-:Y:S01]  /*633d0*/  @P1 STG.E desc[UR40][R20.64], R222 ;  /* 0x000000de14001986 */ /* 0x0109e2000c101928 */
[----:B-1----:R-:W-:-:S03]  /*633e0*/  IMAD.WIDE R18, R39, 0x4, R14 ;  /* 0x0000000427127825 */ /* 0x002fc600078e020e */
[----:B------:R-:W3:Y:S01]  /*633f0*/  LDL.LU R223, [R1+0x5cc] ;  /* 0x0005cc0001df7983 */ /* 0x000ee20000300800 */
[----:B----4-:R-:W-:-:S03]  /*63400*/  IMAD.WIDE R20, R39, 0x4, R16 ;  /* 0x0000000427147825 */ /* 0x010fc600078e0210 */
[----:B------:R-:W4:Y:S04]  /*63410*/  LDL.LU R222, [R1+0x49c] ;  /* 0x00049c0001de7983 */ /* 0x000f280000300800 */
[----:B------:R-:W4:Y:S04]  /*63420*/  LDL.LU R39, [R1+0x38] ;  /* 0x0000380001277983 */ /* 0x000f280000300800 */
[----:B------:R1:W-:Y:S02]  /*63430*/  @P3 STG.E desc[UR40][R22.64], R221 ;  /* 0x000000dd16003986 */ /* 0x0003e4000c101928 */
[----:B-1----:R-:W-:-:S02]  /*63440*/  IMAD.WIDE R22, R215, 0x4, R2 ;  /* 0x00000004d7167825 */ /* 0x002fc400078e0202 */
[----:B------:R-:W-:Y:S04]  /*63450*/  @P5 STG.E desc[UR40][R18.64], R219 ;  /* 0x000000db12005986 */ /* 0x000fe8000c101928 */
[----:B------:R-:W-:Y:S04]  /*63460*/  @P2 STG.E desc[UR40][R20.64], R38 ;  /* 0x0000002614002986 */ /* 0x000fe8000c101928 */
[----:B--2---:R1:W-:Y:S04]  /*63470*/  @P6 STG.E desc[UR40][R22.64], R218 ;  /* 0x000000da16006986 */ /* 0x0043e8000c101928 */
[----:B-1----:R-:W2:Y:S04]  /*63480*/  LDL.LU R218, [R1+0x4dc] ;  /* 0x0004dc0001da7983 */ /* 0x002ea80000300800 */
[----:B------:R-:W2:Y:S04]  /*63490*/  LDL.LU R221, [R1+0x1050] ;  /* 0x0010500001dd7983 */ /* 0x000ea80000300800 */
[----:B------:R-:W2:Y:S04]  /*634a0*/  LDL.LU R219, [R1+0x1040] ;  /* 0x0010400001db7983 */ /* 0x000ea80000300800 */
[----:B------:R-:W2:Y:S01]  /*634b0*/  LDL.LU R38, [R1+0xff0] ;  /* 0x000ff00001267983 */ /* 0x000ea20000300800 */
[----:B------:R-:W-:-:S02]  /*634c0*/  ISETP.LT.AND P1, PT, R216, UR53, !P0 ;  /* 0x00000035d8007c0c */ /* 0x000fc4000c721270 */
[----:B------:R-:W-:Y:S02]  /*634d0*/  ISETP.LT.AND P3, PT, R151, UR53, !P0 ;  /* 0x0000003597007c0c */ /* 0x000fe4000c761270 */
[----:B------:R-:W-:Y:S02]  /*634e0*/  ISETP.LT.AND P2, PT, R230, UR53, !P0 ;  /* 0x00000035e6007c0c */ /* 0x000fe4000c741270 */
[----:B------:R-:W-:Y:S01]  /*634f0*/  ISETP.LT.AND P5, PT, R252, UR53, !P0 ;  /* 0x00000035fc007c0c */ /* 0x000fe2000c7a1270 */
[----:B------:R-:W-:-:S04]  /*63500*/  IMAD.WIDE R20, R215, 0x4, R4 ;  /* 0x00000004d7147825 */ /* 0x000fc800078e0204 */
[C---:B------:R-:W-:Y:S02]  /*63510*/  IMAD.WIDE R22, R215.reuse, 0x4, R6 ;  /* 0x00000004d7167825 */ /* 0x040fe400078e0206 */
[----:B------:R1:W-:Y:S02]  /*63520*/  @P1 STG.E desc[UR40][R20.64], R228 ;  /* 0x000000e414001986 */ /* 0x0003e4000c101928 */
[C---:B------:R-:W-:Y:S02]  /*63530*/  IMAD.WIDE R18, R215.reuse, 0x4, R8 ;  /* 0x00000004d7127825 */ /* 0x040fe400078e0208 */
[----:B---3--:R3:W-:Y:S02]  /*63540*/  @P3 STG.E desc[UR40][R22.64], R227 ;  /* 0x000000e316003986 */ /* 0x0087e4000c101928 */
[----:B------:R-:W-:Y:S01]  /*63550*/  VIADD R0, R34, 0x68 ;  /* 0x0000006822007836 */ /* 0x000fe20000000000 */
[----:B------:R-:W-:Y:S01]  /*63560*/  ISETP.LT.AND P4, PT, R148, UR53, !P0 ;  /* 0x0000003594007c0c */ /* 0x000fe2000c781270 */
[----:B-1----:R-:W-:Y:S01]  /*63570*/  IMAD.WIDE R20, R215, 0x4, R10 ;  /* 0x00000004d7147825 */ /* 0x002fe200078e020a */
[----:B------:R1:W-:Y:S01]  /*63580*/  @P2 STG.E desc[UR40][R18.64], R226 ;  /* 0x000000e212002986 */ /* 0x0003e2000c101928 */
[----:B------:R-:W-:-:S02]  /*63590*/  ISETP.LT.AND P6, PT, R149, UR53, !P0 ;  /* 0x0000003595007c0c */ /* 0x000fc4000c7c1270 */
[C---:B---3--:R-:W-:Y:S01]  /*635a0*/  IMAD.WIDE R22, R215.reuse, 0x4, R14 ;  /* 0x00000004d7167825 */ /* 0x048fe200078e020e */
[----:B------:R3:W-:Y:S01]  /*635b0*/  @P5 STG.E desc[UR40][R20.64], R224 ;  /* 0x000000e014005986 */ /* 0x0007e2000c101928 */
[----:B------:R-:W-:Y:S02]  /*635c0*/  ISETP.GE.AND P1, PT, R0, UR4, PT ;  /* 0x0000000400007c0c */ /* 0x000fe4000bf26270 */
[----:B-1----:R-:W-:-:S04]  /*635d0*/  IMAD.WIDE R18, R215, 0x4, R12 ;  /* 0x00000004d7127825 */ /* 0x002fc800078e020c */
[----:B---3--:R-:W-:Y:S02]  /*635e0*/  IMAD.WIDE R20, R215, 0x4, R16 ;  /* 0x00000004d7147825 */ /* 0x008fe400078e0210 */
[----:B------:R-:W3:Y:S01]  /*635f0*/  LDL.LU R215, [R1+0x28] ;  /* 0x0000280001d77983 */ /* 0x000ee20000300800 */
[----:B------:R-:W-:Y:S02]  /*63600*/  ISETP.LT.AND P0, PT, R150, UR53, !P0 ;  /* 0x0000003596007c0c */ /* 0x000fe4000c701270 */
[----:B------:R-:W-:Y:S02]  /*63610*/  ISETP.LT.AND P2, PT, R217, UR53, !P1 ;  /* 0x00000035d9007c0c */ /* 0x000fe4000cf41270 */
[----:B------:R-:W-:Y:S01]  /*63620*/  ISETP.LT.AND P3, PT, R216, UR53, !P1 ;  /* 0x00000035d8007c0c */ /* 0x000fe2000cf61270 */
[----:B------:R-:W-:Y:S01]  /*63630*/  @P4 STG.E desc[UR40][R18.64], R223 ;  /* 0x000000df12004986 */ /* 0x000fe2000c101928 */
[----:B------:R-:W-:-:S03]  /*63640*/  ISETP.LT.AND P4, PT, R151, UR53, !P1 ;  /* 0x0000003597007c0c */ /* 0x000fc6000cf81270 */
[----:B----4-:R1:W-:Y:S01]  /*63650*/  @P6 STG.E desc[UR40][R22.64], R222 ;  /* 0x000000de16006986 */ /* 0x0103e2000c101928 */
[----:B------:R-:W-:Y:S02]  /*63660*/  ISETP.LT.AND P5, PT, R230, UR53, !P1 ;  /* 0x00000035e6007c0c */ /* 0x000fe4000cfa1270 */
[----:B------:R-:W-:Y:S01]  /*63670*/  ISETP.LT.AND P6, PT, R252, UR53, !P1 ;  /* 0x00000035fc007c0c */ /* 0x000fe2000cfc1270 */
[----:B-1----:R-:W-:-:S04]  /*63680*/  IMAD.WIDE R22, R39, 0x4, R2 ;  /* 0x0000000427167825 */ /* 0x002fc800078e0202 */
[----:B------:R-:W-:Y:S01]  /*63690*/  IMAD.WIDE R18, R39, 0x4, R4 ;  /* 0x0000000427127825 */ /* 0x000fe200078e0204 */
[----:B--2---:R1:W-:Y:S04]  /*636a0*/  @P0 STG.E desc[UR40][R20.64], R218 ;  /* 0x000000da14000986 */ /* 0x0043e8000c101928 */
[----:B------:R2:W-:Y:S01]  /*636b0*/  @P2 STG.E desc[UR40][R22.64], R221 ;  /* 0x000000dd16002986 */ /* 0x0005e2000c101928 */
[----:B------:R-:W-:-:S03]  /*636c0*/  ISETP.LT.AND P2, PT, R148, UR53, !P1 ;  /* 0x0000003594007c0c */ /* 0x000fc6000cf41270 */
[----:B------:R4:W-:Y:S01]  /*636d0*/  @P3 STG.E desc[UR40][R18.64], R219 ;  /* 0x000000db12003986 */ /* 0x0009e2000c101928 */
[----:B-1----:R-:W-:-:S03]  /*636e0*/  IMAD.WIDE R20, R39, 0x4, R6 ;  /* 0x0000000427147825 */ /* 0x002fc600078e0206 */
[----:B------:R-:W3:Y:S01]  /*636f0*/  LDL.LU R218, [R1+0x20] ;  /* 0x0000200001da7983 */ /* 0x000ee20000300800 */
[----:B--2---:R-:W-:-:S03]  /*63700*/  IMAD.WIDE R22, R39, 0x4, R10 ;  /* 0x0000000427167825 */ /* 0x004fc600078e020a */
[----:B------:R1:W-:Y:S01]  /*63710*/  @P4 STG.E desc[UR40][R20.64], R38 ;  /* 0x0000002614004986 */ /* 0x0003e2000c101928 */
[----:B----4-:R-:W-:-:S05]  /*63720*/  IMAD.WIDE R18, R39, 0x4, R8 ;  /* 0x0000000427127825 */ /* 0x010fca00078e0208 */
[----:B------:R2:W-:Y:S01]  /*63730*/  @P5 STG.E desc[UR40][R18.64], R208 ;  /* 0x000000d012005986 */ /* 0x0005e2000c101928 */
[----:B-1----:R-:W-:-:S03]  /*63740*/  IMAD.WIDE R20, R39, 0x4, R12 ;  /* 0x0000000427147825 */ /* 0x002fc600078e020c */
[----:B------:R1:W-:Y:S04]  /*63750*/  @P6 STG.E desc[UR40][R22.64], R220 ;  /* 0x000000dc16006986 */ /* 0x0003e8000c101928 */
[----:B------:R4:W-:Y:S04]  /*63760*/  @P2 STG.E desc[UR40][R20.64], R225 ;  /* 0x000000e114002986 */ /* 0x0009e8000c101928 */
[----:B--2---:R-:W2:Y:S01]  /*63770*/  LDL.LU R208, [R1+0x2028] ;  /* 0x0020280001d07983 */ /* 0x004ea20000300800 */
[----:B------:R-:W-:-:S03]  /*63780*/  IMAD.WIDE R18, R39, 0x4, R14 ;  /* 0x0000000427127825 */ /* 0x000fc600078e020e */
[----:B-1----:R-:W2:Y:S01]  /*63790*/  LDL.LU R220, [R1+0x2024] ;  /* 0x0020240001dc7983 */ /* 0x002ea20000300800 */
[----:B------:R-:W-:-:S03]  /*637a0*/  IMAD.WIDE R22, R39, 0x4, R16 ;  /* 0x0000000427167825 */ /* 0x000fc600078e0210 */
[----:B----4-:R-:W4:Y:S04]  /*637b0*/  LDL.LU R225, [R1+0x2020] ;  /* 0x0020200001e17983 */ /* 0x010f280000300800 */
[----:B------:R-:W2:Y:S01]  /*637c0*/  LDL.LU R39, [R1+0x1054] ;  /* 0x0010540001277983 */ /* 0x000ea20000300800 */
[----:B------:R-:W-:Y:S01]  /*637d0*/  VIADD R0, R34, 0x69 ;  /* 0x0000006922007836 */ /* 0x000fe20000000000 */
[----:B------:R-:W-:Y:S02]  /*637e0*/  ISETP.LT.AND P3, PT, R149, UR53, !P1 ;  /* 0x0000003595007c0c */ /* 0x000fe4000cf61270 */
[----:B------:R-:W-:Y:S02]  /*637f0*/  ISETP.LT.AND P1, PT, R150, UR53, !P1 ;  /* 0x0000003596007c0c */ /* 0x000fe4000cf21270 */
[----:B------:R-:W-:-:S04]  /*63800*/  ISETP.GE.AND P0, PT, R0, UR4, PT ;  /* 0x0000000400007c0c */ /* 0x000fc8000bf06270 */
[----:B------:R-:W-:Y:S02]  /*63810*/  ISETP.LT.AND P5, PT, R217, UR53, !P0 ;  /* 0x00000035d9007c0c */ /* 0x000fe4000c7a1270 */
[----:B------:R-:W-:Y:S02]  /*63820*/  ISETP.LT.AND P6, PT, R216, UR53, !P0 ;  /* 0x00000035d8007c0c */ /* 0x000fe4000c7c1270 */
[----:B------:R-:W-:Y:S01]  /*63830*/  ISETP.LT.AND P4, PT, R151, UR53, !P0 ;  /* 0x0000003597007c0c */ /* 0x000fe2000c781270 */
[----:B------:R1:W-:Y:S01]  /*63840*/  @P3 STG.E desc[UR40][R18.64], R209 ;  /* 0x000000d112003986 */ /* 0x0003e2000c101928 */
[----:B------:R-:W-:-:S03]  /*63850*/  ISETP.LT.AND P3, PT, R252, UR53, !P0 ;  /* 0x00000035fc007c0c */ /* 0x000fc6000c761270 */
[----:B------:R3:W-:Y:S01]  /*63860*/  @P1 STG.E desc[UR40][R22.64], R200 ;  /* 0x000000c816001986 */ /* 0x0007e2000c101928 */
[----:B------:R-:W-:Y:S01]  /*63870*/  ISETP.LT.AND P1, PT, R230, UR53, !P0 ;  /* 0x00000035e6007c0c */ /* 0x000fe2000c721270 */
[----:B---3--:R-:W-:-:S04]  /*63880*/  IMAD.WIDE R20, R215, 0x4, R4 ;  /* 0x00000004d7147825 */ /* 0x008fc800078e0204 */
[C---:B-1----:R-:W-:Y:S01]  /*63890*/  IMAD.WIDE R18, R215.reuse, 0x4, R2 ;  /* 0x00000004d7127825 */ /* 0x042fe200078e0202 */
[----:B------:R-:W3:Y:S04]  /*638a0*/  LDL.LU R209, [R1+0x201c] ;  /* 0x00201c0001d17983 */ /* 0x000ee80000300800 */
[----:B------:R1:W-:Y:S01]  /*638b0*/  @P5 STG.E desc[UR40][R18.64], R196 ;  /* 0x000000c412005986 */ /* 0x0003e2000c101928 */
[----:B------:R-:W-:Y:S01]  /*638c0*/  ISETP.LT.AND P5, PT, R148, UR53, !P0 ;  /* 0x0000003594007c0c */ /* 0x000fe2000c7a1270 */
[----:B------:R-:W-:Y:S02]  /*638d0*/  IMAD.WIDE R22, R215, 0x4, R6 ;  /* 0x00000004d7167825 */ /* 0x000fe400078e0206 */
[----:B------:R1:W-:Y:S02]  /*638e0*/  @P6 STG.E desc[UR40][R20.64], R192 ;  /* 0x000000c014006986 */ /* 0x0003e4000c101928 */
[----:B------:R-:W-:-:S02]  /*638f0*/  VIADD R0, R34, 0x6a ;  /* 0x0000006a22007836 */ /* 0x000fc40000000000 */
[----:B------:R1:W-:Y:S02]  /*63900*/  @P4 STG.E desc[UR40][R22.64], R188 ;  /* 0x000000bc16004986 */ /* 0x0003e4000c101928 */
[----:B-1----:R-:W-:-:S04]  /*63910*/  IMAD.WIDE R18, R215, 0x4, R12 ;  /* 0x00000004d7127825 */ /* 0x002fc800078e020c */
[----:B------:R-:W-:-:S04]  /*63920*/  IMAD.WIDE R20, R215, 0x4, R8 ;  /* 0x00000004d7147825 */ /* 0x000fc800078e0208 */
[----:B------:R-:W-:Y:S01]  /*63930*/  IMAD.WIDE R22, R215, 0x4, R10 ;  /* 0x00000004d7167825 */ /* 0x000fe200078e020a */
[----:B------:R-:W-:Y:S01]  /*63940*/  ISETP.GE.AND P2, PT, R0, UR4, PT ;  /* 0x0000000400007c0c */ /* 0x000fe2000bf46270 */
[----:B------:R1:W-:Y:S01]  /*63950*/  @P1 STG.E desc[UR40][R20.64], R184 ;  /* 0x000000b814001986 */ /* 0x0003e2000c101928 */
[----:B------:R-:W-:-:S03]  /*63960*/  ISETP.LT.AND P4, PT, R149, UR53, !P0 ;  /* 0x0000003595007c0c */ /* 0x000fc6000c781270 */
[----:B------:R-:W-:Y:S01]  /*63970*/  @P3 STG.E desc[UR40][R22.64], R180 ;  /* 0x000000b416003986 */ /* 0x000fe2000c101928 */
[----:B------:R-:W-:-:S03]  /*63980*/  ISETP.LT.AND P0, PT, R150, UR53, !P0 ;  /* 0x0000003596007c0c */ /* 0x000fc6000c701270 */
[----:B------:R1:W-:Y:S01]  /*63990*/  @P5 STG.E desc[UR40][R18.64], R176 ;  /* 0x000000b012005986 */ /* 0x0003e2000c101928 */
[----:B------:R-:W-:Y:S01]  /*639a0*/  ISETP.LT.AND P6, PT, R217, UR53, !P2 ;  /* 0x00000035d9007c0c */ /* 0x000fe2000d7c1270 */
[----:B-1----:R-:W-:Y:S01]  /*639b0*/  IMAD.WIDE R20, R215, 0x4, R14 ;  /* 0x00000004d7147825 */ /* 0x002fe200078e020e */
[----:B------:R-:W-:-:S03]  /*639c0*/  ISETP.LT.AND P1, PT, R216, UR53, !P2 ;  /* 0x00000035d8007c0c */ /* 0x000fc6000d721270 */
[----:B------:R-:W-:Y:S02]  /*639d0*/  IMAD.WIDE R18, R215, 0x4, R16 ;  /* 0x00000004d7127825 */ /* 0x000fe400078e0210 */
[----:B------:R-:W3:Y:S01]  /*639e0*/  LDL.LU R215, [R1+0x4] ;  /* 0x0000040001d77983 */ /* 0x000ee20000300800 */
[----:B------:R-:W-:-:S03]  /*639f0*/  ISETP.LT.AND P3, PT, R151, UR53, !P2 ;  /* 0x0000003597007c0c */ /* 0x000fc6000d761270 */
[----:B------:R1:W-:Y:S04]  /*63a00*/  @P4 STG.E desc[UR40][R20.64], R172 ;  /* 0x000000ac14004986 */ /* 0x0003e8000c101928 */
[----:B------:R-:W-:Y:S01]  /*63a10*/  @P0 STG.E desc[UR40][R18.64], R168 ;  /* 0x000000a812000986 */ /* 0x000fe2000c101928 */
[----:B------:R-:W-:Y:S02]  /*63a20*/  ISETP.LT.AND P0, PT, R230, UR53, !P2 ;  /* 0x00000035e6007c0c */ /* 0x000fe4000d701270 */
[----:B------:R-:W-:Y:S01]  /*63a30*/  ISETP.LT.AND P4, PT, R252, UR53, !P2 ;  /* 0x00000035fc007c0c */ /* 0x000fe2000d781270 */
[----:B------:R-:W-:-:S04]  /*63a40*/  IMAD.WIDE R22, R218, 0x4, R2 ;  /* 0x00000004da167825 */ /* 0x000fc800078e0202 */
[C---:B-1----:R-:W-:Y:S01]  /*63a50*/  IMAD.WIDE R20, R218.reuse, 0x4, R4 ;  /* 0x00000004da147825 */ /* 0x042fe200078e0204 */
[----:B--2---:R1:W-:Y:S04]  /*63a60*/  @P6 STG.E desc[UR40][R22.64], R39 ;  /* 0x0000002716006986 */ /* 0x0043e8000c101928 */
[----:B----4-:R2:W-:Y:S01]  /*63a70*/  @P1 STG.E desc[UR40][R20.64], R225 ;  /* 0x000000e114001986 */ /* 0x0105e2000c101928 */
[----:B-1----:R-:W-:-:S03]  /*63a80*/  IMAD.WIDE R22, R218, 0x4, R6 ;  /* 0x00000004da167825 */ /* 0x002fc600078e0206 */
[----:B--2---:R-:W2:Y:S04]  /*63a90*/  LDL.LU R225, [R1+0x2018] ;  /* 0x0020180001e17983 */ /* 0x004ea80000300800 */
[----:B------:R1:W-:Y:S04]  /*63aa0*/  @P3 STG.E desc[UR40][R22.64], R247 ;  /* 0x000000f716003986 */ /* 0x0003e8000c101928 */
[----:B-1----:R-:W4:Y:S01]  /*63ab0*/  LDL.LU R247, [R1+0x2014] ;  /* 0x0020140001f77983 */ /* 0x002f220000300800 */
[----:B------:R-:W-:-:S05]  /*63ac0*/  IMAD.WIDE R18, R218, 0x4, R8 ;  /* 0x00000004da127825 */ /* 0x000fca00078e0208 */
[----:B------:R1:W-:Y:S04]  /*63ad0*/  @P0 STG.E desc[UR40][R18.64], R245 ;  /* 0x000000f512000986 */ /* 0x0003e8000c101928 */
[----:B-1----:R-:W2:Y:S01]  /*63ae0*/  LDL.LU R245, [R1+0x2010] ;  /* 0x0020100001f57983 */ /* 0x002ea20000300800 */
[----:B------:R-:W-:-:S05]  /*63af0*/  IMAD.WIDE R20, R218, 0x4, R10 ;  /* 0x00000004da147825 */ /* 0x000fca00078e020a */
[----:B------:R1:W-:Y:S04]  /*63b00*/  @P4 STG.E desc[UR40][R20.64], R241 ;  /* 0x000000f114004986 */ /* 0x0003e8000c101928 */
[----:B-1----:R-:W2:Y:S01]  /*63b10*/  LDL.LU R241, [R1+0x200c] ;  /* 0x00200c0001f17983 */ /* 0x002ea20000300800 */
[----:B------:R-:W-:Y:S01]  /*63b20*/  ISETP.LT.AND P6, PT, R148, UR53, !P2 ;  /* 0x0000003594007c0c */ /* 0x000fe2000d7c1270 */
[----:B------:R-:W-:Y:S01]  /*63b30*/  IMAD.WIDE R18, R218, 0x4, R12 ;  /* 0x00000004da127825 */ /* 0x000fe200078e020c */
[----:B------:R-:W-:-:S03]  /*63b40*/  ISETP.LT.AND P5, PT, R149, UR53, !P2 ;  /* 0x0000003595007c0c */ /* 0x000fc6000d7a1270 */
[----:B------:R-:W-:-:S08]  /*63b50*/  VIADD R0, R34, 0x6b ;  /* 0x0000006b22007836 */ /* 0x000fd00000000000 */
[----:B------:R1:W-:Y:S01]  /*63b60*/  @P6 STG.E desc[UR40][R18.64], R234 ;  /* 0x000000ea12006986 */ /* 0x0003e2000c101928 */
[----:B------:R-:W-:-:S03]  /*63b70*/  ISETP.GE.AND P1, PT, R0, UR4, PT ;  /* 0x0000000400007c0c */ /* 0x000fc6000bf26270 */
[----:B-1----:R-:W2:Y:S01]  /*63b80*/  LDL.LU R234, [R1+0x2008] ;  /* 0x0020080001ea7983 */ /* 0x002ea20000300800 */
[----:B------:R-:W-:Y:S01]  /*63b90*/  ISETP.LT.AND P2, PT, R150, UR53, !P2 ;  /* 0x0000003596007c0c */ /* 0x000fe2000d741270 */
[----:B------:R-:W-:Y:S01]  /*63ba0*/  IMAD.WIDE R22, R218, 0x4, R14 ;  /* 0x00000004da167825 */ /* 0x000fe200078e020e */
[----:B------:R-:W-:Y:S02]  /*63bb0*/  ISETP.LT.AND P0, PT, R217, UR53, !P1 ;  /* 0x00000035d9007c0c */ /* 0x000fe4000cf01270 */
[----:B------:R-:W-:Y:S02]  /*63bc0*/  ISETP.LT.AND P3, PT, R216, UR53, !P1 ;  /* 0x00000035d8007c0c */ /* 0x000fe4000cf61270 */
[----:B------:R1:W-:Y:S01]  /*63bd0*/  @P5 STG.E desc[UR40][R22.64], R231 ;  /* 0x000000e716005986 */ /* 0x0003e2000c101928 */
[----:B------:R-:W-:Y:S01]  /*63be0*/  ISETP.LT.AND P4, PT, R151, UR53, !P1 ;  /* 0x0000003597007c0c */ /* 0x000fe2000cf81270 */
[----:B------:R-:W-:Y:S01]  /*63bf0*/  IMAD.WIDE R18, R218, 0x4, R16 ;  /* 0x00000004da127825 */ /* 0x000fe200078e0210 */
[----:B------:R-:W-:-:S03]  /*63c00*/  ISETP.LT.AND P5, PT, R230, UR53, !P1 ;  /* 0x00000035e6007c0c */ /* 0x000fc6000cfa1270 */
[C---:B---3--:R-:W-:Y:S01]  /*63c10*/  IMAD.WIDE R20, R215.reuse, 0x4, R2 ;  /* 0x00000004d7147825 */ /* 0x048fe200078e0202 */
[----:B------:R3:W-:Y:S04]  /*63c20*/  @P2 STG.E desc[UR40][R18.64], R201 ;  /* 0x000000c912002986 */ /* 0x0007e8000c101928 */
[----:B-1----:R-:W2:Y:S01]  /*63c30*/  LDL.LU R231, [R1+0x2004] ;  /* 0x0020040001e77983 */ /* 0x002ea20000300800 */
[----:B------:R-:W-:Y:S02]  /*63c40*/  VIADD R0, R34, 0x6c ;  /* 0x0000006c22007836 */ /* 0x000fe40000000000 */
[C---:B------:R-:W-:Y:S01]  /*63c50*/  IMAD.WIDE R22, R215.reuse, 0x4, R4 ;  /* 0x00000004d7167825 */ /* 0x040fe200078e0204 */
[----:B------:R1:W-:Y:S03]  /*63c60*/  @P0 STG.E desc[UR40][R20.64], R197 ;  /* 0x000000c514000986 */ /* 0x0003e6000c101928 */
[----:B---3--:R-:W-:Y:S01]  /*63c70*/  IMAD.WIDE R18, R215, 0x4, R6 ;  /* 0x00000004d7127825 */ /* 0x008fe200078e0206 */
[----:B------:R-:W-:Y:S01]  /*63c80*/  ISETP.LT.AND P6, PT, R252, UR53, !P1 ;  /* 0x00000035fc007c0c */ /* 0x000fe2000cfc1270 */
[----:B------:R3:W-:Y:S01]  /*63c90*/  @P3 STG.E desc[UR40][R22.64], R193 ;  /* 0x000000c116003986 */ /* 0x0007e2000c101928 */
[----:B------:R-:W-:-:S02]  /*63ca0*/  ISETP.GE.AND P2, PT, R0, UR4, PT ;  /* 0x0000000400007c0c */ /* 0x000fc4000bf46270 */
[----:B------:R-:W-:Y:S01]  /*63cb0*/  ISETP.LT.AND P0, PT, R148, UR53, !P1 ;  /* 0x0000003594007c0c */ /* 0x000fe2000cf01270 */
[----:B-1----:R-:W-:Y:S01]  /*63cc0*/  IMAD.WIDE R20, R215, 0x4, R8 ;  /* 0x00000004d7147825 */ /* 0x002fe200078e0208 */
[----:B------:R4:W-:Y:S01]  /*63cd0*/  @P4 STG.E desc[UR40][R18.64], R189 ;  /* 0x000000bd12004986 */ /* 0x0009e2000c101928 */
[----:B------:R-:W-:Y:S02]  /*63ce0*/  ISETP.LT.AND P3, PT, R149, UR53, !P1 ;  /* 0x0000003595007c0c */ /* 0x000fe4000cf61270 */
[----:B------:R-:W-:Y:S01]  /*63cf0*/  ISETP.LT.AND P1, PT, R150, UR53, !P1 ;  /* 0x0000003596007c0c */ /* 0x000fe2000cf21270 */
[----:B------:R1:W-:Y:S01]  /*63d00*/  @P5 STG.E desc[UR40][R20.64], R185 ;  /* 0x000000b914005986 */ /* 0x0003e2000c101928 */
[----:B------:R-:W-:Y:S01]  /*63d10*/  ISETP.LT.AND P5, PT, R217, UR53, !P2 ;  /* 0x00000035d9007c0c */ /* 0x000fe2000d7a1270 */
[----:B---3--:R-:W-:-:S04]  /*63d20*/  IMAD.WIDE R22, R215, 0x4, R10 ;  /* 0x00000004d7167825 */ /* 0x008fc800078e020a */
[C---:B------:R-:W-:Y:S01]  /*63d30*/  IMAD.WIDE R24, R215.reuse, 0x4, R12 ;  /* 0x00000004d7187825 */ /* 0x040fe200078e020c */
[----:B------:R-:W-:Y:S03]  /*63d40*/  @P6 STG.E desc[UR40][R22.64], R181 ;  /* 0x000000b516006986 */ /* 0x000fe6000c101928 */
[C---:B------:R-:W-:Y:S01]  /*63d50*/  IMAD.WIDE R26, R215.reuse, 0x4, R14 ;  /* 0x00000004d71a7825 */ /* 0x040fe200078e020e */
[----:B------:R-:W-:Y:S03]  /*63d60*/  @P0 STG.E desc[UR40][R24.64], R177 ;  /* 0x000000b118000986 */ /* 0x000fe6000c101928 */
[----:B------:R-:W-:Y:S01]  /*63d70*/  IMAD.WIDE R28, R215, 0x4, R16 ;  /* 0x00000004d71c7825 */ /* 0x000fe200078e0210 */
[----:B------:R-:W-:Y:S04]  /*63d80*/  @P3 STG.E desc[UR40][R26.64], R173 ;  /* 0x000000ad1a003986 */ /* 0x000fe8000c101928 */
[----:B------:R-:W-:Y:S01]  /*63d90*/  @P1 STG.E desc[UR40][R28.64], R169 ;  /* 0x000000a91c001986 */ /* 0x000fe2000c101928 */
[----:B------:R-:W-:-:S02]  /*63da0*/  ISETP.LT.AND P6, PT, R216, UR53, !P2 ;  /* 0x00000035d8007c0c */ /* 0x000fc4000d7c1270 */
[----:B------:R-:W-:Y:S02]  /*63db0*/  ISETP.LT.AND P4, PT, R151, UR53, !P2 ;  /* 0x0000003597007c0c */ /* 0x000fe4000d781270 */
[----:B------:R-:W-:Y:S02]  /*63dc0*/  ISETP.LT.AND P1, PT, R230, UR53, !P2 ;  /* 0x00000035e6007c0c */ /* 0x000fe4000d721270 */
[----:B------:R-:W-:Y:S01]  /*63dd0*/  ISETP.LT.AND P3, PT, R252, UR53, !P2 ;  /* 0x00000035fc007c0c */ /* 0x000fe2000d761270 */
[----:B------:R-:W-:-:S05]  /*63de0*/  VIADD R0, R34, 0x6d ;  /* 0x0000006d22007836 */ /* 0x000fca0000000000 */
[----:B------:R-:W-:Y:S01]  /*63df0*/  ISETP.GE.AND P0, PT, R0, UR4, PT ;  /* 0x0000000400007c0c */ /* 0x000fe2000bf06270 */
[----:B------:R-:W-:Y:S02]  /*63e00*/  VIADD R0, R34, 0x6e ;  /* 0x0000006e22007836 */ /* 0x000fe40000000000 */
[----:B----4-:R-:W-:-:S05]  /*63e10*/  IMAD.WIDE R18, R247, 0x4, R2 ;  /* 0x00000004f7127825 */ /* 0x010fca00078e0202 */
[----:B--2---:R2:W-:Y:S01]  /*63e20*/  @P5 STG.E desc[UR40][R18.64], R225 ;  /* 0x000000e112005986 */ /* 0x0045e2000c101928 */
[----:B-1----:R-:W-:-:S03]  /*63e30*/  IMAD.WIDE R20, R247, 0x4, R4 ;  /* 0x00000004f7147825 */ /* 0x002fc600078e0204 */
[----:B--2---:R-:W2:Y:S04]  /*63e40*/  LDL.LU R225, [R1+0x2000] ;  /* 0x0020000001e17983 */ /* 0x004ea80000300800 */
[----:B------:R1:W-:Y:S04]  /*63e50*/  @P6 STG.E desc[UR40][R20.64], R220 ;  /* 0x000000dc14006986 */ /* 0x0003e8000c101928 */
[----:B-1----:R-:W3:Y:S01]  /*63e60*/  LDL.LU R220, [R1+0x1ffc] ;  /* 0x001ffc0001dc7983 */ /* 0x002ee20000300800 */
[----:B------:R-:W-:-:S05]  /*63e70*/  IMAD.WIDE R22, R247, 0x4, R6 ;  /* 0x00000004f7167825 */ /* 0x000fca00078e0206 */
[----:B------:R1:W-:Y:S04]  /*63e80*/  @P4 STG.E desc[UR40][R22.64], R214 ;  /* 0x000000d616004986 */ /* 0x0003e8000c101928 */
[----:B-1----:R-:W4:Y:S01]  /*63e90*/  LDL.LU R214, [R1+0x1ff8] ;  /* 0x001ff80001d67983 */ /* 0x002f220000300800 */
[----:B------:R-:W-:-:S05]  /*63ea0*/  IMAD.WIDE R24, R247, 0x4, R8 ;  /* 0x00000004f7187825 */ /* 0x000fca00078e0208 */
[----:B------:R1:W-:Y:S01]  /*63eb0*/  @P1 STG.E desc[UR40][R24.64], R213 ;  /* 0x000000d518001986 */ /* 0x0003e2000c101928 */
[----:B------:R-:W-:-:S03]  /*63ec0*/  IMAD.WIDE R26, R247, 0x4, R10 ;  /* 0x00000004f71a7825 */ /* 0x000fc600078e020a */
[----:B-1----:R-:W2:Y:S04]  /*63ed0*/  LDL.LU R213, [R1+0x1ff4] ;  /* 0x001ff40001d57983 */ /* 0x002ea80000300800 */
[----:B------:R1:W-:Y:S01]  /*63ee0*/  @P3 STG.E desc[UR40][R26.64], R212 ;  /* 0x000000d41a003986 */ /* 0x0003e2000c101928 */
[----:B------:R-:W-:-:S03]  /*63ef0*/  ISETP.LT.AND P5, PT, R148, UR53, !P2 ;  /* 0x0000003594007c0c */ /* 0x000fc6000d7a1270 */
[----:B-1----:R-:W3:Y:S01]  /*63f00*/  LDL.LU R212, [R1+0x1ff0] ;  /* 0x001ff00001d47983 */ /* 0x002ee20000300800 */
[----:B------:R-:W-:Y:S01]  /*63f10*/  IMAD.WIDE R28, R247, 0x4, R12 ;  /* 0x00000004f71c7825 */ /* 0x000fe200078e020c */
[----:B------:R-:W-:Y:S02]  /*63f20*/  ISETP.LT.AND P4, PT, R149, UR53, !P2 ;  /* 0x0000003595007c0c */ /* 0x000fe4000d781270 */
[----:B------:R-:W-:-:S06]  /*63f30*/  ISETP.LT.AND P2, PT, R150, UR53, !P2 ;  /* 0x0000003596007c0c */ /* 0x000fcc000d741270 */
[----:B------:R1:W-:Y:S01]  /*63f40*/  @P5 STG.E desc[UR40][R28.64], R211 ;  /* 0x000000d31c005986 */ /* 0x0003e2000c101928 */
[----:B------:R-:W-:Y:S01]  /*63f50*/  IMAD.WIDE R18, R247, 0x4, R14 ;  /* 0x00000004f7127825 */ /* 0x000fe200078e020e */
[----:B------:R-:W-:Y:S02]  /*63f60*/  ISETP.LT.AND P6, PT, R217, UR53, !P0 ;  /* 0x00000035d9007c0c */ /* 0x000fe4000c7c1270 */
[----:B-1----:R-:W3:Y:S01]  /*63f70*/  LDL.LU R211, [R1+0x1fec] ;  /* 0x001fec0001d37983 */ /* 0x002ee20000300800 */
[----:B------:R-:W-:Y:S01]  /*63f80*/  IMAD.WIDE R20, R247, 0x4, R16 ;  /* 0x00000004f7147825 */ /* 0x000fe200078e0210 */
[----:B------:R-:W-:Y:S02]  /*63f90*/  ISETP.LT.AND P1, PT, R216, UR53, !P0 ;  /* 0x00000035d8007c0c */ /* 0x000fe4000c721270 */
[----:B------:R1:W-:Y:S01]  /*63fa0*/  @P4 STG.E desc[UR40][R18.64], R210 ;  /* 0x000000d212004986 */ /* 0x0003e2000c101928 */
[----:B------:R-:W-:-:S03]  /*63fb0*/  ISETP.LT.AND P3, PT, R151, UR53, !P0 ;  /* 0x0000003597007c0c */ /* 0x000fc6000c761270 */
[----:B------:R1:W-:Y:S01]  /*63fc0*/  @P2 STG.E desc[UR40][R20.64], R202 ;  /* 0x000000ca14002986 */ /* 0x0003e2000c101928 */
[----:B------:R-:W-:Y:S01]  /*63fd0*/  ISETP.LT.AND P2, PT, R230, UR53, !P0 ;  /* 0x00000035e6007c0c */ /* 0x000fe2000c741270 */
[----:B------:R-:W-:-:S04]  /*63fe0*/  IMAD.WIDE R22, R245, 0x4, R2 ;  /* 0x00000004f5167825 */ /* 0x000fc800078e0202 */
[C---:B------:R-:W-:Y:S01]  /*63ff0*/  IMAD.WIDE R24, R245.reuse, 0x4, R4 ;  /* 0x00000004f5187825 */ /* 0x040fe200078e0204 */
[----:B------:R1:W-:Y:S03]  /*64000*/  @P6 STG.E desc[UR40][R22.64], R198 ;  /* 0x000000c616006986 */ /* 0x0003e6000c101928 */
[C---:B------:R-:W-:Y:S01]  /*64010*/  IMAD.WIDE R26, R245.reuse, 0x4, R6 ;  /* 0x00000004f51a7825 */ /* 0x040fe200078e0206 */
[----:B------:R1:W-:Y:S01]  /*64020*/  @P1 STG.E desc[UR40][R24.64], R194 ;  /* 0x000000c218001986 */ /* 0x0003e2000c101928 */
[----:B------:R-:W-:Y:S02]  /*64030*/  ISETP.LT.AND P6, PT, R252, UR53, !P0 ;  /* 0x00000035fc007c0c */ /* 0x000fe4000c7c1270 */
[----:B------:R-:W-:Y:S01]  /*64040*/  IMAD.WIDE R28, R245, 0x4, R8 ;  /* 0x00000004f51c7825 */ /* 0x000fe200078e0208 */
[----:B-1----:R-:W4:Y:S01]  /*64050*/  LDL.LU R210, [R1+0x1fe8] ;  /* 0x001fe80001d27983 */ /* 0x002f220000300800 */
[----:B------:R-:W-:-:S02]  /*64060*/  ISETP.GE.AND P1, PT, R0, UR4, PT ;  /* 0x0000000400007c0c */ /* 0x000fc4000bf26270 */
[----:B------:R-:W-:Y:S01]  /*64070*/  ISETP.LT.AND P4, PT, R148, UR53, !P0 ;  /* 0x0000003594007c0c */ /* 0x000fe2000c781270 */
[----:B------:R1:W-:Y:S01]  /*64080*/  @P3 STG.E desc[UR40][R26.64], R190 ;  /* 0x000000be1a003986 */ /* 0x0003e2000c101928 */
[----:B------:R-:W-:Y:S02]  /*64090*/  ISETP.LT.AND P5, PT, R149, UR53, !P0 ;  /* 0x0000003595007c0c */ /* 0x000fe4000c7a1270 */
[----:B------:R-:W-:Y:S01]  /*640a0*/  ISETP.LT.AND P0, PT, R150, UR53, !P0 ;  /* 0x0000003596007c0c */ /* 0x000fe2000c701270 */
[----:B------:R-:W-:Y:S01]  /*640b0*/  @P2 STG.E desc[UR40][R28.64], R186 ;  /* 0x000000ba1c002986 */ /* 0x000fe2000c101928 */
[----:B------:R-:W-:Y:S01]  /*640c0*/  ISETP.LT.AND P2, PT, R217, UR53, !P1 ;  /* 0x00000035d9007c0c */ /* 0x000fe2000cf41270 */
[----:B------:R-:W-:-:S04]  /*640d0*/  IMAD.WIDE R18, R245, 0x4, R10 ;  /* 0x00000004f5127825 */ /* 0x000fc800078e020a */
[C---:B------:R-:W-:Y:S01]  /*640e0*/  IMAD.WIDE R20, R245.reuse, 0x4, R12 ;  /* 0x00000004f5147825 */ /* 0x040fe200078e020c */
[----:B------:R-:W-:Y:S03]  /*640f0*/  @P6 STG.E desc[UR40][R18.64], R182 ;  /* 0x000000b612006986 */ /* 0x000fe6000c101928 */
[C---:B------:R-:W-:Y:S01]  /*64100*/  IMAD.WIDE R22, R245.reuse, 0x4, R14 ;  /* 0x00000004f5167825 */ /* 0x040fe200078e020e */
[----:B------:R-:W-:Y:S03]  /*64110*/  @P4 STG.E desc[UR40][R20.64], R178 ;  /* 0x000000b214004986 */ /* 0x000fe6000c101928 */
[----:B------:R-:W-:Y:S01]  /*64120*/  IMAD.WIDE R24, R245, 0x4, R16 ;  /* 0x00000004f5187825 */ /* 0x000fe200078e0210 */
[----:B------:R-:W-:Y:S03]  /*64130*/  @P5 STG.E desc[UR40][R22.64], R174 ;  /* 0x000000ae16005986 */ /* 0x000fe6000c101928 */
[----:B-1----:R-:W-:Y:S01]  /*64140*/  IMAD.WIDE R26, R241, 0x4, R2 ;  /* 0x00000004f11a7825 */ /* 0x002fe200078e0202 */
[----:B------:R-:W-:Y:S04]  /*64150*/  @P0 STG.E desc[UR40][R24.64], R170 ;  /* 0x000000aa18000986 */ /* 0x000fe8000c101928 */
[----:B------:R1:W-:Y:S01]  /*64160*/  @P2 STG.E desc[UR40][R26.64], R209 ;  /* 0x000000d11a002986 */ /* 0x0003e2000c101928 */
[----:B------:R-:W-:-:S03]  /*64170*/  ISETP.LT.AND P3, PT, R216, UR53, !P1 ;  /* 0x00000035d8007c0c */ /* 0x000fc6000cf61270 */
[----:B-1----:R-:W4:Y:S01]  /*64180*/  LDL.LU R209, [R1+0x1fe4] ;  /* 0x001fe40001d17983 */ /* 0x002f220000300800 */
[----:B------:R-:W-:-:S09]  /*64190*/  IMAD.WIDE R28, R241, 0x4, R4 ;  /* 0x00000004f11c7825 */ /* 0x000fd200078e0204 */
        /* <DEDUP_REMOVED lines=8> */
[----:B------:R1:W-:Y:S04]  /*64220*/  @P4 STG.E desc[UR40][R20.64], R206 ;  /* 0x000000ce14004986 */ /* 0x0003e8000c101928 */
[----:B-1----:R-:W4:Y:S01]  /*64230*/  LDL.LU R206, [R1+0x1fd8] ;  /* 0x001fd80001ce7983 */ /* 0x002f220000300800 */
[----:B------:R-:W-:Y:S01]  /*64240*/  ISETP.LT.AND P6, PT, R252, UR53, !P1 ;  /* 0x00000035fc007c0c */ /* 0x000fe2000cfc1270 */
[----:B------:R-:W-:Y:S01]  /*64250*/  IMAD.WIDE R22, R241, 0x4, R10 ;  /* 0x00000004f1167825 */ /* 0x000fe200078e020a */
[----:B------:R-:W-:-:S03]  /*64260*/  ISETP.LT.AND P2, PT, R148, UR53, !P1 ;  /* 0x0000003594007c0c */ /* 0x000fc6000cf41270 */
[----:B------:R-:W-:-:S08]  /*64270*/  VIADD R0, R34, 0x6f ;  /* 0x0000006f22007836 */ /* 0x000fd00000000000 */
[----:B------:R1:W-:Y:S04]  /*64280*/  @P6 STG.E desc[UR40][R22.64], R205 ;  /* 0x000000cd16006986 */ /* 0x0003e8000c101928 */
[----:B-1----:R-:W4:Y:S01]  /*64290*/  LDL.LU R205, [R1+0x1fd4] ;  /* 0x001fd40001cd7983 */ /* 0x002f220000300800 */
[----:B------:R-:W-:Y:S01]  /*642a0*/  ISETP.GE.AND P0, PT, R0, UR4, PT ;  /* 0x0000000400007c0c */ /* 0x000fe2000bf06270 */
[----:B------:R-:W-:Y:S01]  /*642b0*/  IMAD.WIDE R24, R241, 0x4, R12 ;  /* 0x00000004f1187825 */ /* 0x000fe200078e020c */
[----:B------:R-:W-:Y:S02]  /*642c0*/  ISETP.LT.AND P3, PT, R149, UR53, !P1 ;  /* 0x0000003595007c0c */ /* 0x000fe4000cf61270 */
[----:B------:R-:W-:Y:S02]  /*642d0*/  ISETP.LT.AND P1, PT, R150, UR53, !P1 ;  /* 0x0000003596007c0c */ /* 0x000fe4000cf21270 */
[----:B------:R-:W-:Y:S01]  /*642e0*/  ISETP.LT.AND P4, PT, R217, UR53, !P0 ;  /* 0x00000035d9007c0c */ /* 0x000fe2000c781270 */
[----:B------:R1:W-:Y:S01]  /*642f0*/  @P2 STG.E desc[UR40][R24.64], R204 ;  /* 0x000000cc18002986 */ /* 0x0003e2000c101928 */
[----:B------:R-:W-:-:S02]  /*64300*/  ISETP.LT.AND P6, PT, R216, UR53, !P0 ;  /* 0x00000035d8007c0c */ /* 0x000fc4000c7c1270 */
[----:B------:R-:W-:Y:S01]  /*64310*/  ISETP.LT.AND P5, PT, R151, UR53, !P0 ;  /* 0x0000003597007c0c */ /* 0x000fe2000c7a1270 */
[C---:B------:R-:W-:Y:S01]  /*64320*/  IMAD.WIDE R26, R241.reuse, 0x4, R14 ;  /* 0x00000004f11a7825 */ /* 0x040fe200078e020e */
[----:B-1----:R-:W4:Y:S03]  /*64330*/  LDL.LU R204, [R1+0x1fd0] ;  /* 0x001fd00001cc7983 */ /* 0x002f260000300800 */
[----:B------:R-:W-:-:S04]  /*64340*/  IMAD.WIDE R28, R241, 0x4, R16 ;  /* 0x00000004f11c7825 */ /* 0x000fc800078e0210 */
[C---:B------:R-:W-:Y:S01]  /*64350*/  IMAD.WIDE R18, R234.reuse, 0x4, R2 ;  /* 0x00000004ea127825 */ /* 0x040fe200078e0202 */
[----:B------:R1:W-:Y:S03]  /*64360*/  @P3 STG.E desc[UR40][R26.64], R37 ;  /* 0x000000251a003986 */ /* 0x0003e6000c101928 */
[----:B------:R-:W-:Y:S01]  /*64370*/  IMAD.WIDE R20, R234, 0x4, R4 ;  /* 0x00000004ea147825 */ /* 0x000fe200078e0204 */
[----:B------:R1:W-:Y:S01]  /*64380*/  @P1 STG.E desc[UR40][R28.64], R203 ;  /* 0x000000cb1c001986 */ /* 0x0003e2000c101928 */
[----:B------:R-:W-:Y:S02]  /*64390*/  ISETP.LT.AND P3, PT, R230, UR53, !P0 ;  /* 0x00000035e6007c0c */ /* 0x000fe4000c761270 */
[----:B------:R-:W-:Y:S02]  /*643a0*/  VIADD R0, R34, 0x70 ;  /* 0x0000007022007836 */ /* 0x000fe40000000000 */
[----:B------:R-:W-:Y:S01]  /*643b0*/  IMAD.WIDE R22, R234, 0x4, R6 ;  /* 0x00000004ea167825 */ /* 0x000fe200078e0206 */
[----:B------:R-:W-:Y:S01]  /*643c0*/  ISETP.LT.AND P1, PT, R252, UR53, !P0 ;  /* 0x00000035fc007c0c */ /* 0x000fe2000c721270 */
[----:B------:R1:W-:Y:S01]  /*643d0*/  @P4 STG.E desc[UR40][R18.64], R199 ;  /* 0x000000c712004986 */ /* 0x0003e2000c101928 */
[----:B------:R-:W-:-:S02]  /*643e0*/  ISETP.GE.AND P2, PT, R0, UR4, PT ;  /* 0x0000000400007c0c */ /* 0x000fc4000bf46270 */
[----:B------:R-:W-:Y:S01]  /*643f0*/  ISETP.LT.AND P4, PT, R148, UR53, !P0 ;  /* 0x0000003594007c0c */ /* 0x000fe2000c781270 */
[----:B------:R1:W-:Y:S04]  /*64400*/  @P6 STG.E desc[UR40][R20.64], R195 ;  /* 0x000000c314006986 */ /* 0x0003e8000c101928 */
[----:B------:R1:W-:Y:S01]  /*64410*/  @P5 STG.E desc[UR40][R22.64], R191 ;  /* 0x000000bf16005986 */ /* 0x0003e2000c101928 */
[----:B------:R-:W-:Y:S02]  /*64420*/  ISETP.LT.AND P5, PT, R149, UR53, !P0 ;  /* 0x0000003595007c0c */ /* 0x000fe4000c7a1270 */
[----:B------:R-:W-:Y:S01]  /*64430*/  ISETP.LT.AND P0, PT, R150, UR53, !P0 ;  /* 0x0000003596007c0c */ /* 0x000fe2000c701270 */
[C---:B------:R-:W-:Y:S01]  /*64440*/  IMAD.WIDE R24, R234.reuse, 0x4, R8 ;  /* 0x00000004ea187825 */ /* 0x040fe200078e0208 */
[----:B------:R-:W-:Y:S01]  /*64450*/  ISETP.LT.AND P6, PT, R217, UR53, !P2 ;  /* 0x00000035d9007c0c */ /* 0x000fe2000d7c1270 */
[----:B-1----:R-:W4:Y:S02]  /*64460*/  LDL.LU R37, [R1+0x1fcc] ;  /* 0x001fcc0001257983 */ /* 0x002f240000300800 */
[----:B------:R-:W-:-:S02]  /*64470*/  IMAD.WIDE R26, R234, 0x4, R10 ;  /* 0x00000004ea1a7825 */ /* 0x000fc400078e020a */
[----:B------:R1:W-:Y:S02]  /*64480*/  @P3 STG.E desc[UR40][R24.64], R187 ;  /* 0x000000bb18003986 */ /* 0x0003e4000c101928 */
[C---:B------:R-:W-:Y:S02]  /*64490*/  IMAD.WIDE R28, R234.reuse, 0x4, R12 ;  /* 0x00000004ea1c7825 */ /* 0x040fe400078e020c */
[----:B------:R1:W-:Y:S02]  /*644a0*/  @P1 STG.E desc[UR40][R26.64], R183 ;  /* 0x000000b71a001986 */ /* 0x0003e4000c101928 */
[----:B------:R-:W-:Y:S01]  /*644b0*/  IMAD.WIDE R18, R234, 0x4, R14 ;  /* 0x00000004ea127825 */ /* 0x000fe200078e020e */
[----:B------:R-:W-:-:S03]  /*644c0*/  ISETP.LT.AND P1, PT, R216, UR53, !P2 ;  /* 0x00000035d8007c0c */ /* 0x000fc6000d721270 */
[----:B------:R-:W-:Y:S01]  /*644d0*/  IMAD.WIDE R234, R234, 0x4, R16 ;  /* 0x00000004eaea7825 */ /* 0x000fe200078e0210 */
[----:B------:R-:W-:Y:S03]  /*644e0*/  @P4 STG.E desc[UR40][R28.64], R179 ;  /* 0x000000b31c004986 */ /* 0x000fe6000c101928 */
[----:B------:R-:W-:Y:S01]  /*644f0*/  IMAD.WIDE R20, R231, 0x4, R2 ;  /* 0x00000004e7147825 */ /* 0x000fe200078e0202 */
[----:B------:R1:W-:Y:S01]  /*64500*/  @P5 STG.E desc[UR40][R18.64], R175 ;  /* 0x000000af12005986 */ /* 0x0003e2000c101928 */
[----:B------:R-:W-:-:S03]  /*64510*/  ISETP.LT.AND P3, PT, R151, UR53, !P2 ;  /* 0x0000003597007c0c */ /* 0x000fc6000d761270 */
[----:B------:R-:W-:Y:S01]  /*64520*/  @P0 STG.E desc[UR40][R234.64], R171 ;  /* 0x000000abea000986 */ /* 0x000fe2000c101928 */
[----:B------:R-:W-:Y:S02]  /*64530*/  ISETP.LT.AND P0, PT, R230, UR53, !P2 ;  /* 0x00000035e6007c0c */ /* 0x000fe4000d701270 */
[----:B------:R-:W-:Y:S01]  /*64540*/  ISETP.LT.AND P5, PT, R252, UR53, !P2 ;  /* 0x00000035fc007c0c */ /* 0x000fe2000d7a1270 */
[----:B------:R1:W-:Y:S01]  /*64550*/  @P6 STG.E desc[UR40][R20.64], R164 ;  /* 0x000000a414006986 */ /* 0x0003e2000c101928 */
[----:B------:R-:W-:Y:S01]  /*64560*/  ISETP.LT.AND P6, PT, R148, UR53, !P2 ;  /* 0x0000003594007c0c */ /* 0x000fe2000d7c1270 */
[----:B------:R-:W-:Y:S01]  /*64570*/  IMAD.WIDE R22, R231, 0x4, R4 ;  /* 0x00000004e7167825 */ /* 0x000fe200078e0204 */
[----:B------:R-:W-:-:S03]  /*64580*/  ISETP.LT.AND P4, PT, R149, UR53, !P2 ;  /* 0x0000003595007c0c */ /* 0x000fc6000d781270 */
[----:B------:R-:W-:Y:S02]  /*64590*/  VIADD R0, R34, 0x71 ;  /* 0x0000007122007836 */ /* 0x000fe40000000000 */
[C---:B-1----:R-:W-:Y:S01]  /*645a0*/  IMAD.WIDE R24, R231.reuse, 0x4, R6 ;  /* 0x00000004e7187825 */ /* 0x042fe200078e0206 */
[----:B------:R1:W-:Y:S03]  /*645b0*/  @P1 STG.E desc[UR40][R22.64], R160 ;  /* 0x000000a016001986 */ /* 0x0003e6000c101928 */
[----:B------:R-:W-:Y:S01]  /*645c0*/  IMAD.WIDE R26, R231, 0x4, R8 ;  /* 0x00000004e71a7825 */ /* 0x000fe200078e0208 */
[----:B------:R-:W-:-:S03]  /*645d0*/  ISETP.GE.AND P1, PT, R0, UR4, PT ;  /* 0x0000000400007c0c */ /* 0x000fc6000bf26270 */
[C---:B------:R-:W-:Y:S01]  /*645e0*/  IMAD.WIDE R18, R231.reuse, 0x4, R10 ;  /* 0x00000004e7127825 */ /* 0x040fe200078e020a */
[----:B------:R2:W-:Y:S03]  /*645f0*/  @P3 STG.E desc[UR40][R24.64], R156 ;  /* 0x0000009c18003986 */ /* 0x0005e6000c101928 */
[C---:B------:R-:W-:Y:S01]  /*64600*/  IMAD.WIDE R20, R231.reuse, 0x4, R12 ;  /* 0x00000004e7147825 */ /* 0x040fe200078e020c */
[----:B------:R1:W-:Y:S01]  /*64610*/  @P0 STG.E desc[UR40][R26.64], R152 ;  /* 0x000000981a000986 */ /* 0x0003e2000c101928 */
[----:B------:R-:W-:Y:S02]  /*64620*/  ISETP.LT.AND P2, PT, R150, UR53, !P2 ;  /* 0x0000003596007c0c */ /* 0x000fe4000d741270 */
[----:B------:R-:W-:Y:S01]  /*64630*/  IMAD.WIDE R28, R231, 0x4, R14 ;  /* 0x00000004e71c7825 */ /* 0x000fe200078e020e */
[----:B------:R1:W-:Y:S01]  /*64640*/  @P5 STG.E desc[UR40][R18.64], R144 ;  /* 0x0000009012005986 */ /* 0x0003e2000c101928 */
[----:B------:R-:W-:-:S02]  /*64650*/  ISETP.LT.AND P0, PT, R217, UR53, !P1 ;  /* 0x00000035d9007c0c */ /* 0x000fc4000cf01270 */
[----:B------:R-:W-:Y:S01]  /*64660*/  ISETP.LT.AND P3, PT, R216, UR53, !P1 ;  /* 0x00000035d8007c0c */ /* 0x000fe2000cf61270 */
[----:B------:R2:W-:Y:S01]  /*64670*/  @P6 STG.E desc[UR40][R20.64], R136 ;  /* 0x0000008814006986 */ /* 0x0005e2000c101928 */
[----:B------:R-:W-:-:S03]  /*64680*/  ISETP.LT.AND P5, PT, R151, UR53, !P1 ;  /* 0x0000003597007c0c */ /* 0x000fc6000cfa1270 */
[----:B------:R2:W-:Y:S01]  /*64690*/  @P4 STG.E desc[UR40][R28.64], R128 ;  /* 0x000000801c004986 */ /* 0x0005e2000c101928 */
[----:B------:R-:W-:Y:S02]  /*646a0*/  ISETP.LT.AND P4, PT, R230, UR53, !P1 ;  /* 0x00000035e6007c0c */ /* 0x000fe4000cf81270 */
[----:B------:R-:W-:Y:S01]  /*646b0*/  ISETP.LT.AND P6, PT, R252, UR53, !P1 ;  /* 0x00000035fc007c0c */ /* 0x000fe2000cfc1270 */
[----:B-1----:R-:W-:-:S04]  /*646c0*/  IMAD.WIDE R22, R231, 0x4, R16 ;  /* 0x00000004e7167825 */ /* 0x002fc800078e0210 */
[----:B------:R-:W-:Y:S02]  /*646d0*/  VIADD R0, R34, 0x72 ;  /* 0x0000007222007836 */ /* 0x000fe40000000000 */
[C---:B--2---:R-:W-:Y:S01]  /*646e0*/  IMAD.WIDE R24, R225.reuse, 0x4, R2 ;  /* 0x00000004e1187825 */ /* 0x044fe200078e0202 */
        /* <DEDUP_REMOVED lines=18> */
[C---:B--2---:R-:W-:Y:S01]  /*64810*/  IMAD.WIDE R24, R225.reuse, 0x4, R14 ;  /* 0x00000004e1187825 */ /* 0x044fe200078e020e */
[----:B------:R1:W-:Y:S03]  /*64820*/  @P0 STG.E desc[UR40][R22.64], R60 ;  /* 0x0000003c16000986 */ /* 0x0003e6000c101928 */
[----:B------:R-:W-:Y:S01]  /*64830*/  IMAD.WIDE R26, R225, 0x4, R16 ;  /* 0x00000004e11a7825 */ /* 0x000fe200078e0210 */
[----:B------:R2:W-:Y:S03]  /*64840*/  @P3 STG.E desc[UR40][R24.64], R96 ;  /* 0x0000006018003986 */ /* 0x0005e6000c101928 */
[C---:B---3--:R-:W-:Y:S01]  /*64850*/  IMAD.WIDE R18, R220.reuse, 0x4, R2 ;  /* 0x00000004dc127825 */ /* 0x048fe200078e0202 */
[----:B------:R3:W-:Y:S03]  /*64860*/  @P1 STG.E desc[UR40][R26.64], R92 ;  /* 0x0000005c1a001986 */ /* 0x0007e6000c101928 */
[----:B------:R-:W-:Y:S01]  /*64870*/  IMAD.WIDE R20, R220, 0x4, R4 ;  /* 0x00000004dc147825 */ /* 0x000fe200078e0204 */
[----:B------:R-:W-:-:S03]  /*64880*/  ISETP.LT.AND P3, PT, R230, UR53, !P2 ;  /* 0x00000035e6007c0c */ /* 0x000fc6000d761270 */
[----:B------:R-:W-:Y:S01]  /*64890*/  IMAD.WIDE R28, R220, 0x4, R6 ;  /* 0x00000004dc1c7825 */ /* 0x000fe200078e0206 */
[----:B------:R-:W-:Y:S01]  /*648a0*/  ISETP.LT.AND P1, PT, R252, UR53, !P2 ;  /* 0x00000035fc007c0c */ /* 0x000fe2000d721270 */
[----:B------:R1:W-:Y:S02]  /*648b0*/  @P4 STG.E desc[UR40][R18.64], R165 ;  /* 0x000000a512004986 */ /* 0x0003e4000c101928 */
[----:B------:R-:W-:Y:S01]  /*648c0*/  VIADD R0, R34, 0x73 ;  /* 0x0000007322007836 */ /* 0x000fe20000000000 */
[----:B------:R-:W-:Y:S01]  /*648d0*/  ISETP.LT.AND P4, PT, R148, UR53, !P2 ;  /* 0x0000003594007c0c */ /* 0x000fe2000d781270 */
[----:B------:R4:W-:Y:S04]  /*648e0*/  @P6 STG.E desc[UR40][R20.64], R161 ;  /* 0x000000a114006986 */ /* 0x0009e8000c101928 */
[----:B------:R-:W-:Y:S01]  /*648f0*/  @P5 STG.E desc[UR40][R28.64], R157 ;  /* 0x0000009d1c005986 */ /* 0x000fe2000c101928 */
[----:B------:R-:W-:-:S02]  /*64900*/  ISETP.LT.AND P5, PT, R149, UR53, !P2 ;  /* 0x0000003595007c0c */ /* 0x000fc4000d7a1270 */
[----:B------:R-:W-:Y:S02]  /*64910*/  ISETP.GE.AND P0, PT, R0, UR4, PT ;  /* 0x0000000400007c0c */ /* 0x000fe4000bf06270 */
[----:B------:R-:W-:Y:S01]  /*64920*/  ISETP.LT.AND P2, PT, R150, UR53, !P2 ;  /* 0x0000003596007c0c */ /* 0x000fe2000d741270 */
[----:B-1----:R-:W-:Y:S01]  /*64930*/  IMAD.WIDE R22, R220, 0x4, R8 ;  /* 0x00000004dc167825 */ /* 0x002fe200078e0208 */
[----:B------:R-:W-:-:S03]  /*64940*/  ISETP.LT.AND P6, PT, R217, UR53, !P0 ;  /* 0x00000035d9007c0c */ /* 0x000fc6000c7c1270 */
[C---:B--2---:R-:W-:Y:S01]  /*64950*/  IMAD.WIDE R24, R220.reuse, 0x4, R10 ;  /* 0x00000004dc187825 */ /* 0x044fe200078e020a */
[----:B------:R1:W-:Y:S03]  /*64960*/  @P3 STG.E desc[UR40][R22.64], R153 ;  /* 0x0000009916003986 */ /* 0x0003e6000c101928 */
[C---:B---3--:R-:W-:Y:S01]  /*64970*/  IMAD.WIDE R26, R220.reuse, 0x4, R12 ;  /* 0x00000004dc1a7825 */ /* 0x048fe200078e020c */
[----:B------:R2:W-:Y:S03]  /*64980*/  @P1 STG.E desc[UR40][R24.64], R145 ;  /* 0x0000009118001986 */ /* 0x0005e6000c101928 */
[----:B------:R-:W-:Y:S01]  /*64990*/  IMAD.WIDE R18, R220, 0x4, R14 ;  /* 0x00000004dc127825 */ /* 0x000fe200078e020e */
[----:B------:R-:W-:-:S03]  /*649a0*/  ISETP.LT.AND P1, PT, R216, UR53, !P0 ;  /* 0x00000035d8007c0c */ /* 0x000fc6000c721270 */
[----:B------:R-:W-:Y:S01]  /*649b0*/  IMAD.WIDE R220, R220, 0x4, R16 ;  /* 0x00000004dcdc7825 */ /* 0x000fe200078e0210 */
[----:B------:R3:W-:Y:S01]  /*649c0*/  @P4 STG.E desc[UR40][R26.64], R137 ;  /* 0x000000891a004986 */ /* 0x0007e2000c101928 */
[----:B------:R-:W-:Y:S02]  /*649d0*/  ISETP.LT.AND P3, PT, R151, UR53, !P0 ;  /* 0x0000003597007c0c */ /* 0x000fe4000c761270 */
[----:B----4-:R-:W-:Y:S01]  /*649e0*/  IMAD.WIDE R20, R214, 0x4, R2 ;  /* 0x00000004d6147825 */ /* 0x010fe200078e0202 */
[----:B------:R4:W-:Y:S01]  /*649f0*/  @P5 STG.E desc[UR40][R18.64], R129 ;  /* 0x0000008112005986 */ /* 0x0009e2000c101928 */
[----:B------:R-:W-:-:S03]  /*64a00*/  ISETP.LT.AND P5, PT, R252, UR53, !P0 ;  /* 0x00000035fc007c0c */ /* 0x000fc6000c7a1270 */
[----:B------:R-:W-:Y:S01]  /*64a10*/  @P2 STG.E desc[UR40][R220.64], R121 ;  /* 0x00000079dc002986 */ /* 0x000fe2000c101928 */
[----:B------:R-:W-:Y:S02]  /*64a20*/  ISETP.LT.AND P2, PT, R230, UR53, !P0 ;  /* 0x00000035e6007c0c */ /* 0x000fe4000c741270 */
[----:B------:R-:W-:Y:S01]  /*64a30*/  ISETP.LT.AND P4, PT, R148, UR53, !P0 ;  /* 0x0000003594007c0c */ /* 0x000fe2000c781270 */
[----:B------:R4:W-:Y:S01]  /*64a40*/  @P6 STG.E desc[UR40][R20.64], R41 ;  /* 0x0000002914006986 */ /* 0x0009e2000c101928 */
[----:B-1----:R-:W-:Y:S01]  /*64a50*/  IMAD.WIDE R22, R214, 0x4, R4 ;  /* 0x00000004d6167825 */ /* 0x002fe200078e0204 */
[----:B------:R-:W-:-:S03]  /*64a60*/  ISETP.LT.AND P6, PT, R149, UR53, !P0 ;  /* 0x0000003595007c0c */ /* 0x000fc6000c7c1270 */
[----:B------:R-:W-:Y:S02]  /*64a70*/  VIADD R0, R34, 0x74 ;  /* 0x0000007422007836 */ /* 0x000fe40000000000 */
[C---:B--2---:R-:W-:Y:S01]  /*64a80*/  IMAD.WIDE R24, R214.reuse, 0x4, R6 ;  /* 0x00000004d6187825 */ /* 0x044fe200078e0206 */
[----:B------:R1:W-:Y:S03]  /*64a90*/  @P1 STG.E desc[UR40][R22.64], R45 ;  /* 0x0000002d16001986 */ /* 0x0003e6000c101928 */
[----:B---3--:R-:W-:Y:S01]  /*64aa0*/  IMAD.WIDE R26, R214, 0x4, R8 ;  /* 0x00000004d61a7825 */ /* 0x008fe200078e0208 */
[----:B------:R-:W-:-:S03]  /*64ab0*/  ISETP.GE.AND P1, PT, R0, UR4, PT ;  /* 0x0000000400007c0c */ /* 0x000fc6000bf26270 */
[C---:B----4-:R-:W-:Y:S01]  /*64ac0*/  IMAD.WIDE R18, R214.reuse, 0x4, R10 ;  /* 0x00000004d6127825 */ /* 0x050fe200078e020a */
[----:B------:R2:W-:Y:S03]  /*64ad0*/  @P3 STG.E desc[UR40][R24.64], R49 ;  /* 0x0000003118003986 */ /* 0x0005e6000c101928 */
[----:B------:R-:W-:Y:S01]  /*64ae0*/  IMAD.WIDE R20, R214, 0x4, R12 ;  /* 0x00000004d6147825 */ /* 0x000fe200078e020c */
[----:B------:R-:W-:Y:S01]  /*64af0*/  @P2 STG.E desc[UR40][R26.64], R53 ;  /* 0x000000351a002986 */ /* 0x000fe2000c101928 */
[----:B------:R-:W-:Y:S02]  /*64b00*/  ISETP.LT.AND P0, PT, R150, UR53, !P0 ;  /* 0x0000003596007c0c */ /* 0x000fe4000c701270 */
[----:B------:R-:W-:Y:S01]  /*64b10*/  IMAD.WIDE R28, R214, 0x4, R14 ;  /* 0x00000004d61c7825 */ /* 0x000fe200078e020e */
[----:B------:R3:W-:Y:S01]  /*64b20*/  @P5 STG.E desc[UR40][R18.64], R57 ;  /* 0x0000003912005986 */ /* 0x0007e2000c101928 */
[----:B------:R-:W-:-:S02]  /*64b30*/  ISETP.LT.AND P2, PT, R217, UR53, !P1 ;  /* 0x00000035d9007c0c */ /* 0x000fc4000cf41270 */
[----:B------:R-:W-:Y:S01]  /*64b40*/  ISETP.LT.AND P3, PT, R216, UR53, !P1 ;  /* 0x00000035d8007c0c */ /* 0x000fe2000cf61270 */
[----:B------:R4:W-:Y:S01]  /*64b50*/  @P4 STG.E desc[UR40][R20.64], R61 ;  /* 0x0000003d14004986 */ /* 0x0009e2000c101928 */
[----:B------:R-:W-:Y:S02]  /*64b60*/  ISETP.LT.AND P4, PT, R151, UR53, !P1 ;  /* 0x0000003597007c0c */ /* 0x000fe4000cf81270 */
[----:B------:R-:W-:Y:S01]  /*64b70*/  ISETP.LT.AND P5, PT, R230, UR53, !P1 ;  /* 0x00000035e6007c0c */ /* 0x000fe2000cfa1270 */
[----:B------:R-:W-:Y:S01]  /*64b80*/  @P6 STG.E desc[UR40][R28.64], R97 ;  /* 0x000000611c006986 */ /* 0x000fe2000c101928 */
[----:B------:R-:W-:Y:S01]  /*64b90*/  ISETP.LT.AND P6, PT, R252, UR53, !P1 ;  /* 0x00000035fc007c0c */ /* 0x000fe2000cfc1270 */
[----:B------:R-:W-:-:S04]  /*64ba0*/  IMAD.WIDE R214, R214, 0x4, R16 ;  /* 0x00000004d6d67825 */ /* 0x000fc800078e0210 */
[----:B------:R-:W-:Y:S02]  /*64bb0*/  VIADD R0, R34, 0x75 ;  /* 0x0000007522007836 */ /* 0x000fe40000000000 */
[C---:B-1----:R-:W-:Y:S01]  /*64bc0*/  IMAD.WIDE R22, R213.reuse, 0x4, R2 ;  /* 0x00000004d5167825 */ /* 0x042fe200078e0202 */
[----:B------:R-:W-:Y:S03]  /*64bd0*/  @P0 STG.E desc[UR40][R214.64], R93 ;  /* 0x0000005dd6000986 */ /* 0x000fe6000c101928 */
[----:B--2---:R-:W-:Y:S01]  /*64be0*/  IMAD.WIDE R24, R213, 0x4, R4 ;  /* 0x00000004d5187825 */ /* 0x004fe200078e0204 */
[----:B------:R-:W-:-:S03]  /*64bf0*/  ISETP.GE.AND P0, PT, R0, UR4, PT ;  /* 0x0000000400007c0c */ /* 0x000fc6000bf06270 */
[C---:B---3--:R-:W-:Y:S01]  /*64c00*/  IMAD.WIDE R18, R213.reuse, 0x4, R6 ;  /* 0x00000004d5127825 */ /* 0x048fe200078e0206 */
[----:B------:R1:W-:Y:S03]  /*64c10*/  @P2 STG.E desc[UR40][R22.64], R166 ;  /* 0x000000a616002986 */ /* 0x0003e6000c101928 */
[C---:B----4-:R-:W-:Y:S01]  /*64c20*/  IMAD.WIDE R20, R213.reuse, 0x4, R8 ;  /* 0x00000004d5147825 */ /* 0x050fe200078e0208 */
        /* <DEDUP_REMOVED lines=18> */
[----:B----4-:R-:W-:Y:S01]  /*64d50*/  IMAD.WIDE R20, R212, 0x4, R4 ;  /* 0x00000004d4147825 */ /* 0x010fe200078e0204 */
[----:B------:R-:W-:-:S03]  /*64d60*/  ISETP.LT.AND P1, PT, R230, UR53, !P0 ;  /* 0x00000035e6007c0c */ /* 0x000fc6000c721270 */
[----:B------:R-:W-:Y:S01]  /*64d70*/  IMAD.WIDE R26, R212, 0x4, R6 ;  /* 0x00000004d41a7825 */ /* 0x000fe200078e0206 */
[----:B------:R4:W-:Y:S03]  /*64d80*/  @P5 STG.E desc[UR40][R18.64], R42 ;  /* 0x0000002a12005986 */ /* 0x0009e6000c101928 */
[----:B------:R-:W-:Y:S01]  /*64d90*/  VIADD R0, R34, 0x76 ;  /* 0x0000007622007836 */ /* 0x000fe20000000000 */
[----:B------:R-:W-:Y:S01]  /*64da0*/  ISETP.LT.AND P3, PT, R252, UR53, !P0 ;  /* 0x00000035fc007c0c */ /* 0x000fe2000c761270 */
[----:B------:R2:W-:Y:S01]  /*64db0*/  @P6 STG.E desc[UR40][R20.64], R46 ;  /* 0x0000002e14006986 */ /* 0x0005e2000c101928 */
[----:B------:R-:W-:Y:S02]  /*64dc0*/  ISETP.LT.AND P5, PT, R148, UR53, !P0 ;  /* 0x0000003594007c0c */ /* 0x000fe4000c7a1270 */
[----:B------:R-:W-:Y:S01]  /*64dd0*/  ISETP.GE.AND P2, PT, R0, UR4, PT ;  /* 0x0000000400007c0c */ /* 0x000fe2000bf46270 */
[----:B------:R-:W-:Y:S01]  /*64de0*/  @P4 STG.E desc[UR40][R26.64], R50 ;  /* 0x000000321a004986 */ /* 0x000fe2000c101928 */
[----:B------:R-:W-:-:S02]  /*64df0*/  ISETP.LT.AND P4, PT, R149, UR53, !P0 ;  /* 0x0000003595007c0c */ /* 0x000fc4000c781270 */
[----:B------:R-:W-:Y:S01]  /*64e00*/  ISETP.LT.AND P0, PT, R150, UR53, !P0 ;  /* 0x0000003596007c0c */ /* 0x000fe2000c701270 */
[----:B-1----:R-:W-:Y:S01]  /*64e10*/  IMAD.WIDE R22, R212, 0x4, R8 ;  /* 0x00000004d4167825 */ /* 0x002fe200078e0208 */
[----:B------:R-:W-:-:S03]  /*64e20*/  ISETP.LT.AND P6, PT, R217, UR53, !P2 ;  /* 0x00000035d9007c0c */ /* 0x000fc6000d7c1270 */
[C---:B--2---:R-:W-:Y:S01]  /*64e30*/  IMAD.WIDE R24, R212.reuse, 0x4, R10 ;  /* 0x00000004d4187825 */ /* 0x044fe200078e020a */
[----:B------:R1:W-:Y:S03]  /*64e40*/  @P1 STG.E desc[UR40][R22.64], R54 ;  /* 0x0000003616001986 */ /* 0x0003e6000c101928 */
[C---:B---3--:R-:W-:Y:S01]  /*64e50*/  IMAD.WIDE R28, R212.reuse, 0x4, R12 ;  /* 0x00000004d41c7825 */ /* 0x048fe200078e020c */
[----:B------:R2:W-:Y:S03]  /*64e60*/  @P3 STG.E desc[UR40][R24.64], R58 ;  /* 0x0000003a18003986 */ /* 0x0005e6000c101928 */
[----:B----4-:R-:W-:Y:S01]  /*64e70*/  IMAD.WIDE R18, R212, 0x4, R14 ;  /* 0x00000004d4127825 */ /* 0x010fe200078e020e */
[----:B------:R-:W-:-:S03]  /*64e80*/  ISETP.LT.AND P1, PT, R216, UR53, !P2 ;  /* 0x00000035d8007c0c */ /* 0x000fc6000d721270 */
[----:B------:R-:W-:Y:S01]  /*64e90*/  IMAD.WIDE R212, R212, 0x4, R16 ;  /* 0x00000004d4d47825 */ /* 0x000fe200078e0210 */
[----:B------:R-:W-:Y:S01]  /*64ea0*/  @P5 STG.E desc[UR40][R28.64], R62 ;  /* 0x0000003e1c005986 */ /* 0x000fe2000c101928 */
[----:B------:R-:W-:Y:S02]  /*64eb0*/  ISETP.LT.AND P3, PT, R151, UR53, !P2 ;  /* 0x0000003597007c0c */ /* 0x000fe4000d761270 */
[----:B------:R-:W-:Y:S01]  /*64ec0*/  IMAD.WIDE R20, R211, 0x4, R2 ;  /* 0x00000004d3147825 */ /* 0x000fe200078e0202 */
[----:B------:R3:W-:Y:S01]  /*64ed0*/  @P4 STG.E desc[UR40][R18.64], R98 ;  /* 0x0000006212004986 */ /* 0x0007e2000c101928 */
[----:B------:R-:W-:-:S03]  /*64ee0*/  ISETP.LT.AND P4, PT, R252, UR53, !P2 ;  /* 0x00000035fc007c0c */ /* 0x000fc6000d781270 */
[----:B------:R-:W-:Y:S01]  /*64ef0*/  @P0 STG.E desc[UR40][R212.64], R94 ;  /* 0x0000005ed4000986 */ /* 0x000fe2000c101928 */
[----:B------:R-:W-:Y:S01]  /*64f00*/  ISETP.LT.AND P0, PT, R230, UR53, !P2 ;  /* 0x00000035e6007c0c */ /* 0x000fe2000d701270 */
[----:B-1----:R-:W-:Y:S02]  /*64f10*/  IMAD.WIDE R22, R211, 0x4, R4 ;  /* 0x00000004d3167825 */ /* 0x002fe400078e0204 */
[----:B------:R1:W-:Y:S01]  /*64f20*/  @P6 STG.E desc[UR40][R20.64], R167 ;  /* 0x000000a714006986 */ /* 0x0003e2000c101928 */
[----:B------:R-:W-:Y:S01]  /*64f30*/  ISETP.LT.AND P6, PT, R148, UR53, !P2 ;  /* 0x0000003594007c0c */ /* 0x000fe2000d7c1270 */
[----:B------:R-:W-:Y:S01]  /*64f40*/  VIADD R0, R34, 0x77 ;  /* 0x0000007722007836 */ /* 0x000fe20000000000 */
[----:B------:R-:W-:Y:S01]  /*64f50*/  ISETP.LT.AND P5, PT, R149, UR53, !P2 ;  /* 0x0000003595007c0c */ /* 0x000fe2000d7a1270 */
[C---:B--2---:R-:W-:Y:S01]  /*64f60*/  IMAD.WIDE R24, R211.reuse, 0x4, R6 ;  /* 0x00000004d3187825 */ /* 0x044fe200078e0206 */
[----:B------:R2:W-:Y:S03]  /*64f70*/  @P1 STG.E desc[UR40][R22.64], R163 ;  /* 0x000000a316001986 */ /* 0x0005e6000c101928 */
[C---:B------:R-:W-:Y:S01]  /*64f80*/  IMAD.WIDE R26, R211.reuse, 0x4, R8 ;  /* 0x00000004d31a7825 */ /* 0x040fe200078e0208 */
[----:B------:R-:W-:Y:S01]  /*64f90*/  ISETP.GE.AND P1, PT, R0, UR4, PT ;  /* 0x0000000400007c0c */ /* 0x000fe2000bf26270 */
[----:B------:R4:W-:Y:S02]  /*64fa0*/  @P3 STG.E desc[UR40][R24.64], R159 ;  /* 0x0000009f18003986 */ /* 0x0009e4000c101928 */
[C---:B---3--:R-:W-:Y:S01]  /*64fb0*/  IMAD.WIDE R18, R211.reuse, 0x4, R10 ;  /* 0x00000004d3127825 */ /* 0x048fe200078e020a */
[----:B------:R-:W-:Y:S01]  /*64fc0*/  ISETP.LT.AND P2, PT, R150, UR53, !P2 ;  /* 0x0000003596007c0c */ /* 0x000fe2000d741270 */
[----:B------:R3:W-:Y:S02]  /*64fd0*/  @P0 STG.E desc[UR40][R26.64], R155 ;  /* 0x0000009b1a000986 */ /* 0x0007e4000c101928 */
[----:B-1----:R-:W-:Y:S01]  /*64fe0*/  IMAD.WIDE R20, R211, 0x4, R12 ;  /* 0x00000004d3147825 */ /* 0x002fe200078e020c */
[----:B------:R-:W-:-:S03]  /*64ff0*/  ISETP.LT.AND P0, PT, R217, UR53, !P1 ;  /* 0x00000035d9007c0c */ /* 0x000fc6000cf01270 */
[----:B------:R-:W-:Y:S01]  /*65000*/  IMAD.WIDE R28, R211, 0x4, R14 ;  /* 0x00000004d31c7825 */ /* 0x000fe200078e020e */
[----:B------:R1:W-:Y:S01]  /*65010*/  @P4 STG.E desc[UR40][R18.64], R147 ;  /* 0x0000009312004986 */ /* 0x0003e2000c101928 */
[----:B------:R-:W-:Y:S02]  /*65020*/  ISETP.LT.AND P3, PT, R216, UR53, !P1 ;  /* 0x00000035d8007c0c */ /* 0x000fe4000cf61270 */
[----:B------:R-:W-:Y:S01]  /*65030*/  ISETP.LT.AND P4, PT, R151, UR53, !P1 ;  /* 0x0000003597007c0c */ /* 0x000fe2000cf81270 */
[----:B------:R1:W-:Y:S01]  /*65040*/  @P6 STG.E desc[UR40][R20.64], R139 ;  /* 0x0000008b14006986 */ /* 0x0003e2000c101928 */
[----:B------:R-:W-:-:S03]  /*65050*/  ISETP.LT.AND P6, PT, R252, UR53, !P1 ;  /* 0x00000035fc007c0c */ /* 0x000fc6000cfc1270 */
[----:B------:R1:W-:Y:S01]  /*65060*/  @P5 STG.E desc[UR40][R28.64], R131 ;  /* 0x000000831c005986 */ /* 0x0003e2000c101928 */
[----:B------:R-:W-:Y:S01]  /*65070*/  ISETP.LT.AND P5, PT, R230, UR53, !P1 ;  /* 0x00000035e6007c0c */ /* 0x000fe2000cfa1270 */
[----:B--2---:R-:W-:-:S04]  /*65080*/  IMAD.WIDE R22, R211, 0x4, R16 ;  /* 0x00000004d3167825 */ /* 0x004fc800078e0210 */
[----:B----4-:R-:W-:Y:S01]  /*65090*/  IMAD.WIDE R24, R210, 0x4, R2 ;  /* 0x00000004d2187825 */ /* 0x010fe200078e0202 */
[----:B------:R2:W-:Y:S03]  /*650a0*/  @P2 STG.E desc[UR40][R22.64], R123 ;  /* 0x0000007b16002986 */ /* 0x0005e6000c101928 */
[----:B------:R-:W-:Y:S02]  /*650b0*/  VIADD R0, R34, 0x78 ;  /* 0x0000007822007836 */ /* 0x000fe40000000000 */
[C---:B---3--:R-:W-:Y:S01]  /*650c0*/  IMAD.WIDE R26, R210.reuse, 0x4, R4 ;  /* 0x00000004d21a7825 */ /* 0x048fe200078e0204 */
[----:B------:R3:W-:Y:S03]  /*650d0*/  @P0 STG.E desc[UR40][R24.64], R43 ;  /* 0x0000002b18000986 */ /* 0x0007e6000c101928 */
[----:B-1----:R-:W-:Y:S01]  /*650e0*/  IMAD.WIDE R18, R210, 0x4, R6 ;  /* 0x00000004d2127825 */ /* 0x002fe200078e0206 */
[----:B------:R-:W-:Y:S01]  /*650f0*/  ISETP.GE.AND P2, PT, R0, UR4, PT ;  /* 0x0000000400007c0c */ /* 0x000fe2000bf46270 */
[----:B------:R-:W-:Y:S02]  /*65100*/  @P3 STG.E desc[UR40][R26.64], R47 ;  /* 0x0000002f1a003986 */ /* 0x000fe4000c101928 */
[----:B------:R-:W-:Y:S01]  /*65110*/  IMAD.WIDE R20, R210, 0x4, R8 ;  /* 0x00000004d2147825 */ /* 0x000fe200078e0208 */
[----:B------:R-:W-:-:S03]  /*65120*/  ISETP.LT.AND P0, PT, R148, UR53, !P1 ;  /* 0x0000003594007c0c */ /* 0x000fc6000cf01270 */
[----:B------:R-:W-:Y:S01]  /*65130*/  IMAD.WIDE R28, R210, 0x4, R10 ;  /* 0x00000004d21c7825 */ /* 0x000fe200078e020a */
[----:B------:R-:W-:Y:S01]  /*65140*/  ISETP.LT.AND P3, PT, R149, UR53, !P1 ;  /* 0x0000003595007c0c */ /* 0x000fe2000cf61270 */
[----:B------:R1:W-:Y:S01]  /*65150*/  @P4 STG.E desc[UR40][R18.64], R51 ;  /* 0x0000003312004986 */ /* 0x0003e2000c101928 */
[----:B------:R-:W-:-:S03]  /*65160*/  ISETP.LT.AND P1, PT, R150, UR53, !P1 ;  /* 0x0000003596007c0c */ /* 0x000fc6000cf21270 */
[----:B------:R-:W-:Y:S01]  /*65170*/  @P5 STG.E desc[UR40][R20.64], R55 ;  /* 0x0000003714005986 */ /* 0x000fe2000c101928 */
[----:B------:R-:W-:-:S03]  /*65180*/  ISETP.LT.AND P5, PT, R217, UR53, !P2 ;  /* 0x00000035d9007c0c */ /* 0x000fc6000d7a1270 */
[----:B------:R4:W-:Y:S01]  /*65190*/  @P6 STG.E desc[UR40][R28.64], R59 ;  /* 0x0000003b1c006986 */ /* 0x0009e2000c101928 */
[----:B------:R-:W-:Y:S02]  /*651a0*/  ISETP.LT.AND P6, PT, R216, UR53, !P2 ;  /* 0x00000035d8007c0c */ /* 0x000fe4000d7c1270 */
[----:B------:R-:W-:Y:S01]  /*651b0*/  ISETP.LT.AND P4, PT, R151, UR53, !P2 ;  /* 0x0000003597007c0c */ /* 0x000fe2000d781270 */
[----:B--2---:R-:W-:-:S04]  /*651c0*/  IMAD.WIDE R22, R210, 0x4, R12 ;  /* 0x00000004d2167825 */ /* 0x004fc800078e020c */
[C---:B---3--:R-:W-:Y:S01]  /*651d0*/  IMAD.WIDE R24, R210.reuse, 0x4, R14 ;  /* 0x00000004d2187825 */ /* 0x048fe200078e020e */
[----:B------:R-:W-:Y:S03]  /*651e0*/  @P0 STG.E desc[UR40][R22.64], R63 ;  /* 0x0000003f16000986 */ /* 0x000fe6000c101928 */
[----:B------:R-:W-:Y:S01]  /*651f0*/  IMAD.WIDE R210, R210, 0x4, R16 ;  /* 0x00000004d2d27825 */ /* 0x000fe200078e0210 */
[----:B------:R2:W-:Y:S03]  /*65200*/  @P3 STG.E desc[UR40][R24.64], R99 ;  /* 0x0000006318003986 */ /* 0x0005e6000c101928 */
[----:B-1----:R-:W-:Y:S01]  /*65210*/  IMAD.WIDE R18, R209, 0x4, R2 ;  /* 0x00000004d1127825 */ /* 0x002fe200078e0202 */
[----:B------:R-:W-:Y:S03]  /*65220*/  @P1 STG.E desc[UR40][R210.64], R95 ;  /* 0x0000005fd2001986 */ /* 0x000fe6000c101928 */
[----:B------:R-:W-:-:S02]  /*65230*/  VIADD R0, R34, 0x79 ;  /* 0x0000007922007836 */ /* 0x000fc40000000000 */
[----:B------:R-:W-:Y:S01]  /*65240*/  IMAD.WIDE R26, R209, 0x4, R4 ;  /* 0x00000004d11a7825 */ /* 0x000fe200078e0204 */
[----:B------:R-:W-:-:S03]  /*65250*/  ISETP.LT.AND P1, PT, R230, UR53, !P2 ;  /* 0x00000035e6007c0c */ /* 0x000fc6000d721270 */
[----:B----4-:R-:W-:Y:S01]  /*65260*/  IMAD.WIDE R28, R209, 0x4, R6 ;  /* 0x00000004d11c7825 */ /* 0x010fe200078e0206 */
[----:B------:R-:W-:Y:S01]  /*65270*/  ISETP.LT.AND P3, PT, R252, UR53, !P2 ;  /* 0x00000035fc007c0c */ /* 0x000fe2000d761270 */
[----:B------:R1:W-:Y:S01]  /*65280*/  @P5 STG.E desc[UR40][R18.64], R84 ;  /* 0x0000005412005986 */ /* 0x0003e2000c101928 */
[----:B------:R-:W-:Y:S02]  /*65290*/  ISETP.GE.AND P0, PT, R0, UR4, PT ;  /* 0x0000000400007c0c */ /* 0x000fe4000bf06270 */
[----:B------:R-:W-:Y:S01]  /*652a0*/  ISETP.LT.AND P5, PT, R148, UR53, !P2 ;  /* 0x0000003594007c0c */ /* 0x000fe2000d7a1270 */
[----:B------:R3:W-:Y:S01]  /*652b0*/  @P6 STG.E desc[UR40][R26.64], R88 ;  /* 0x000000581a006986 */ /* 0x0007e2000c101928 */
[----:B------:R-:W-:-:S03]  /*652c0*/  ISETP.LT.AND P6, PT, R217, UR53, !P0 ;  /* 0x00000035d9007c0c */ /* 0x000fc6000c7c1270 */
[----:B------:R4:W-:Y:S01]  /*652d0*/  @P4 STG.E desc[UR40][R28.64], R80 ;  /* 0x000000501c004986 */ /* 0x0009e2000c101928 */
[----:B------:R-:W-:-:S03]  /*652e0*/  ISETP.LT.AND P4, PT, R149, UR53, !P2 ;  /* 0x0000003595007c0c */ /* 0x000fc6000d781270 */
[----:B------:R-:W4:Y:S01]  /*652f0*/  LDS.128 R20, [R36] ;  /* 0x0000000024147984 */ /* 0x000f220000000c00 */
[----:B------:R-:W-:Y:S01]  /*65300*/  ISETP.LT.AND P2, PT, R150, UR53, !P2 ;  /* 0x0000003596007c0c */ /* 0x000fe2000d741270 */
[----:B--2---:R-:W-:-:S04]  /*65310*/  IMAD.WIDE R24, R209, 0x4, R8 ;  /* 0x00000004d1187825 */ /* 0x004fc800078e0208 */
[C---:B------:R-:W-:Y:S01]  /*65320*/  IMAD.WIDE R30, R209.reuse, 0x4, R10 ;  /* 0x00000004d11e7825 */ /* 0x040fe200078e020a */
[----:B------:R2:W-:Y:S03]  /*65330*/  @P1 STG.E desc[UR40][R24.64], R76 ;  /* 0x0000004c18001986 */ /* 0x0005e6000c101928 */
[C---:B------:R-:W-:Y:S01]  /*65340*/  IMAD.WIDE R32, R209.reuse, 0x4, R12 ;  /* 0x00000004d1207825 */ /* 0x040fe200078e020c */
[----:B------:R2:W-:Y:S03]  /*65350*/  @P3 STG.E desc[UR40][R30.64], R64 ;  /* 0x000000401e003986 */ /* 0x0005e6000c101928 */
[----:B-1----:R-:W-:Y:S01]  /*65360*/  IMAD.WIDE R18, R209, 0x4, R14 ;  /* 0x00000004d1127825 */ /* 0x002fe200078e020e */
[----:B------:R-:W-:-:S03]  /*65370*/  ISETP.LT.AND P3, PT, R216, UR53, !P0 ;  /* 0x00000035d8007c0c */ /* 0x000fc6000c761270 */
[----:B---3--:R-:W-:Y:S01]  /*65380*/  IMAD.WIDE R26, R209, 0x4, R16 ;  /* 0x00000004d11a7825 */ /* 0x008fe200078e0210 */
[----:B------:R1:W-:Y:S03]  /*65390*/  @P5 STG.E desc[UR40][R32.64], R72 ;  /* 0x0000004820005986 */ /* 0x0003e6000c101928 */
[----:B----4-:R-:W-:Y:S01]  /*653a0*/  IMAD.WIDE R28, R208, 0x4, R2 ;  /* 0x00000004d01c7825 */ /* 0x010fe200078e0202 */
[----:B------:R3:W-:Y:S01]  /*653b0*/  @P4 STG.E desc[UR40][R18.64], R100 ;  /* 0x0000006412004986 */ /* 0x0007e2000c101928 */
[----:B------:R-:W-:Y:S02]  /*653c0*/  ISETP.LT.AND P5, PT, R151, UR53, !P0 ;  /* 0x0000003597007c0c */ /* 0x000fe4000c7a1270 */
[----:B------:R-:W-:Y:S01]  /*653d0*/  ISETP.LT.AND P4, PT, R230, UR53, !P0 ;  /* 0x00000035e6007c0c */ /* 0x000fe2000c781270 */
[----:B------:R4:W-:Y:S01]  /*653e0*/  @P2 STG.E desc[UR40][R26.64], R68 ;  /* 0x000000441a002986 */ /* 0x0009e2000c101928 */
[----:B------:R-:W-:-:S03]  /*653f0*/  ISETP.LT.AND P2, PT, R148, UR53, !P0 ;  /* 0x0000003594007c0c */ /* 0x000fc6000c741270 */
[----:B------:R-:W-:Y:S01]  /*65400*/  @P6 STG.E desc[UR40][R28.64], R104 ;  /* 0x000000681c006986 */ /* 0x000fe2000c101928 */
[----:B------:R-:W-:Y:S01]  /*65410*/  ISETP.LT.AND P6, PT, R252, UR53, !P0 ;  /* 0x00000035fc007c0c */ /* 0x000fe2000c7c1270 */
[----:B------:R-:W-:Y:S02]  /*65420*/  VIADD R0, R34, 0x7a ;  /* 0x0000007a22007836 */ /* 0x000fe40000000000 */
[----:B--2---:R-:W-:-:S04]  /*65430*/  IMAD.WIDE R24, R208, 0x4, R4 ;  /* 0x00000004d0187825 */ /* 0x004fc800078e0204 */
[----:B------:R-:W-:Y:S01]  /*65440*/  IMAD.WIDE R30, R208, 0x4, R6 ;  /* 0x00000004d01e7825 */ /* 0x000fe200078e0206 */
[----:B------:R-:W-:Y:S01]  /*65450*/  ISETP.GE.AND P1, PT, R0, UR4, PT ;  /* 0x0000000400007c0c */ /* 0x000fe2000bf26270 */
[----:B------:R2:W-:Y:S02]  /*65460*/  @P3 STG.E desc[UR40][R24.64], R108 ;  /* 0x0000006c18003986 */ /* 0x0005e4000c101928 */
[C---:B-1----:R-:W-:Y:S01]  /*65470*/  IMAD.WIDE R32, R208.reuse, 0x4, R8 ;  /* 0x00000004d0207825 */ /* 0x042fe200078e0208 */
[----:B------:R-:W-:Y:S01]  /*65480*/  ISETP.LT.AND P3, PT, R149, UR53, !P0 ;  /* 0x0000003595007c0c */ /* 0x000fe2000c761270 */
[----:B------:R-:W-:Y:S02]  /*65490*/  @P5 STG.E desc[UR40][R30.64], R112 ;  /* 0x000000701e005986 */ /* 0x000fe4000c101928 */
[----:B---3--:R-:W-:Y:S01]  /*654a0*/  IMAD.WIDE R18, R208, 0x4, R10 ;  /* 0x00000004d0127825 */ /* 0x008fe200078e020a */
[----:B------:R-:W-:Y:S01]  /*654b0*/  ISETP.LT.AND P0, PT, R150, UR53, !P0 ;  /* 0x0000003596007c0c */ /* 0x000fe2000c701270 */
[----:B------:R-:W-:Y:S02]  /*654c0*/  @P4 STG.E desc[UR40][R32.64], R116 ;  /* 0x0000007420004986 */ /* 0x000fe4000c101928 */
[----:B----4-:R-:W-:Y:S01]  /*654d0*/  IMAD.WIDE R26, R208, 0x4, R12 ;  /* 0x00000004d01a7825 */ /* 0x010fe200078e020c */
[----:B------:R-:W-:Y:S01]  /*654e0*/  ISETP.LT.AND P5, PT, R217, UR53, !P1 ;  /* 0x00000035d9007c0c */ /* 0x000fe2000cfa1270 */
[----:B------:R1:W-:Y:S01]  /*654f0*/  @P6 STG.E desc[UR40][R18.64], R124 ;  /* 0x0000007c12006986 */ /* 0x0003e2000c101928 */
[----:B------:R-:W-:-:S03]  /*65500*/  ISETP.LT.AND P4, PT, R216, UR53, !P1 ;  /* 0x00000035d8007c0c */ /* 0x000fc6000cf81270 */
[----:B------:R3:W-:Y:S01]  /*65510*/  @P2 STG.E desc[UR40][R26.64], R132 ;  /* 0x000000841a002986 */ /* 0x0007e2000c101928 */
[----:B------:R-:W-:Y:S01]  /*65520*/  ISETP.LT.AND P2, PT, R151, UR53, !P1 ;  /* 0x0000003597007c0c */ /* 0x000fe2000cf41270 */
[----:B--2---:R-:W-:Y:S01]  /*65530*/  IMAD.WIDE R24, R208, 0x4, R14 ;  /* 0x00000004d0187825 */ /* 0x004fe200078e020e */
[----:B------:R-:W-:-:S03]  /*65540*/  ISETP.LT.AND P6, PT, R230, UR53, !P1 ;  /* 0x00000035e6007c0c */ /* 0x000fc6000cfc1270 */
[----:B------:R-:W-:Y:S01]  /*65550*/  IMAD.WIDE R208, R208, 0x4, R16 ;  /* 0x00000004d0d07825 */ /* 0x000fe200078e0210 */
[----:B------:R2:W-:Y:S03]  /*65560*/  @P3 STG.E desc[UR40][R24.64], R140 ;  /* 0x0000008c18003986 */ /* 0x0005e6000c101928 */
[C---:B------:R-:W-:Y:S01]  /*65570*/  IMAD.WIDE R28, R207.reuse, 0x4, R2 ;  /* 0x00000004cf1c7825 */ /* 0x040fe200078e0202 */
[----:B------:R-:W-:Y:S03]  /*65580*/  @P0 STG.E desc[UR40][R208.64], R20 ;  /* 0x00000014d0000986 */ /* 0x000fe6000c101928 */
[----:B-1----:R-:W-:Y:S01]  /*65590*/  IMAD.WIDE R18, R207, 0x4, R4 ;  /* 0x00000004cf127825 */ /* 0x002fe200078e0204 */
[----:B------:R1:W-:Y:S03]  /*655a0*/  @P5 STG.E desc[UR40][R28.64], R85 ;  /* 0x000000551c005986 */ /* 0x0003e6000c101928 */
[----:B------:R-:W-:-:S02]  /*655b0*/  VIADD R0, R34, 0x7b ;  /* 0x0000007b22007836 */ /* 0x000fc40000000000 */
[C---:B---3--:R-:W-:Y:S01]  /*655c0*/  IMAD.WIDE R26, R207.reuse, 0x4, R6 ;  /* 0x00000004cf1a7825 */ /* 0x048fe200078e0206 */
[----:B------:R3:W-:Y:S01]  /*655d0*/  @P4 STG.E desc[UR40][R18.64], R89 ;  /* 0x0000005912004986 */ /* 0x0007e2000c101928 */
[----:B------:R-:W-:Y:S02]  /*655e0*/  ISETP.LT.AND P4, PT, R252, UR53, !P1 ;  /* 0x00000035fc007c0c */ /* 0x000fe4000cf81270 */
[----:B------:R-:W-:Y:S01]  /*655f0*/  IMAD.WIDE R30, R207, 0x4, R8 ;  /* 0x00000004cf1e7825 */ /* 0x000fe200078e0208 */
[----:B------:R-:W-:Y:S01]  /*65600*/  ISETP.GE.AND P3, PT, R0, UR4, PT ;  /* 0x0000000400007c0c */ /* 0x000fe2000bf66270 */
[----:B------:R4:W-:Y:S01]  /*65610*/  @P2 STG.E desc[UR40][R26.64], R81 ;  /* 0x000000511a002986 */ /* 0x0009e2000c101928 */
[----:B------:R-:W-:Y:S02]  /*65620*/  ISETP.LT.AND P0, PT, R148, UR53, !P1 ;  /* 0x0000003594007c0c */ /* 0x000fe4000cf01270 */
[----:B------:R-:W-:Y:S01]  /*65630*/  ISETP.LT.AND P5, PT, R149, UR53, !P1 ;  /* 0x0000003595007c0c */ /* 0x000fe2000cfa1270 */
[----:B------:R1:W-:Y:S01]  /*65640*/  @P6 STG.E desc[UR40][R30.64], R77 ;  /* 0x0000004d1e006986 */ /* 0x0003e2000c101928 */
[----:B------:R-:W-:-:S02]  /*65650*/  ISETP.LT.AND P1, PT, R150, UR53, !P1 ;  /* 0x0000003596007c0c */ /* 0x000fc4000cf21270 */
[----:B------:R-:W-:Y:S02]  /*65660*/  ISETP.LT.AND P6, PT, R217, UR53, !P3 ;  /* 0x00000035d9007c0c */ /* 0x000fe4000dfc1270 */
[----:B------:R-:W-:Y:S01]  /*65670*/  ISETP.LT.AND P2, PT, R216, UR53, !P3 ;  /* 0x00000035d8007c0c */ /* 0x000fe2000df41270 */
[----:B--2---:R-:W-:-:S04]  /*65680*/  IMAD.WIDE R24, R207, 0x4, R10 ;  /* 0x00000004cf187825 */ /* 0x004fc800078e020a */
[C---:B------:R-:W-:Y:S01]  /*65690*/  IMAD.WIDE R32, R207.reuse, 0x4, R12 ;  /* 0x00000004cf207825 */ /* 0x040fe200078e020c */
[----:B------:R2:W-:Y:S03]  /*656a0*/  @P4 STG.E desc[UR40][R24.64], R65 ;  /* 0x0000004118004986 */ /* 0x0005e6000c101928 */
[C---:B-1----:R-:W-:Y:S01]  /*656b0*/  IMAD.WIDE R28, R207.reuse, 0x4, R14 ;  /* 0x00000004cf1c7825 */ /* 0x042fe200078e020e */
[----:B------:R-:W-:Y:S03]  /*656c0*/  @P0 STG.E desc[UR40][R32.64], R73 ;  /* 0x0000004920000986 */ /* 0x000fe6000c101928 */
[----:B---3--:R-:W-:Y:S01]  /*656d0*/  IMAD.WIDE R18, R207, 0x4, R16 ;  /* 0x00000004cf127825 */ /* 0x008fe200078e0210 */
[----:B------:R1:W-:Y:S03]  /*656e0*/  @P5 STG.E desc[UR40][R28.64], R101 ;  /* 0x000000651c005986 */ /* 0x0003e6000c101928 */
[----:B----4-:R-:W-:Y:S01]  /*656f0*/  IMAD.WIDE R26, R206, 0x4, R2 ;  /* 0x00000004ce1a7825 */ /* 0x010fe200078e0202 */
        /* <DEDUP_REMOVED lines=9> */
[----:B------:R-:W-:Y:S01]  /*65790*/  VIADD R0, R34, 0x7c ;  /* 0x0000007c22007836 */ /* 0x000fe20000000000 */
[----:B------:R-:W-:Y:S01]  /*657a0*/  ISETP.LT.AND P3, PT, R150, UR53, !P3 ;  /* 0x0000003596007c0c */ /* 0x000fe2000df61270 */
[----:B--2---:R-:W-:-:S04]  /*657b0*/  IMAD.WIDE R24, R206, 0x4, R6 ;  /* 0x00000004ce187825 */ /* 0x004fc800078e0206 */
[----:B-1----:R-:W-:Y:S01]  /*657c0*/  IMAD.WIDE R28, R206, 0x4, R8 ;  /* 0x00000004ce1c7825 */ /* 0x002fe200078e0208 */
[----:B------:R-:W-:-:S03]  /*657d0*/  ISETP.GE.AND P0, PT, R0, UR4, PT ;  /* 0x0000000400007c0c */ /* 0x000fc6000bf06270 */
[C---:B---3--:R-:W-:Y:S01]  /*657e0*/  IMAD.WIDE R18, R206.reuse, 0x4, R10 ;  /* 0x00000004ce127825 */ /* 0x048fe200078e020a */
[----:B------:R1:W-:Y:S03]  /*657f0*/  @P4 STG.E desc[UR40][R24.64], R113 ;  /* 0x0000007118004986 */ /* 0x0003e6000c101928 */
[C---:B----4-:R-:W-:Y:S01]  /*65800*/  IMAD.WIDE R26, R206.reuse, 0x4, R12 ;  /* 0x00000004ce1a7825 */ /* 0x050fe200078e020c */
[----:B------:R2:W-:Y:S03]  /*65810*/  @P5 STG.E desc[UR40][R28.64], R117 ;  /* 0x000000751c005986 */ /* 0x0005e6000c101928 */
[C---:B------:R-:W-:Y:S01]  /*65820*/  IMAD.WIDE R30, R206.reuse, 0x4, R14 ;  /* 0x00000004ce1e7825 */ /* 0x040fe200078e020e */
[----:B------:R-:W-:Y:S01]  /*65830*/  ISETP.LT.AND P4, PT, R217, UR53, !P0 ;  /* 0x00000035d9007c0c */ /* 0x000fe2000c781270 */
[----:B------:R3:W-:Y:S02]  /*65840*/  @P1 STG.E desc[UR40][R18.64], R125 ;  /* 0x0000007d12001986 */ /* 0x0007e4000c101928 */
[----:B------:R-:W-:Y:S01]  /*65850*/  IMAD.WIDE R206, R206, 0x4, R16 ;  /* 0x00000004cece7825 */ /* 0x000fe200078e0210 */
[----:B------:R-:W-:Y:S01]  /*65860*/  ISETP.LT.AND P1, PT, R216, UR53, !P0 ;  /* 0x00000035d8007c0c */ /* 0x000fe2000c721270 */
[----:B------:R-:W-:Y:S01]  /*65870*/  @P2 STG.E desc[UR40][R26.64], R133 ;  /* 0x000000851a002986 */ /* 0x000fe2000c101928 */
[----:B------:R-:W-:-:S03]  /*65880*/  ISETP.LT.AND P2, PT, R151, UR53, !P0 ;  /* 0x0000003597007c0c */ /* 0x000fc6000c741270 */
[----:B------:R-:W-:Y:S01]  /*65890*/  @P6 STG.E desc[UR40][R30.64], R141 ;  /* 0x0000008d1e006986 */ /* 0x000fe2000c101928 */
[----:B------:R-:W-:-:S03]  /*658a0*/  ISETP.LT.AND P6, PT, R252, UR53, !P0 ;  /* 0x00000035fc007c0c */ /* 0x000fc6000c7c1270 */
[----:B------:R4:W-:Y:S01]  /*658b0*/  @P3 STG.E desc[UR40][R206.64], R21 ;  /* 0x00000015ce003986 */ /* 0x0009e2000c101928 */
[----:B------:R-:W-:Y:S01]  /*658c0*/  ISETP.LT.AND P3, PT, R230, UR53, !P0 ;  /* 0x00000035e6007c0c */ /* 0x000fe2000c761270 */
[----:B-1----:R-:W-:Y:S01]  /*658d0*/  IMAD.WIDE R24, R205, 0x4, R2 ;  /* 0x00000004cd187825 */ /* 0x002fe200078e0202 */
[----:B------:R-:W-:-:S03]  /*658e0*/  ISETP.LT.AND P5, PT, R148, UR53, !P0 ;  /* 0x0000003594007c0c */ /* 0x000fc6000c7a1270 */
[----:B------:R-:W-:Y:S02]  /*658f0*/  VIADD R0, R34, 0x7d ;  /* 0x0000007d22007836 */ /* 0x000fe40000000000 */
[C---:B--2---:R-:W-:Y:S01]  /*65900*/  IMAD.WIDE R28, R205.reuse, 0x4, R4 ;  /* 0x00000004cd1c7825 */ /* 0x044fe200078e0204 */
[----:B------:R1:W-:Y:S03]  /*65910*/  @P4 STG.E desc[UR40][R24.64], R86 ;  /* 0x0000005618004986 */ /* 0x0003e6000c101928 */
[----:B---3--:R-:W-:Y:S01]  /*65920*/  IMAD.WIDE R18, R205, 0x4, R6 ;  /* 0x00000004cd127825 */ /* 0x008fe200078e0206 */
[----:B------:R-:W-:-:S03]  /*65930*/  ISETP.GE.AND P4, PT, R0, UR4, PT ;  /* 0x0000000400007c0c */ /* 0x000fc6000bf86270 */
[----:B----4-:R-:W-:Y:S01]  /*65940*/  IMAD.WIDE R20, R205, 0x4, R8 ;  /* 0x00000004cd147825 */ /* 0x010fe200078e0208 */
[----:B------:R2:W-:Y:S01]  /*65950*/  @P1 STG.E desc[UR40][R28.64], R90 ;  /* 0x0000005a1c001986 */ /* 0x0005e2000c101928 */
[----:B------:R-:W-:Y:S02]  /*65960*/  ISETP.LT.AND P1, PT, R149, UR53, !P0 ;  /* 0x0000003595007c0c */ /* 0x000fe4000c721270 */
[C---:B------:R-:W-:Y:S01]  /*65970*/  IMAD.WIDE R26, R205.reuse, 0x4, R10 ;  /* 0x00000004cd1a7825 */ /* 0x040fe200078e020a */
[----:B------:R3:W-:Y:S01]  /*65980*/  @P2 STG.E desc[UR40][R18.64], R82 ;  /* 0x0000005212002986 */ /* 0x0007e2000c101928 */
[----:B------:R-:W-:Y:S02]  /*65990*/  ISETP.LT.AND P0, PT, R150, UR53, !P0 ;  /* 0x0000003596007c0c */ /* 0x000fe4000c701270 */
[----:B------:R-:W-:Y:S01]  /*659a0*/  IMAD.WIDE R30, R205, 0x4, R12 ;  /* 0x00000004cd1e7825 */ /* 0x000fe200078e020c */
[----:B------:R4:W-:Y:S01]  /*659b0*/  @P3 STG.E desc[UR40][R20.64], R78 ;  /* 0x0000004e14003986 */ /* 0x0009e2000c101928 */
[----:B------:R-:W-:-:S03]  /*659c0*/  ISETP.LT.AND P3, PT, R217, UR53, !P4 ;  /* 0x00000035d9007c0c */ /* 0x000fc6000e761270 */
[----:B------:R3:W-:Y:S01]  /*659d0*/  @P6 STG.E desc[UR40][R26.64], R66 ;  /* 0x000000421a006986 */ /* 0x0007e2000c101928 */
[----:B------:R-:W-:Y:S02]  /*659e0*/  ISETP.LT.AND P6, PT, R216, UR53, !P4 ;  /* 0x00000035d8007c0c */ /* 0x000fe4000e7c1270 */
[----:B------:R-:W-:Y:S01]  /*659f0*/  ISETP.LT.AND P2, PT, R151, UR53, !P4 ;  /* 0x0000003597007c0c */ /* 0x000fe2000e741270 */
[----:B------:R4:W-:Y:S01]  /*65a00*/  @P5 STG.E desc[UR40][R30.64], R74 ;  /* 0x0000004a1e005986 */ /* 0x0009e2000c101928 */
[----:B------:R-:W-:Y:S01]  /*65a10*/  ISETP.LT.AND P5, PT, R230, UR53, !P4 ;  /* 0x00000035e6007c0c */ /* 0x000fe2000e7a1270 */
[----:B-1----:R-:W-:-:S04]  /*65a20*/  IMAD.WIDE R24, R205, 0x4, R14 ;  /* 0x00000004cd187825 */ /* 0x002fc800078e020e */
[----:B--2---:R-:W-:Y:S01]  /*65a30*/  IMAD.WIDE R28, R205, 0x4, R16 ;  /* 0x00000004cd1c7825 */ /* 0x004fe200078e0210 */
[----:B------:R1:W-:Y:S03]  /*65a40*/  @P1 STG.E desc[UR40][R24.64], R102 ;  /* 0x0000006618001986 */ /* 0x0003e6000c101928 */
[C---:B---3--:R-:W-:Y:S01]  /*65a50*/  IMAD.WIDE R18, R204.reuse, 0x4, R2 ;  /* 0x00000004cc127825 */ /* 0x048fe200078e0202 */
[----:B------:R2:W-:Y:S03]  /*65a60*/  @P0 STG.E desc[UR40][R28.64], R70 ;  /* 0x000000461c000986 */ /* 0x0005e6000c101928 */
[----:B----4-:R-:W-:Y:S01]  /*65a70*/  IMAD.WIDE R20, R204, 0x4, R4 ;  /* 0x00000004cc147825 */ /* 0x010fe200078e0204 */
[----:B------:R-:W-:Y:S01]  /*65a80*/  ISETP.LT.AND P0, PT, R252, UR53, !P4 ;  /* 0x00000035fc007c0c */ /* 0x000fe2000e701270 */
[----:B------:R3:W-:Y:S02]  /*65a90*/  @P3 STG.E desc[UR40][R18.64], R106 ;  /* 0x0000006a12003986 */ /* 0x0007e4000c101928 */
[----:B------:R-:W-:Y:S01]  /*65aa0*/  IMAD.WIDE R26, R204, 0x4, R6 ;  /* 0x00000004cc1a7825 */ /* 0x000fe200078e0206 */
[----:B------:R-:W-:-:S03]  /*65ab0*/  ISETP.LT.AND P3, PT, R148, UR53, !P4 ;  /* 0x0000003594007c0c */ /* 0x000fc6000e761270 */
[----:B------:R-:W-:Y:S01]  /*65ac0*/  IMAD.WIDE R30, R204, 0x4, R8 ;  /* 0x00000004cc1e7825 */ /* 0x000fe200078e0208 */
[----:B------:R4:W-:Y:S03]  /*65ad0*/  @P6 STG.E desc[UR40][R20.64], R110 ;  /* 0x0000006e14006986 */ /* 0x0009e6000c101928 */
[----:B------:R-:W-:Y:S01]  /*65ae0*/  VIADD R0, R34, 0x7e ;  /* 0x0000007e22007836 */ /* 0x000fe20000000000 */
[----:B------:R2:W-:Y:S04]  /*65af0*/  @P2 STG.E desc[UR40][R26.64], R114 ;  /* 0x000000721a002986 */ /* 0x0005e8000c101928 */
[----:B------:R-:W-:Y:S01]  /*65b00*/  @P5 STG.E desc[UR40][R30.64], R118 ;  /* 0x000000761e005986 */ /* 0x000fe2000c101928 */
[----:B------:R-:W-:-:S02]  /*65b10*/  ISETP.LT.AND P5, PT, R149, UR53, !P4 ;  /* 0x0000003595007c0c */ /* 0x000fc4000e7a1270 */
[----:B------:R-:W-:Y:S01]  /*65b20*/  ISETP.LT.AND P4, PT, R150, UR53, !P4 ;  /* 0x0000003596007c0c */ /* 0x000fe2000e781270 */
[----:B-1----:R-:W-:Y:S01]  /*65b30*/  IMAD.WIDE R24, R204, 0x4, R10 ;  /* 0x00000004cc187825 */ /* 0x002fe200078e020a */
[----:B------:R-:W-:-:S03]  /*65b40*/  ISETP.GE.AND P1, PT, R0, UR4, PT ;  /* 0x0000000400007c0c */ /* 0x000fc6000bf26270 */
[----:B--2---:R-:W-:Y:S01]  /*65b50*/  IMAD.WIDE R28, R204, 0x4, R12 ;  /* 0x00000004cc1c7825 */ /* 0x004fe200078e020c */
[----:B------:R-:W-:Y:S01]  /*65b60*/  ISETP.LT.AND P6, PT, R217, UR53, !P1 ;  /* 0x00000035d9007c0c */ /* 0x000fe2000cfc1270 */
[----:B------:R1:W-:Y:S01]  /*65b70*/  @P0 STG.E desc[UR40][R24.64], R126 ;  /* 0x0000007e18000986 */ /* 0x0003e2000c101928 */
[----:B------:R-:W-:Y:S01]  /*65b80*/  ISETP.LT.AND P0, PT, R216, UR53, !P1 ;  /* 0x00000035d8007c0c */ /* 0x000fe2000cf01270 */
[C---:B---3--:R-:W-:Y:S02]  /*65b90*/  IMAD.WIDE R18, R204.reuse, 0x4, R14 ;  /* 0x00000004cc127825 */ /* 0x048fe400078e020e */
[----:B------:R2:W-:Y:S01]  /*65ba0*/  @P3 STG.E desc[UR40][R28.64], R134 ;  /* 0x000000861c003986 */ /* 0x0005e2000c101928 */
[----:B------:R-:W-:Y:S01]  /*65bb0*/  ISETP.LT.AND P3, PT, R151, UR53, !P1 ;  /* 0x0000003597007c0c */ /* 0x000fe2000cf61270 */
[----:B------:R-:W-:Y:S02]  /*65bc0*/  IMAD.WIDE R204, R204, 0x4, R16 ;  /* 0x00000004cccc7825 */ /* 0x000fe400078e0210 */
[----:B------:R3:W-:Y:S01]  /*65bd0*/  @P5 STG.E desc[UR40][R18.64], R142 ;  /* 0x0000008e12005986 */ /* 0x0007e2000c101928 */
[----:B------:R-:W-:Y:S01]  /*65be0*/  ISETP.LT.AND P5, PT, R230, UR53, !P1 ;  /* 0x00000035e6007c0c */ /* 0x000fe2000cfa1270 */
[----:B----4-:R-:W-:-:S02]  /*65bf0*/  IMAD.WIDE R20, R37, 0x4, R2 ;  /* 0x0000000425147825 */ /* 0x010fc400078e0202 */
[----:B------:R-:W-:Y:S01]  /*65c00*/  @P4 STG.E desc[UR40][R204.64], R22 ;  /* 0x00000016cc004986 */ /* 0x000fe2000c101928 */
[----:B------:R-:W-:Y:S01]  /*65c10*/  ISETP.LT.AND P4, PT, R252, UR53, !P1 ;  /* 0x00000035fc007c0c */ /* 0x000fe2000cf81270 */
[----:B------:R-:W-:Y:S02]  /*65c20*/  VIADD R0, R34, 0x7f ;  /* 0x0000007f22007836 */ /* 0x000fe40000000000 */
[C---:B------:R-:W-:Y:S01]  /*65c30*/  IMAD.WIDE R26, R37.reuse, 0x4, R4 ;  /* 0x00000004251a7825 */ /* 0x040fe200078e0204 */
[----:B------:R4:W-:Y:S03]  /*65c40*/  @P6 STG.E desc[UR40][R20.64], R87 ;  /* 0x0000005714006986 */ /* 0x0009e6000c101928 */
[C---:B-1----:R-:W-:Y:S01]  /*65c50*/  IMAD.WIDE R24, R37.reuse, 0x4, R6 ;  /* 0x0000000425187825 */ /* 0x042fe200078e0206 */
[----:B------:R-:W-:Y:S01]  /*65c60*/  ISETP.GE.AND P2, PT, R0, UR4, PT ;  /* 0x0000000400007c0c */ /* 0x000fe2000bf46270 */
[----:B------:R1:W-:Y:S01]  /*65c70*/  @P0 STG.E desc[UR40][R26.64], R91 ;  /* 0x0000005b1a000986 */ /* 0x0003e2000c101928 */
[----:B------:R-:W-:Y:S01]  /*65c80*/  ISETP.LT.AND P6, PT, R148, UR53, !P1 ;  /* 0x0000003594007c0c */ /* 0x000fe2000cfc1270 */
[----:B--2---:R-:W-:-:S02]  /*65c90*/  IMAD.WIDE R28, R37, 0x4, R8 ;  /* 0x00000004251c7825 */ /* 0x004fc400078e0208 */
[----:B------:R2:W-:Y:S01]  /*65ca0*/  @P3 STG.E desc[UR40][R24.64], R83 ;  /* 0x0000005318003986 */ /* 0x0005e2000c101928 */
[----:B------:R-:W-:Y:S01]  /*65cb0*/  ISETP.LT.AND P3, PT, R149, UR53, !P1 ;  /* 0x0000003595007c0c */ /* 0x000fe2000cf61270 */
[----:B---3--:R-:W-:Y:S01]  /*65cc0*/  IMAD.WIDE R18, R37, 0x4, R10 ;  /* 0x0000000425127825 */ /* 0x008fe200078e020a */
[----:B------:R-:W-:Y:S01]  /*65cd0*/  ISETP.LT.AND P1, PT, R150, UR53, !P1 ;  /* 0x0000003596007c0c */ /* 0x000fe2000cf21270 */
[----:B------:R3:W-:Y:S01]  /*65ce0*/  @P5 STG.E desc[UR40][R28.64], R79 ;  /* 0x0000004f1c005986 */ /* 0x0007e2000c101928 */
[----:B------:R-:W-:-:S03]  /*65cf0*/  ISETP.LT.AND P0, PT, R217, UR53, !P2 ;  /* 0x00000035d9007c0c */ /* 0x000fc6000d701270 */
[----:B------:R3:W-:Y:S01]  /*65d00*/  @P4 STG.E desc[UR40][R18.64], R67 ;  /* 0x0000004312004986 */ /* 0x0007e2000c101928 */
[----:B------:R-:W-:Y:S01]  /*65d10*/  ISETP.LT.AND P4, PT, R151, UR53, !P2 ;  /* 0x0000003597007c0c */ /* 0x000fe2000d781270 */
[C---:B------:R-:W-:Y:S02]  /*65d20*/  VIADD R151, R37.reuse, UR5 ;  /* 0x0000000525977c36 */ /* 0x040fe40008000000 */
[----:B----4-:R-:W-:Y:S01]  /*65d30*/  IMAD.WIDE R20, R37, 0x4, R12 ;  /* 0x0000000425147825 */ /* 0x010fe200078e020c */
[----:B------:R-:W-:-:S03]  /*65d40*/  ISETP.LT.AND P5, PT, R216, UR53, !P2 ;  /* 0x00000035d8007c0c */ /* 0x000fc6000d7a1270 */
[C---:B-1----:R-:W-:Y:S01]  /*65d50*/  IMAD.WIDE R26, R37.reuse, 0x4, R14 ;  /* 0x00000004251a7825 */ /* 0x042fe200078e020e */
[----:B------:R3:W-:Y:S03]  /*65d60*/  @P6 STG.E desc[UR40][R20.64], R75 ;  /* 0x0000004b14006986 */ /* 0x0007e6000c101928 */
[----:B--2---:R-:W-:Y:S01]  /*65d70*/  IMAD.WIDE R24, R37, 0x4, R16 ;  /* 0x0000000425187825 */ /* 0x004fe200078e0210 */
[----:B------:R-:W-:-:S03]  /*65d80*/  ISETP.LT.AND P6, PT, R230, UR53, !P2 ;  /* 0x00000035e6007c0c */ /* 0x000fc6000d7c1270 */
[----:B------:R-:W-:Y:S01]  /*65d90*/  IMAD.WIDE R2, R151, 0x4, R2 ;  /* 0x0000000497027825 */ /* 0x000fe200078e0202 */
[----:B------:R3:W-:Y:S01]  /*65da0*/  @P3 STG.E desc[UR40][R26.64], R103 ;  /* 0x000000671a003986 */ /* 0x0007e2000c101928 */
[----:B------:R-:W-:-:S03]  /*65db0*/  ISETP.LT.AND P3, PT, R252, UR53, !P2 ;  /* 0x00000035fc007c0c */ /* 0x000fc6000d761270 */
[----:B------:R3:W-:Y:S01]  /*65dc0*/  @P1 STG.E desc[UR40][R24.64], R71 ;  /* 0x0000004718001986 */ /* 0x0007e2000c101928 */
[----:B------:R-:W-:-:S03]  /*65dd0*/  ISETP.LT.AND P1, PT, R148, UR53, !P2 ;  /* 0x0000003594007c0c */ /* 0x000fc6000d721270 */
[----:B------:R3:W-:Y:S01]  /*65de0*/  @P0 STG.E desc[UR40][R2.64], R107 ;  /* 0x0000006b02000986 */ /* 0x0007e2000c101928 */
[----:B------:R-:W-:Y:S02]  /*65df0*/  ISETP.LT.AND P0, PT, R149, UR53, !P2 ;  /* 0x0000003595007c0c */ /* 0x000fe4000d701270 */
[----:B------:R-:W-:Y:S01]  /*65e00*/  ISETP.LT.AND P2, PT, R150, UR53, !P2 ;  /* 0x0000003596007c0c */ /* 0x000fe2000d741270 */
[----:B------:R-:W-:-:S04]  /*65e10*/  IMAD.WIDE R4, R151, 0x4, R4 ;  /* 0x0000000497047825 */ /* 0x000fc800078e0204 */
[C---:B------:R-:W-:Y:S01]  /*65e20*/  IMAD.WIDE R6, R151.reuse, 0x4, R6 ;  /* 0x0000000497067825 */ /* 0x040fe200078e0206 */
[----:B------:R3:W-:Y:S03]  /*65e30*/  @P5 STG.E desc[UR40][R4.64], R111 ;  /* 0x0000006f04005986 */ /* 0x0007e6000c101928 */
[C---:B------:R-:W-:Y:S01]  /*65e40*/  IMAD.WIDE R8, R151.reuse, 0x4, R8 ;  /* 0x0000000497087825 */ /* 0x040fe200078e0208 */
[----:B------:R3:W-:Y:S03]  /*65e50*/  @P4 STG.E desc[UR40][R6.64], R115 ;  /* 0x0000007306004986 */ /* 0x0007e6000c101928 */
[C---:B------:R-:W-:Y:S01]  /*65e60*/  IMAD.WIDE R10, R151.reuse, 0x4, R10 ;  /* 0x00000004970a7825 */ /* 0x040fe200078e020a */
[----:B------:R3:W-:Y:S03]  /*65e70*/  @P6 STG.E desc[UR40][R8.64], R119 ;  /* 0x0000007708006986 */ /* 0x0007e6000c101928 */
[C---:B------:R-:W-:Y:S01]  /*65e80*/  IMAD.WIDE R12, R151.reuse, 0x4, R12 ;  /* 0x00000004970c7825 */ /* 0x040fe200078e020c */
[----:B------:R3:W-:Y:S03]  /*65e90*/  @P3 STG.E desc[UR40][R10.64], R127 ;  /* 0x0000007f0a003986 */ /* 0x0007e6000c101928 */
[C---:B------:R-:W-:Y:S01]  /*65ea0*/  IMAD.WIDE R14, R151.reuse, 0x4, R14 ;  /* 0x00000004970e7825 */ /* 0x040fe200078e020e */
[----:B------:R3:W-:Y:S04]  /*65eb0*/  @P1 STG.E desc[UR40][R12.64], R135 ;  /* 0x000000870c001986 */ /* 0x0007e8000c101928 */
[----:B------:R3:W-:Y:S01]  /*65ec0*/  @P0 STG.E desc[UR40][R14.64], R143 ;  /* 0x0000008f0e000986 */ /* 0x0007e2000c101928 */
[----:B------:R-:W-:Y:S01]  /*65ed0*/  IMAD.WIDE R16, R151, 0x4, R16 ;  /* 0x0000000497107825 */ /* 0x000fe200078e0210 */
[----:B------:R-:W-:Y:S06]  /*65ee0*/  @!P2 EXIT ;  /* 0x000000000000a94d */ /* 0x000fec0003800000 */
[----:B------:R-:W-:Y:S01]  /*65ef0*/  STG.E desc[UR40][R16.64], R23 ;  /* 0x0000001710007986 */ /* 0x000fe2000c101928 */
[----:B------:R-:W-:Y:S05]  /*65f00*/  EXIT ;  /* 0x000000000000794d */ /* 0x000fea0003800000 */
.L_x_2:
[----:B------:R-:W-:-:S00]  /*65f10*/  BRA `(.L_x_2) ;  /* 0xfffffffc00fc7947 */ /* 0x000fc0000383ffff */
[----:B------:R-:W-:-:S00]  /*65f20*/  NOP ;  /* 0x0000000000007918 */ /* 0x000fc00000000000 */
        /* <DEDUP_REMOVED lines=13> */
.L_x_3:


//--------------------- .nv.shared.matmul_kernel  --------------------------
	.section	.nv.shared.matmul_kernel,"aw",@nobits
	.sectionflags	@""
	.align	16
	.zero		1024


//--------------------- .nv.shared.reserved.0     --------------------------
	.section	.nv.shared.reserved.0,"aw",@nobits
	.weak		__nv_reservedSMEM_offset_0_alias
	.size		__nv_reservedSMEM_offset_0_alias, 0, 64
	.other		__nv_reservedSMEM_offset_0_alias,@"STO_CUDA_RESERVED_SHARED STV_DEFAULT"
__nv_reservedSMEM_offset_0_alias:
	.zero		0
	.zero		64


//--------------------- .nv.constant0.matmul_kernel --------------------------
	.section	.nv.constant0.matmul_kernel,"a",@progbits
	.sectionflags	@""
	.align	4
.nv.constant0.matmul_kernel:
	.zero		976


//--------------------- SYMBOLS --------------------------

	.type		.nv.reservedSmem.offset0,@object
	.size		.nv.reservedSmem.offset0,0x4
	.type		.nv.reservedSmem.cap,@object
	.size		.nv.reservedSmem.cap,0x4
